//
// Generated by NVIDIA NVVM Compiler
//
// Compiler Build ID: CL-36424714
// Cuda compilation tools, release 13.0, V13.0.88
// Based on NVVM 20.0.0
//

.version 9.0
.target sm_100
.address_size 64

	// .globl	_Z8SwapRowsPdiii
.global .align 1 .b8 _ZN34_INTERNAL_e2a0da6b_4_k_cu_ecbedef64cuda3std3__45__cpo5beginE[1];
.global .align 1 .b8 _ZN34_INTERNAL_e2a0da6b_4_k_cu_ecbedef64cuda3std3__45__cpo3endE[1];
.global .align 1 .b8 _ZN34_INTERNAL_e2a0da6b_4_k_cu_ecbedef64cuda3std3__45__cpo6cbeginE[1];
.global .align 1 .b8 _ZN34_INTERNAL_e2a0da6b_4_k_cu_ecbedef64cuda3std3__45__cpo4cendE[1];
.global .align 1 .b8 _ZN34_INTERNAL_e2a0da6b_4_k_cu_ecbedef64cuda3std3__45__cpo6rbeginE[1];
.global .align 1 .b8 _ZN34_INTERNAL_e2a0da6b_4_k_cu_ecbedef64cuda3std3__45__cpo4rendE[1];
.global .align 1 .b8 _ZN34_INTERNAL_e2a0da6b_4_k_cu_ecbedef64cuda3std3__45__cpo7crbeginE[1];
.global .align 1 .b8 _ZN34_INTERNAL_e2a0da6b_4_k_cu_ecbedef64cuda3std3__45__cpo5crendE[1];
.global .align 1 .b8 _ZN34_INTERNAL_e2a0da6b_4_k_cu_ecbedef64cuda3std3__436_GLOBAL__N__e2a0da6b_4_k_cu_ecbedef66ignoreE[1];
.global .align 1 .b8 _ZN34_INTERNAL_e2a0da6b_4_k_cu_ecbedef64cuda3std3__419piecewise_constructE[1];
.global .align 1 .b8 _ZN34_INTERNAL_e2a0da6b_4_k_cu_ecbedef64cuda3std3__48in_placeE[1];
.global .align 1 .b8 _ZN34_INTERNAL_e2a0da6b_4_k_cu_ecbedef64cuda3std3__420unreachable_sentinelE[1];
.global .align 1 .b8 _ZN34_INTERNAL_e2a0da6b_4_k_cu_ecbedef64cuda3std3__47nulloptE[1];
.global .align 1 .b8 _ZN34_INTERNAL_e2a0da6b_4_k_cu_ecbedef64cuda3std3__48unexpectE[1];
.global .align 1 .b8 _ZN34_INTERNAL_e2a0da6b_4_k_cu_ecbedef64cuda3std6ranges3__45__cpo4swapE[1];
.global .align 1 .b8 _ZN34_INTERNAL_e2a0da6b_4_k_cu_ecbedef64cuda3std6ranges3__45__cpo9iter_moveE[1];
.global .align 1 .b8 _ZN34_INTERNAL_e2a0da6b_4_k_cu_ecbedef64cuda3std6ranges3__45__cpo5beginE[1];
.global .align 1 .b8 _ZN34_INTERNAL_e2a0da6b_4_k_cu_ecbedef64cuda3std6ranges3__45__cpo3endE[1];
.global .align 1 .b8 _ZN34_INTERNAL_e2a0da6b_4_k_cu_ecbedef64cuda3std6ranges3__45__cpo6cbeginE[1];
.global .align 1 .b8 _ZN34_INTERNAL_e2a0da6b_4_k_cu_ecbedef64cuda3std6ranges3__45__cpo4cendE[1];
.global .align 1 .b8 _ZN34_INTERNAL_e2a0da6b_4_k_cu_ecbedef64cuda3std6ranges3__45__cpo7advanceE[1];
.global .align 1 .b8 _ZN34_INTERNAL_e2a0da6b_4_k_cu_ecbedef64cuda3std6ranges3__45__cpo9iter_swapE[1];
.global .align 1 .b8 _ZN34_INTERNAL_e2a0da6b_4_k_cu_ecbedef64cuda3std6ranges3__45__cpo4nextE[1];
.global .align 1 .b8 _ZN34_INTERNAL_e2a0da6b_4_k_cu_ecbedef64cuda3std6ranges3__45__cpo4prevE[1];
.global .align 1 .b8 _ZN34_INTERNAL_e2a0da6b_4_k_cu_ecbedef64cuda3std6ranges3__45__cpo4dataE[1];
.global .align 1 .b8 _ZN34_INTERNAL_e2a0da6b_4_k_cu_ecbedef64cuda3std6ranges3__45__cpo5cdataE[1];
.global .align 1 .b8 _ZN34_INTERNAL_e2a0da6b_4_k_cu_ecbedef64cuda3std6ranges3__45__cpo4sizeE[1];
.global .align 1 .b8 _ZN34_INTERNAL_e2a0da6b_4_k_cu_ecbedef64cuda3std6ranges3__45__cpo5ssizeE[1];
.global .align 1 .b8 _ZN34_INTERNAL_e2a0da6b_4_k_cu_ecbedef64cuda3std6ranges3__45__cpo8distanceE[1];
.global .align 1 .b8 _ZN34_INTERNAL_e2a0da6b_4_k_cu_ecbedef66thrust24THRUST_300001_SM_1000_NS8cuda_cub3parE[1];
.global .align 1 .b8 _ZN34_INTERNAL_e2a0da6b_4_k_cu_ecbedef66thrust24THRUST_300001_SM_1000_NS8cuda_cub10par_nosyncE[1];
.global .align 1 .b8 _ZN34_INTERNAL_e2a0da6b_4_k_cu_ecbedef66thrust24THRUST_300001_SM_1000_NS6system6detail10sequential3seqE[1];
.global .align 1 .b8 _ZN34_INTERNAL_e2a0da6b_4_k_cu_ecbedef66thrust24THRUST_300001_SM_1000_NS6system3cpp3parE[1];
.global .align 1 .b8 _ZN34_INTERNAL_e2a0da6b_4_k_cu_ecbedef66thrust24THRUST_300001_SM_1000_NS12placeholders2_1E[1];
.global .align 1 .b8 _ZN34_INTERNAL_e2a0da6b_4_k_cu_ecbedef66thrust24THRUST_300001_SM_1000_NS12placeholders2_2E[1];
.global .align 1 .b8 _ZN34_INTERNAL_e2a0da6b_4_k_cu_ecbedef66thrust24THRUST_300001_SM_1000_NS12placeholders2_3E[1];
.global .align 1 .b8 _ZN34_INTERNAL_e2a0da6b_4_k_cu_ecbedef66thrust24THRUST_300001_SM_1000_NS12placeholders2_4E[1];
.global .align 1 .b8 _ZN34_INTERNAL_e2a0da6b_4_k_cu_ecbedef66thrust24THRUST_300001_SM_1000_NS12placeholders2_5E[1];
.global .align 1 .b8 _ZN34_INTERNAL_e2a0da6b_4_k_cu_ecbedef66thrust24THRUST_300001_SM_1000_NS12placeholders2_6E[1];
.global .align 1 .b8 _ZN34_INTERNAL_e2a0da6b_4_k_cu_ecbedef66thrust24THRUST_300001_SM_1000_NS12placeholders2_7E[1];
.global .align 1 .b8 _ZN34_INTERNAL_e2a0da6b_4_k_cu_ecbedef66thrust24THRUST_300001_SM_1000_NS12placeholders2_8E[1];
.global .align 1 .b8 _ZN34_INTERNAL_e2a0da6b_4_k_cu_ecbedef66thrust24THRUST_300001_SM_1000_NS12placeholders2_9E[1];
.global .align 1 .b8 _ZN34_INTERNAL_e2a0da6b_4_k_cu_ecbedef66thrust24THRUST_300001_SM_1000_NS12placeholders3_10E[1];
.global .align 1 .b8 _ZN34_INTERNAL_e2a0da6b_4_k_cu_ecbedef66thrust24THRUST_300001_SM_1000_NS3seqE[1];
.global .align 1 .b8 _ZN34_INTERNAL_e2a0da6b_4_k_cu_ecbedef66thrust24THRUST_300001_SM_1000_NS6deviceE[1];
.extern .shared .align 16 .b8 _ZN6thrust24THRUST_300001_SM_1000_NS8cuda_cub4core6detail5shmemE[];

.visible .entry _Z8SwapRowsPdiii(
	.param .u64 .ptr .align 1 _Z8SwapRowsPdiii_param_0,
	.param .u32 _Z8SwapRowsPdiii_param_1,
	.param .u32 _Z8SwapRowsPdiii_param_2,
	.param .u32 _Z8SwapRowsPdiii_param_3
)
{
	.reg .pred 	%p<7>;
	.reg .b32 	%r<58>;
	.reg .b64 	%rd<23>;
	.reg .b64 	%fd<11>;

	ld.param.u64 	%rd2, [_Z8SwapRowsPdiii_param_0];
	ld.param.u32 	%r20, [_Z8SwapRowsPdiii_param_1];
	ld.param.u32 	%r21, [_Z8SwapRowsPdiii_param_2];
	ld.param.u32 	%r22, [_Z8SwapRowsPdiii_param_3];
	cvta.to.global.u64 	%rd1, %rd2;
	mov.u32 	%r23, %tid.x;
	mov.u32 	%r24, %ntid.x;
	mov.u32 	%r25, %ctaid.x;
	mad.lo.s32 	%r56, %r24, %r25, %r23;
	mov.u32 	%r26, %nctaid.x;
	mul.lo.s32 	%r2, %r24, %r26;
	shl.b32 	%r3, %r20, 1;
	setp.ge.s32 	%p1, %r56, %r3;
	@%p1 bra 	$L__BB0_6;
	add.s32 	%r27, %r56, %r2;
	max.s32 	%r28, %r3, %r27;
	setp.lt.s32 	%p2, %r27, %r3;
	selp.u32 	%r29, 1, 0, %p2;
	add.s32 	%r30, %r27, %r29;
	sub.s32 	%r31, %r28, %r30;
	div.u32 	%r32, %r31, %r2;
	add.s32 	%r4, %r32, %r29;
	and.b32  	%r33, %r4, 3;
	setp.eq.s32 	%p3, %r33, 3;
	@%p3 bra 	$L__BB0_4;
	mul.lo.s32 	%r34, %r20, %r56;
	add.s32 	%r54, %r22, %r34;
	mul.lo.s32 	%r6, %r2, %r20;
	add.s32 	%r53, %r21, %r34;
	add.s32 	%r35, %r4, 1;
	and.b32  	%r36, %r35, 3;
	neg.s32 	%r52, %r36;
$L__BB0_3:
	.pragma "nounroll";
	mul.wide.s32 	%rd3, %r53, 8;
	add.s64 	%rd4, %rd1, %rd3;
	ld.global.f64 	%fd1, [%rd4];
	mul.wide.s32 	%rd5, %r54, 8;
	add.s64 	%rd6, %rd1, %rd5;
	ld.global.f64 	%fd2, [%rd6];
	st.global.f64 	[%rd4], %fd2;
	st.global.f64 	[%rd6], %fd1;
	add.s32 	%r56, %r56, %r2;
	add.s32 	%r54, %r54, %r6;
	add.s32 	%r53, %r53, %r6;
	add.s32 	%r52, %r52, 1;
	setp.ne.s32 	%p4, %r52, 0;
	@%p4 bra 	$L__BB0_3;
$L__BB0_4:
	setp.lt.u32 	%p5, %r4, 3;
	@%p5 bra 	$L__BB0_6;
$L__BB0_5:
	mul.lo.s32 	%r37, %r56, %r20;
	add.s32 	%r38, %r37, %r21;
	mul.wide.s32 	%rd7, %r38, 8;
	add.s64 	%rd8, %rd1, %rd7;
	ld.global.f64 	%fd3, [%rd8];
	add.s32 	%r39, %r37, %r22;
	mul.wide.s32 	%rd9, %r39, 8;
	add.s64 	%rd10, %rd1, %rd9;
	ld.global.f64 	%fd4, [%rd10];
	st.global.f64 	[%rd8], %fd4;
	st.global.f64 	[%rd10], %fd3;
	add.s32 	%r40, %r56, %r2;
	mul.lo.s32 	%r41, %r40, %r20;
	add.s32 	%r42, %r41, %r21;
	mul.wide.s32 	%rd11, %r42, 8;
	add.s64 	%rd12, %rd1, %rd11;
	ld.global.f64 	%fd5, [%rd12];
	add.s32 	%r43, %r41, %r22;
	mul.wide.s32 	%rd13, %r43, 8;
	add.s64 	%rd14, %rd1, %rd13;
	ld.global.f64 	%fd6, [%rd14];
	st.global.f64 	[%rd12], %fd6;
	st.global.f64 	[%rd14], %fd5;
	add.s32 	%r44, %r40, %r2;
	mul.lo.s32 	%r45, %r44, %r20;
	add.s32 	%r46, %r45, %r21;
	mul.wide.s32 	%rd15, %r46, 8;
	add.s64 	%rd16, %rd1, %rd15;
	ld.global.f64 	%fd7, [%rd16];
	add.s32 	%r47, %r45, %r22;
	mul.wide.s32 	%rd17, %r47, 8;
	add.s64 	%rd18, %rd1, %rd17;
	ld.global.f64 	%fd8, [%rd18];
	st.global.f64 	[%rd16], %fd8;
	st.global.f64 	[%rd18], %fd7;
	add.s32 	%r48, %r44, %r2;
	mul.lo.s32 	%r49, %r48, %r20;
	add.s32 	%r50, %r49, %r21;
	mul.wide.s32 	%rd19, %r50, 8;
	add.s64 	%rd20, %rd1, %rd19;
	ld.global.f64 	%fd9, [%rd20];
	add.s32 	%r51, %r49, %r22;
	mul.wide.s32 	%rd21, %r51, 8;
	add.s64 	%rd22, %rd1, %rd21;
	ld.global.f64 	%fd10, [%rd22];
	st.global.f64 	[%rd20], %fd10;
	st.global.f64 	[%rd22], %fd9;
	add.s32 	%r56, %r48, %r2;
	setp.lt.s32 	%p6, %r56, %r3;
	@%p6 bra 	$L__BB0_5;
$L__BB0_6:
	ret;

}
	// .globl	_Z12ForwardGaussPdii
.visible .entry _Z12ForwardGaussPdii(
	.param .u64 .ptr .align 1 _Z12ForwardGaussPdii_param_0,
	.param .u32 _Z12ForwardGaussPdii_param_1,
	.param .u32 _Z12ForwardGaussPdii_param_2
)
{
	.reg .pred 	%p<10>;
	.reg .b32 	%r<53>;
	.reg .b64 	%rd<32>;
	.reg .b64 	%fd<50>;

	ld.param.u64 	%rd8, [_Z12ForwardGaussPdii_param_0];
	ld.param.u32 	%r20, [_Z12ForwardGaussPdii_param_1];
	ld.param.u32 	%r21, [_Z12ForwardGaussPdii_param_2];
	cvta.to.global.u64 	%rd1, %rd8;
	mov.u32 	%r1, %ntid.x;
	mov.u32 	%r22, %tid.y;
	mov.u32 	%r23, %ntid.y;
	mov.u32 	%r24, %ctaid.y;
	mov.u32 	%r25, %nctaid.x;
	mul.lo.s32 	%r2, %r1, %r25;
	mad.lo.s32 	%r26, %r23, %r24, %r22;
	add.s32 	%r27, %r26, %r21;
	add.s32 	%r50, %r27, 1;
	shl.b32 	%r4, %r20, 1;
	setp.ge.s32 	%p1, %r50, %r4;
	@%p1 bra 	$L__BB1_10;
	mov.u32 	%r28, %ctaid.x;
	mul.lo.s32 	%r29, %r1, %r28;
	mov.u32 	%r30, %tid.x;
	add.s32 	%r31, %r30, %r29;
	add.s32 	%r32, %r31, 1;
	add.s32 	%r5, %r32, %r21;
	mul.lo.s32 	%r6, %r21, %r20;
	add.s32 	%r33, %r6, %r21;
	mul.wide.s32 	%rd9, %r33, 8;
	add.s64 	%rd2, %rd1, %rd9;
	add.s32 	%r34, %r30, %r21;
	add.s32 	%r35, %r2, %r29;
	add.s32 	%r36, %r34, %r35;
	add.s32 	%r37, %r36, 1;
	max.s32 	%r38, %r20, %r37;
	not.b32 	%r39, %r35;
	add.s32 	%r40, %r38, %r39;
	sub.s32 	%r41, %r40, %r34;
	setp.ne.s32 	%p2, %r41, 0;
	selp.u32 	%r7, 1, 0, %p2;
	selp.s32 	%r42, -1, 0, %p2;
	add.s32 	%r8, %r41, %r42;
	mul.wide.s32 	%rd3, %r32, 8;
	add.s32 	%r9, %r5, %r2;
	mul.wide.s32 	%rd4, %r2, 8;
	add.s32 	%r10, %r9, %r2;
	div.u32 	%r44, %r8, %r2;
	add.s32 	%r13, %r44, %r7;
$L__BB1_2:
	setp.ge.s32 	%p3, %r5, %r20;
	@%p3 bra 	$L__BB1_9;
	ld.param.u64 	%rd30, [_Z12ForwardGaussPdii_param_0];
	mul.lo.s32 	%r12, %r50, %r20;
	add.s32 	%r43, %r12, %r21;
	cvta.to.global.u64 	%rd10, %rd30;
	mul.wide.s32 	%rd11, %r43, 8;
	add.s64 	%rd5, %rd10, %rd11;
	and.b32  	%r14, %r13, 3;
	setp.eq.s32 	%p4, %r14, 3;
	mov.u32 	%r51, %r5;
	@%p4 bra 	$L__BB1_7;
	ld.global.f64 	%fd1, [%rd5];
	add.s64 	%rd12, %rd2, %rd3;
	ld.global.f64 	%fd2, [%rd12];
	mul.f64 	%fd3, %fd1, %fd2;
	ld.global.f64 	%fd4, [%rd2];
	div.rn.f64 	%fd5, %fd3, %fd4;
	add.s64 	%rd6, %rd5, %rd3;
	ld.global.f64 	%fd6, [%rd6];
	sub.f64 	%fd7, %fd6, %fd5;
	st.global.f64 	[%rd6], %fd7;
	setp.eq.s32 	%p5, %r14, 0;
	mov.u32 	%r51, %r9;
	@%p5 bra 	$L__BB1_7;
	ld.global.f64 	%fd8, [%rd5];
	add.s64 	%rd14, %rd12, %rd4;
	ld.global.f64 	%fd9, [%rd14];
	mul.f64 	%fd10, %fd8, %fd9;
	ld.global.f64 	%fd11, [%rd2];
	div.rn.f64 	%fd12, %fd10, %fd11;
	add.s64 	%rd7, %rd6, %rd4;
	ld.global.f64 	%fd13, [%rd7];
	sub.f64 	%fd14, %fd13, %fd12;
	st.global.f64 	[%rd7], %fd14;
	setp.eq.s32 	%p6, %r14, 1;
	mov.u32 	%r51, %r10;
	@%p6 bra 	$L__BB1_7;
	add.s32 	%r51, %r10, %r2;
	ld.global.f64 	%fd15, [%rd5];
	add.s64 	%rd16, %rd12, %rd4;
	add.s64 	%rd17, %rd16, %rd4;
	ld.global.f64 	%fd16, [%rd17];
	mul.f64 	%fd17, %fd15, %fd16;
	ld.global.f64 	%fd18, [%rd2];
	div.rn.f64 	%fd19, %fd17, %fd18;
	add.s64 	%rd18, %rd7, %rd4;
	ld.global.f64 	%fd20, [%rd18];
	sub.f64 	%fd21, %fd20, %fd19;
	st.global.f64 	[%rd18], %fd21;
$L__BB1_7:
	setp.lt.u32 	%p7, %r13, 3;
	@%p7 bra 	$L__BB1_9;
$L__BB1_8:
	ld.param.u64 	%rd31, [_Z12ForwardGaussPdii_param_0];
	ld.global.f64 	%fd22, [%rd5];
	add.s32 	%r45, %r51, %r6;
	cvta.to.global.u64 	%rd19, %rd31;
	mul.wide.s32 	%rd20, %r45, 8;
	add.s64 	%rd21, %rd19, %rd20;
	ld.global.f64 	%fd23, [%rd21];
	mul.f64 	%fd24, %fd22, %fd23;
	ld.global.f64 	%fd25, [%rd2];
	div.rn.f64 	%fd26, %fd24, %fd25;
	add.s32 	%r46, %r51, %r12;
	mul.wide.s32 	%rd22, %r46, 8;
	add.s64 	%rd23, %rd19, %rd22;
	ld.global.f64 	%fd27, [%rd23];
	sub.f64 	%fd28, %fd27, %fd26;
	st.global.f64 	[%rd23], %fd28;
	ld.global.f64 	%fd29, [%rd5];
	add.s64 	%rd24, %rd21, %rd4;
	ld.global.f64 	%fd30, [%rd24];
	mul.f64 	%fd31, %fd29, %fd30;
	ld.global.f64 	%fd32, [%rd2];
	div.rn.f64 	%fd33, %fd31, %fd32;
	add.s64 	%rd25, %rd23, %rd4;
	ld.global.f64 	%fd34, [%rd25];
	sub.f64 	%fd35, %fd34, %fd33;
	st.global.f64 	[%rd25], %fd35;
	ld.global.f64 	%fd36, [%rd5];
	add.s64 	%rd26, %rd24, %rd4;
	ld.global.f64 	%fd37, [%rd26];
	mul.f64 	%fd38, %fd36, %fd37;
	ld.global.f64 	%fd39, [%rd2];
	div.rn.f64 	%fd40, %fd38, %fd39;
	add.s64 	%rd27, %rd25, %rd4;
	ld.global.f64 	%fd41, [%rd27];
	sub.f64 	%fd42, %fd41, %fd40;
	st.global.f64 	[%rd27], %fd42;
	ld.global.f64 	%fd43, [%rd5];
	add.s64 	%rd28, %rd26, %rd4;
	ld.global.f64 	%fd44, [%rd28];
	mul.f64 	%fd45, %fd43, %fd44;
	ld.global.f64 	%fd46, [%rd2];
	div.rn.f64 	%fd47, %fd45, %fd46;
	add.s64 	%rd29, %rd27, %rd4;
	ld.global.f64 	%fd48, [%rd29];
	sub.f64 	%fd49, %fd48, %fd47;
	st.global.f64 	[%rd29], %fd49;
	shl.b32 	%r47, %r2, 2;
	add.s32 	%r51, %r47, %r51;
	setp.lt.s32 	%p8, %r51, %r20;
	@%p8 bra 	$L__BB1_8;
$L__BB1_9:
	mov.u32 	%r49, %nctaid.y;
	mad.lo.s32 	%r50, %r23, %r49, %r50;
	setp.lt.s32 	%p9, %r50, %r4;
	@%p9 bra 	$L__BB1_2;
$L__BB1_10:
	ret;

}
	// .globl	_Z13BackwardGaussPdii
.visible .entry _Z13BackwardGaussPdii(
	.param .u64 .ptr .align 1 _Z13BackwardGaussPdii_param_0,
	.param .u32 _Z13BackwardGaussPdii_param_1,
	.param .u32 _Z13BackwardGaussPdii_param_2
)
{
	.reg .pred 	%p<5>;
	.reg .b32 	%r<32>;
	.reg .b64 	%rd<11>;
	.reg .b64 	%fd<8>;

	ld.param.u64 	%rd4, [_Z13BackwardGaussPdii_param_0];
	ld.param.u32 	%r13, [_Z13BackwardGaussPdii_param_1];
	ld.param.u32 	%r14, [_Z13BackwardGaussPdii_param_2];
	cvta.to.global.u64 	%rd1, %rd4;
	mov.u32 	%r15, %tid.y;
	mov.u32 	%r1, %ntid.y;
	mov.u32 	%r16, %ctaid.y;
	mad.lo.s32 	%r17, %r1, %r16, %r15;
	add.s32 	%r18, %r17, %r14;
	add.s32 	%r30, %r18, 1;
	shl.b32 	%r3, %r13, 1;
	setp.ge.s32 	%p1, %r30, %r3;
	@%p1 bra 	$L__BB2_6;
	mov.u32 	%r19, %ntid.x;
	mov.u32 	%r20, %ctaid.x;
	mov.u32 	%r21, %tid.x;
	mad.lo.s32 	%r22, %r19, %r20, %r21;
	not.b32 	%r23, %r22;
	add.s32 	%r4, %r14, %r23;
	mul.lo.s32 	%r5, %r14, %r13;
	add.s32 	%r24, %r5, %r14;
	mul.wide.s32 	%rd5, %r24, 8;
	add.s64 	%rd2, %rd1, %rd5;
	mov.u32 	%r25, %nctaid.y;
	mul.lo.s32 	%r6, %r1, %r25;
	mov.u32 	%r26, %nctaid.x;
	mul.lo.s32 	%r7, %r19, %r26;
$L__BB2_2:
	setp.lt.s32 	%p2, %r4, 0;
	@%p2 bra 	$L__BB2_5;
	mul.lo.s32 	%r9, %r30, %r13;
	add.s32 	%r27, %r9, %r14;
	mul.wide.s32 	%rd6, %r27, 8;
	add.s64 	%rd3, %rd1, %rd6;
	mov.u32 	%r31, %r4;
$L__BB2_4:
	ld.global.f64 	%fd1, [%rd3];
	add.s32 	%r28, %r31, %r5;
	mul.wide.s32 	%rd7, %r28, 8;
	add.s64 	%rd8, %rd1, %rd7;
	ld.global.f64 	%fd2, [%rd8];
	mul.f64 	%fd3, %fd1, %fd2;
	ld.global.f64 	%fd4, [%rd2];
	div.rn.f64 	%fd5, %fd3, %fd4;
	add.s32 	%r29, %r31, %r9;
	mul.wide.s32 	%rd9, %r29, 8;
	add.s64 	%rd10, %rd1, %rd9;
	ld.global.f64 	%fd6, [%rd10];
	sub.f64 	%fd7, %fd6, %fd5;
	st.global.f64 	[%rd10], %fd7;
	sub.s32 	%r31, %r31, %r7;
	setp.gt.s32 	%p3, %r31, -1;
	@%p3 bra 	$L__BB2_4;
$L__BB2_5:
	add.s32 	%r30, %r30, %r6;
	setp.lt.s32 	%p4, %r30, %r3;
	@%p4 bra 	$L__BB2_2;
$L__BB2_6:
	ret;

}
	// .globl	_Z9NormalizePdi
.visible .entry _Z9NormalizePdi(
	.param .u64 .ptr .align 1 _Z9NormalizePdi_param_0,
	.param .u32 _Z9NormalizePdi_param_1
)
{
	.reg .pred 	%p<10>;
	.reg .b32 	%r<48>;
	.reg .b64 	%rd<19>;
	.reg .b64 	%fd<22>;

	ld.param.u64 	%rd3, [_Z9NormalizePdi_param_0];
	ld.param.u32 	%r23, [_Z9NormalizePdi_param_1];
	cvta.to.global.u64 	%rd1, %rd3;
	mov.u32 	%r1, %ntid.x;
	mov.u32 	%r24, %tid.y;
	mov.u32 	%r2, %ntid.y;
	mov.u32 	%r25, %ctaid.y;
	mad.lo.s32 	%r45, %r2, %r25, %r24;
	mov.u32 	%r26, %nctaid.x;
	mul.lo.s32 	%r4, %r1, %r26;
	setp.ge.s32 	%p1, %r45, %r23;
	@%p1 bra 	$L__BB3_10;
	mov.u32 	%r27, %ctaid.x;
	mov.u32 	%r28, %tid.x;
	mad.lo.s32 	%r29, %r1, %r27, %r28;
	add.s32 	%r5, %r29, %r23;
	shl.b32 	%r6, %r23, 1;
	add.s32 	%r7, %r5, %r4;
	max.s32 	%r30, %r6, %r7;
	setp.lt.s32 	%p2, %r7, %r6;
	selp.u32 	%r8, 1, 0, %p2;
	add.s32 	%r31, %r7, %r8;
	sub.s32 	%r9, %r30, %r31;
	mul.lo.s32 	%r10, %r5, %r23;
	mul.lo.s32 	%r11, %r7, %r23;
	add.s32 	%r12, %r7, %r4;
	mul.lo.s32 	%r13, %r12, %r23;
	add.s32 	%r14, %r12, %r4;
	mov.u32 	%r32, %nctaid.y;
	mul.lo.s32 	%r15, %r2, %r32;
	div.u32 	%r34, %r9, %r4;
	add.s32 	%r17, %r34, %r8;
$L__BB3_2:
	setp.ge.s32 	%p3, %r5, %r6;
	@%p3 bra 	$L__BB3_9;
	mad.lo.s32 	%r33, %r45, %r23, %r45;
	mul.wide.s32 	%rd4, %r33, 8;
	add.s64 	%rd2, %rd1, %rd4;
	and.b32  	%r18, %r17, 3;
	setp.eq.s32 	%p4, %r18, 3;
	mov.u32 	%r46, %r5;
	@%p4 bra 	$L__BB3_7;
	add.s32 	%r35, %r10, %r45;
	mul.wide.s32 	%rd5, %r35, 8;
	add.s64 	%rd6, %rd1, %rd5;
	ld.global.f64 	%fd1, [%rd6];
	ld.global.f64 	%fd2, [%rd2];
	div.rn.f64 	%fd3, %fd1, %fd2;
	st.global.f64 	[%rd6], %fd3;
	setp.eq.s32 	%p5, %r18, 0;
	mov.u32 	%r46, %r7;
	@%p5 bra 	$L__BB3_7;
	add.s32 	%r36, %r11, %r45;
	mul.wide.s32 	%rd7, %r36, 8;
	add.s64 	%rd8, %rd1, %rd7;
	ld.global.f64 	%fd4, [%rd8];
	ld.global.f64 	%fd5, [%rd2];
	div.rn.f64 	%fd6, %fd4, %fd5;
	st.global.f64 	[%rd8], %fd6;
	setp.eq.s32 	%p6, %r18, 1;
	mov.u32 	%r46, %r12;
	@%p6 bra 	$L__BB3_7;
	add.s32 	%r37, %r13, %r45;
	mul.wide.s32 	%rd9, %r37, 8;
	add.s64 	%rd10, %rd1, %rd9;
	ld.global.f64 	%fd7, [%rd10];
	ld.global.f64 	%fd8, [%rd2];
	div.rn.f64 	%fd9, %fd7, %fd8;
	st.global.f64 	[%rd10], %fd9;
	mov.u32 	%r46, %r14;
$L__BB3_7:
	setp.lt.u32 	%p7, %r17, 3;
	@%p7 bra 	$L__BB3_9;
$L__BB3_8:
	mad.lo.s32 	%r38, %r46, %r23, %r45;
	mul.wide.s32 	%rd11, %r38, 8;
	add.s64 	%rd12, %rd1, %rd11;
	ld.global.f64 	%fd10, [%rd12];
	ld.global.f64 	%fd11, [%rd2];
	div.rn.f64 	%fd12, %fd10, %fd11;
	st.global.f64 	[%rd12], %fd12;
	add.s32 	%r39, %r46, %r4;
	mad.lo.s32 	%r40, %r39, %r23, %r45;
	mul.wide.s32 	%rd13, %r40, 8;
	add.s64 	%rd14, %rd1, %rd13;
	ld.global.f64 	%fd13, [%rd14];
	ld.global.f64 	%fd14, [%rd2];
	div.rn.f64 	%fd15, %fd13, %fd14;
	st.global.f64 	[%rd14], %fd15;
	add.s32 	%r41, %r39, %r4;
	mad.lo.s32 	%r42, %r41, %r23, %r45;
	mul.wide.s32 	%rd15, %r42, 8;
	add.s64 	%rd16, %rd1, %rd15;
	ld.global.f64 	%fd16, [%rd16];
	ld.global.f64 	%fd17, [%rd2];
	div.rn.f64 	%fd18, %fd16, %fd17;
	st.global.f64 	[%rd16], %fd18;
	add.s32 	%r43, %r41, %r4;
	mad.lo.s32 	%r44, %r43, %r23, %r45;
	mul.wide.s32 	%rd17, %r44, 8;
	add.s64 	%rd18, %rd1, %rd17;
	ld.global.f64 	%fd19, [%rd18];
	ld.global.f64 	%fd20, [%rd2];
	div.rn.f64 	%fd21, %fd19, %fd20;
	st.global.f64 	[%rd18], %fd21;
	add.s32 	%r46, %r43, %r4;
	setp.lt.s32 	%p8, %r46, %r6;
	@%p8 bra 	$L__BB3_8;
$L__BB3_9:
	add.s32 	%r45, %r45, %r15;
	setp.lt.s32 	%p9, %r45, %r23;
	@%p9 bra 	$L__BB3_2;
$L__BB3_10:
	ret;

}
	// .globl	_ZN6thrust24THRUST_300001_SM_1000_NS8cuda_cub4core6detail13_kernel_agentINS1_8__reduce11ReduceAgentINS0_12zip_iteratorIN4cuda3std3__45tupleIJNS0_10device_ptrIdEENS0_17counting_iteratorIlNS0_11use_defaultESF_SF_EEEEEEEPNSB_IJdlEEESJ_iNS1_9__extrema9arg_max_fIdl10comparatorEEEEJSI_SK_iSO_EEEvDpT0_
.visible .entry _ZN6thrust24THRUST_300001_SM_1000_NS8cuda_cub4core6detail13_kernel_agentINS1_8__reduce11ReduceAgentINS0_12zip_iteratorIN4cuda3std3__45tupleIJNS0_10device_ptrIdEENS0_17counting_iteratorIlNS0_11use_defaultESF_SF_EEEEEEEPNSB_IJdlEEESJ_iNS1_9__extrema9arg_max_fIdl10comparatorEEEEJSI_SK_iSO_EEEvDpT0_(
	.param .align 8 .b8 _ZN6thrust24THRUST_300001_SM_1000_NS8cuda_cub4core6detail13_kernel_agentINS1_8__reduce11ReduceAgentINS0_12zip_iteratorIN4cuda3std3__45tupleIJNS0_10device_ptrIdEENS0_17counting_iteratorIlNS0_11use_defaultESF_SF_EEEEEEEPNSB_IJdlEEESJ_iNS1_9__extrema9arg_max_fIdl10comparatorEEEEJSI_SK_iSO_EEEvDpT0__param_0[16],
	.param .u64 .ptr .align 1 _ZN6thrust24THRUST_300001_SM_1000_NS8cuda_cub4core6detail13_kernel_agentINS1_8__reduce11ReduceAgentINS0_12zip_iteratorIN4cuda3std3__45tupleIJNS0_10device_ptrIdEENS0_17counting_iteratorIlNS0_11use_defaultESF_SF_EEEEEEEPNSB_IJdlEEESJ_iNS1_9__extrema9arg_max_fIdl10comparatorEEEEJSI_SK_iSO_EEEvDpT0__param_1,
	.param .u32 _ZN6thrust24THRUST_300001_SM_1000_NS8cuda_cub4core6detail13_kernel_agentINS1_8__reduce11ReduceAgentINS0_12zip_iteratorIN4cuda3std3__45tupleIJNS0_10device_ptrIdEENS0_17counting_iteratorIlNS0_11use_defaultESF_SF_EEEEEEEPNSB_IJdlEEESJ_iNS1_9__extrema9arg_max_fIdl10comparatorEEEEJSI_SK_iSO_EEEvDpT0__param_2,
	.param .align 1 .b8 _ZN6thrust24THRUST_300001_SM_1000_NS8cuda_cub4core6detail13_kernel_agentINS1_8__reduce11ReduceAgentINS0_12zip_iteratorIN4cuda3std3__45tupleIJNS0_10device_ptrIdEENS0_17counting_iteratorIlNS0_11use_defaultESF_SF_EEEEEEEPNSB_IJdlEEESJ_iNS1_9__extrema9arg_max_fIdl10comparatorEEEEJSI_SK_iSO_EEEvDpT0__param_3[1]
)
.maxntid 256
{
	.reg .pred 	%p<213>;
	.reg .b32 	%r<400>;
	.reg .b64 	%rd<368>;
	.reg .b64 	%fd<352>;

	ld.param.u64 	%rd198, [_ZN6thrust24THRUST_300001_SM_1000_NS8cuda_cub4core6detail13_kernel_agentINS1_8__reduce11ReduceAgentINS0_12zip_iteratorIN4cuda3std3__45tupleIJNS0_10device_ptrIdEENS0_17counting_iteratorIlNS0_11use_defaultESF_SF_EEEEEEEPNSB_IJdlEEESJ_iNS1_9__extrema9arg_max_fIdl10comparatorEEEEJSI_SK_iSO_EEEvDpT0__param_0+8];
	ld.param.u64 	%rd197, [_ZN6thrust24THRUST_300001_SM_1000_NS8cuda_cub4core6detail13_kernel_agentINS1_8__reduce11ReduceAgentINS0_12zip_iteratorIN4cuda3std3__45tupleIJNS0_10device_ptrIdEENS0_17counting_iteratorIlNS0_11use_defaultESF_SF_EEEEEEEPNSB_IJdlEEESJ_iNS1_9__extrema9arg_max_fIdl10comparatorEEEEJSI_SK_iSO_EEEvDpT0__param_0];
	ld.param.u32 	%r36, [_ZN6thrust24THRUST_300001_SM_1000_NS8cuda_cub4core6detail13_kernel_agentINS1_8__reduce11ReduceAgentINS0_12zip_iteratorIN4cuda3std3__45tupleIJNS0_10device_ptrIdEENS0_17counting_iteratorIlNS0_11use_defaultESF_SF_EEEEEEEPNSB_IJdlEEESJ_iNS1_9__extrema9arg_max_fIdl10comparatorEEEEJSI_SK_iSO_EEEvDpT0__param_2];
	setp.eq.s32 	%p1, %r36, 0;
	@%p1 bra 	$L__BB4_206;
	cvta.to.global.u64 	%rd1, %rd197;
	setp.gt.s32 	%p2, %r36, 1279;
	@%p2 bra 	$L__BB4_122;
	mov.u32 	%r1, %tid.x;
	setp.ge.s32 	%p96, %r1, %r36;
	mov.f64 	%fd298, 0d0000000000000000;
	mov.b64 	%rd309, 0;
	mov.u32 	%r391, %r1;
	@%p96 bra 	$L__BB4_4;
	cvt.u64.u32 	%rd265, %r1;
	mul.wide.u32 	%rd266, %r1, 8;
	add.s64 	%rd267, %rd1, %rd266;
	add.s64 	%rd309, %rd198, %rd265;
	ld.global.f64 	%fd298, [%rd267];
	add.s32 	%r391, %r1, 256;
$L__BB4_4:
	setp.ge.s32 	%p97, %r391, %r36;
	@%p97 bra 	$L__BB4_26;
	not.b32 	%r160, %r391;
	add.s32 	%r4, %r36, %r160;
	and.b32  	%r161, %r4, 768;
	setp.eq.s32 	%p98, %r161, 768;
	@%p98 bra 	$L__BB4_11;
	cvt.u64.u32 	%rd269, %r391;
	add.s64 	%rd300, %rd198, %rd269;
	mul.wide.u32 	%rd270, %r391, 8;
	add.s64 	%rd299, %rd1, %rd270;
	shr.u32 	%r162, %r4, 8;
	add.s32 	%r163, %r162, 1;
	and.b32  	%r164, %r163, 3;
	neg.s32 	%r389, %r164;
$L__BB4_7:
	.pragma "nounroll";
	mov.u64 	%rd9, %rd309;
	mov.f64 	%fd3, %fd298;
	ld.global.f64 	%fd4, [%rd299];
	abs.f64 	%fd5, %fd3;
	abs.f64 	%fd6, %fd4;
	setp.lt.f64 	%p99, %fd5, %fd6;
	mov.u64 	%rd309, %rd300;
	mov.f64 	%fd298, %fd4;
	@%p99 bra 	$L__BB4_10;
	setp.lt.f64 	%p100, %fd6, %fd5;
	mov.u64 	%rd309, %rd9;
	mov.f64 	%fd298, %fd3;
	@%p100 bra 	$L__BB4_10;
	setp.lt.s64 	%p101, %rd9, %rd300;
	min.s64 	%rd309, %rd9, %rd300;
	selp.f64 	%fd298, %fd3, %fd4, %p101;
$L__BB4_10:
	add.s32 	%r391, %r391, 256;
	add.s64 	%rd300, %rd300, 256;
	add.s64 	%rd299, %rd299, 2048;
	add.s32 	%r389, %r389, 1;
	setp.ne.s32 	%p102, %r389, 0;
	@%p102 bra 	$L__BB4_7;
$L__BB4_11:
	setp.lt.u32 	%p103, %r4, 768;
	@%p103 bra 	$L__BB4_26;
	add.s32 	%r392, %r391, 512;
$L__BB4_13:
	mov.u32 	%r12, %r392;
	add.s32 	%r165, %r12, -512;
	cvt.s64.s32 	%rd271, %r165;
	mul.wide.s32 	%rd272, %r165, 8;
	add.s64 	%rd17, %rd1, %rd272;
	add.s64 	%rd18, %rd198, %rd271;
	ld.global.f64 	%fd12, [%rd17];
	abs.f64 	%fd13, %fd298;
	abs.f64 	%fd14, %fd12;
	setp.lt.f64 	%p104, %fd13, %fd14;
	mov.u64 	%rd306, %rd18;
	mov.f64 	%fd295, %fd12;
	@%p104 bra 	$L__BB4_16;
	setp.lt.f64 	%p105, %fd14, %fd13;
	mov.u64 	%rd306, %rd309;
	mov.f64 	%fd295, %fd298;
	@%p105 bra 	$L__BB4_16;
	setp.lt.s64 	%p106, %rd309, %rd18;
	min.s64 	%rd306, %rd309, %rd18;
	selp.f64 	%fd295, %fd298, %fd12, %p106;
$L__BB4_16:
	add.s32 	%r166, %r12, -256;
	cvt.s64.s32 	%rd273, %r166;
	add.s64 	%rd21, %rd198, %rd273;
	ld.global.f64 	%fd17, [%rd17+2048];
	abs.f64 	%fd18, %fd295;
	abs.f64 	%fd19, %fd17;
	setp.lt.f64 	%p107, %fd18, %fd19;
	mov.u64 	%rd307, %rd21;
	mov.f64 	%fd296, %fd17;
	@%p107 bra 	$L__BB4_19;
	setp.lt.f64 	%p108, %fd19, %fd18;
	mov.u64 	%rd307, %rd306;
	mov.f64 	%fd296, %fd295;
	@%p108 bra 	$L__BB4_19;
	setp.lt.s64 	%p109, %rd306, %rd21;
	min.s64 	%rd307, %rd306, %rd21;
	selp.f64 	%fd296, %fd295, %fd17, %p109;
$L__BB4_19:
	cvt.s64.s32 	%rd274, %r12;
	add.s64 	%rd24, %rd198, %rd274;
	ld.global.f64 	%fd22, [%rd17+4096];
	abs.f64 	%fd23, %fd296;
	abs.f64 	%fd24, %fd22;
	setp.lt.f64 	%p110, %fd23, %fd24;
	mov.u64 	%rd308, %rd24;
	mov.f64 	%fd297, %fd22;
	@%p110 bra 	$L__BB4_22;
	setp.lt.f64 	%p111, %fd24, %fd23;
	mov.u64 	%rd308, %rd307;
	mov.f64 	%fd297, %fd296;
	@%p111 bra 	$L__BB4_22;
	setp.lt.s64 	%p112, %rd307, %rd24;
	min.s64 	%rd308, %rd307, %rd24;
	selp.f64 	%fd297, %fd296, %fd22, %p112;
$L__BB4_22:
	add.s32 	%r167, %r12, 256;
	cvt.s64.s32 	%rd275, %r167;
	add.s64 	%rd27, %rd198, %rd275;
	ld.global.f64 	%fd27, [%rd17+6144];
	abs.f64 	%fd28, %fd297;
	abs.f64 	%fd29, %fd27;
	setp.lt.f64 	%p113, %fd28, %fd29;
	mov.u64 	%rd309, %rd27;
	mov.f64 	%fd298, %fd27;
	@%p113 bra 	$L__BB4_25;
	setp.lt.f64 	%p114, %fd29, %fd28;
	mov.u64 	%rd309, %rd308;
	mov.f64 	%fd298, %fd297;
	@%p114 bra 	$L__BB4_25;
	setp.lt.s64 	%p115, %rd308, %rd27;
	min.s64 	%rd309, %rd308, %rd27;
	selp.f64 	%fd298, %fd297, %fd27, %p115;
$L__BB4_25:
	add.s32 	%r392, %r12, 1024;
	add.s32 	%r168, %r12, 512;
	setp.lt.s32 	%p116, %r168, %r36;
	@%p116 bra 	$L__BB4_13;
$L__BB4_26:
	setp.lt.s32 	%p117, %r36, 256;
	@%p117 bra 	$L__BB4_71;
	// begin inline asm
	mov.u32 %r282, %laneid;
	// end inline asm
	mov.b64 	%rd286, %fd298;
	mov.b64 	{%r284, %r289}, %rd286;
	mov.b32 	%r300, 1;
	mov.b32 	%r301, 31;
	mov.b32 	%r302, -1;
	// begin inline asm
	shfl.sync.down.b32 %r283, %r284, %r300, %r301, %r302;
	// end inline asm
	// begin inline asm
	shfl.sync.down.b32 %r288, %r289, %r300, %r301, %r302;
	// end inline asm
	mov.b64 	%rd287, {%r283, %r288};
	mov.b64 	%fd33, %rd287;
	mov.b64 	{%r294, %r299}, %rd309;
	// begin inline asm
	shfl.sync.down.b32 %r293, %r294, %r300, %r301, %r302;
	// end inline asm
	// begin inline asm
	shfl.sync.down.b32 %r298, %r299, %r300, %r301, %r302;
	// end inline asm
	mov.b64 	%rd31, {%r293, %r298};
	setp.gt.s32 	%p169, %r282, 30;
	mov.u64 	%rd311, %rd309;
	mov.f64 	%fd300, %fd298;
	@%p169 bra 	$L__BB4_31;
	abs.f64 	%fd34, %fd298;
	abs.f64 	%fd35, %fd33;
	setp.lt.f64 	%p170, %fd34, %fd35;
	mov.u64 	%rd311, %rd31;
	mov.f64 	%fd300, %fd33;
	@%p170 bra 	$L__BB4_31;
	setp.lt.f64 	%p171, %fd35, %fd34;
	mov.u64 	%rd311, %rd309;
	mov.f64 	%fd300, %fd298;
	@%p171 bra 	$L__BB4_31;
	setp.lt.s64 	%p172, %rd309, %rd31;
	min.s64 	%rd311, %rd309, %rd31;
	selp.f64 	%fd300, %fd298, %fd33, %p172;
$L__BB4_31:
	mov.b64 	%rd288, %fd300;
	mov.b64 	{%r304, %r309}, %rd288;
	mov.b32 	%r320, 2;
	mov.b32 	%r321, 31;
	mov.b32 	%r322, -1;
	// begin inline asm
	shfl.sync.down.b32 %r303, %r304, %r320, %r321, %r322;
	// end inline asm
	// begin inline asm
	shfl.sync.down.b32 %r308, %r309, %r320, %r321, %r322;
	// end inline asm
	mov.b64 	%rd289, {%r303, %r308};
	mov.b64 	%fd38, %rd289;
	mov.b64 	{%r314, %r319}, %rd311;
	// begin inline asm
	shfl.sync.down.b32 %r313, %r314, %r320, %r321, %r322;
	// end inline asm
	// begin inline asm
	shfl.sync.down.b32 %r318, %r319, %r320, %r321, %r322;
	// end inline asm
	mov.b64 	%rd34, {%r313, %r318};
	setp.gt.s32 	%p173, %r282, 29;
	mov.u64 	%rd312, %rd311;
	mov.f64 	%fd301, %fd300;
	@%p173 bra 	$L__BB4_35;
	abs.f64 	%fd39, %fd300;
	abs.f64 	%fd40, %fd38;
	setp.lt.f64 	%p174, %fd39, %fd40;
	mov.u64 	%rd312, %rd34;
	mov.f64 	%fd301, %fd38;
	@%p174 bra 	$L__BB4_35;
	setp.lt.f64 	%p175, %fd40, %fd39;
	mov.u64 	%rd312, %rd311;
	mov.f64 	%fd301, %fd300;
	@%p175 bra 	$L__BB4_35;
	setp.lt.s64 	%p176, %rd311, %rd34;
	min.s64 	%rd312, %rd311, %rd34;
	selp.f64 	%fd301, %fd300, %fd38, %p176;
$L__BB4_35:
	mov.b64 	%rd290, %fd301;
	mov.b64 	{%r324, %r329}, %rd290;
	mov.b32 	%r340, 4;
	mov.b32 	%r341, 31;
	mov.b32 	%r342, -1;
	// begin inline asm
	shfl.sync.down.b32 %r323, %r324, %r340, %r341, %r342;
	// end inline asm
	// begin inline asm
	shfl.sync.down.b32 %r328, %r329, %r340, %r341, %r342;
	// end inline asm
	mov.b64 	%rd291, {%r323, %r328};
	mov.b64 	%fd43, %rd291;
	mov.b64 	{%r334, %r339}, %rd312;
	// begin inline asm
	shfl.sync.down.b32 %r333, %r334, %r340, %r341, %r342;
	// end inline asm
	// begin inline asm
	shfl.sync.down.b32 %r338, %r339, %r340, %r341, %r342;
	// end inline asm
	mov.b64 	%rd37, {%r333, %r338};
	setp.gt.s32 	%p177, %r282, 27;
	mov.u64 	%rd313, %rd312;
	mov.f64 	%fd302, %fd301;
	@%p177 bra 	$L__BB4_39;
	abs.f64 	%fd44, %fd301;
	abs.f64 	%fd45, %fd43;
	setp.lt.f64 	%p178, %fd44, %fd45;
	mov.u64 	%rd313, %rd37;
	mov.f64 	%fd302, %fd43;
	@%p178 bra 	$L__BB4_39;
	setp.lt.f64 	%p179, %fd45, %fd44;
	mov.u64 	%rd313, %rd312;
	mov.f64 	%fd302, %fd301;
	@%p179 bra 	$L__BB4_39;
	setp.lt.s64 	%p180, %rd312, %rd37;
	min.s64 	%rd313, %rd312, %rd37;
	selp.f64 	%fd302, %fd301, %fd43, %p180;
$L__BB4_39:
	mov.b64 	%rd292, %fd302;
	mov.b64 	{%r344, %r349}, %rd292;
	mov.b32 	%r360, 8;
	mov.b32 	%r361, 31;
	mov.b32 	%r362, -1;
	// begin inline asm
	shfl.sync.down.b32 %r343, %r344, %r360, %r361, %r362;
	// end inline asm
	// begin inline asm
	shfl.sync.down.b32 %r348, %r349, %r360, %r361, %r362;
	// end inline asm
	mov.b64 	%rd293, {%r343, %r348};
	mov.b64 	%fd48, %rd293;
	mov.b64 	{%r354, %r359}, %rd313;
	// begin inline asm
	shfl.sync.down.b32 %r353, %r354, %r360, %r361, %r362;
	// end inline asm
	// begin inline asm
	shfl.sync.down.b32 %r358, %r359, %r360, %r361, %r362;
	// end inline asm
	mov.b64 	%rd40, {%r353, %r358};
	setp.gt.s32 	%p181, %r282, 23;
	mov.u64 	%rd314, %rd313;
	mov.f64 	%fd303, %fd302;
	@%p181 bra 	$L__BB4_43;
	abs.f64 	%fd49, %fd302;
	abs.f64 	%fd50, %fd48;
	setp.lt.f64 	%p182, %fd49, %fd50;
	mov.u64 	%rd314, %rd40;
	mov.f64 	%fd303, %fd48;
	@%p182 bra 	$L__BB4_43;
	setp.lt.f64 	%p183, %fd50, %fd49;
	mov.u64 	%rd314, %rd313;
	mov.f64 	%fd303, %fd302;
	@%p183 bra 	$L__BB4_43;
	setp.lt.s64 	%p184, %rd313, %rd40;
	min.s64 	%rd314, %rd313, %rd40;
	selp.f64 	%fd303, %fd302, %fd48, %p184;
$L__BB4_43:
	mov.b64 	%rd294, %fd303;
	mov.b64 	{%r364, %r369}, %rd294;
	mov.b32 	%r380, 16;
	mov.b32 	%r381, 31;
	mov.b32 	%r382, -1;
	// begin inline asm
	shfl.sync.down.b32 %r363, %r364, %r380, %r381, %r382;
	// end inline asm
	// begin inline asm
	shfl.sync.down.b32 %r368, %r369, %r380, %r381, %r382;
	// end inline asm
	mov.b64 	%rd295, {%r363, %r368};
	mov.b64 	%fd53, %rd295;
	mov.b64 	{%r374, %r379}, %rd314;
	// begin inline asm
	shfl.sync.down.b32 %r373, %r374, %r380, %r381, %r382;
	// end inline asm
	// begin inline asm
	shfl.sync.down.b32 %r378, %r379, %r380, %r381, %r382;
	// end inline asm
	mov.b64 	%rd43, {%r373, %r378};
	setp.gt.s32 	%p185, %r282, 15;
	mov.u64 	%rd367, %rd314;
	mov.f64 	%fd351, %fd303;
	@%p185 bra 	$L__BB4_47;
	abs.f64 	%fd54, %fd303;
	abs.f64 	%fd55, %fd53;
	setp.lt.f64 	%p186, %fd54, %fd55;
	mov.u64 	%rd367, %rd43;
	mov.f64 	%fd351, %fd53;
	@%p186 bra 	$L__BB4_47;
	setp.lt.f64 	%p187, %fd55, %fd54;
	mov.u64 	%rd367, %rd314;
	mov.f64 	%fd351, %fd303;
	@%p187 bra 	$L__BB4_47;
	setp.lt.s64 	%p188, %rd314, %rd43;
	min.s64 	%rd367, %rd314, %rd43;
	selp.f64 	%fd351, %fd303, %fd53, %p188;
$L__BB4_47:
	setp.ne.s32 	%p189, %r282, 0;
	@%p189 bra 	$L__BB4_49;
	shr.u32 	%r383, %r1, 1;
	and.b32  	%r384, %r383, 496;
	mov.u32 	%r385, _ZN6thrust24THRUST_300001_SM_1000_NS8cuda_cub4core6detail5shmemE;
	add.s32 	%r386, %r385, %r384;
	st.shared.f64 	[%r386+8], %fd351;
	st.shared.u64 	[%r386+16], %rd367;
$L__BB4_49:
	bar.sync 	0;
	setp.ne.s32 	%p190, %r1, 0;
	@%p190 bra 	$L__BB4_204;
	ld.shared.f64 	%fd58, [_ZN6thrust24THRUST_300001_SM_1000_NS8cuda_cub4core6detail5shmemE+24];
	ld.shared.u64 	%rd46, [_ZN6thrust24THRUST_300001_SM_1000_NS8cuda_cub4core6detail5shmemE+32];
	abs.f64 	%fd59, %fd351;
	abs.f64 	%fd60, %fd58;
	setp.lt.f64 	%p191, %fd59, %fd60;
	mov.u64 	%rd316, %rd46;
	mov.f64 	%fd305, %fd58;
	@%p191 bra 	$L__BB4_53;
	setp.lt.f64 	%p192, %fd60, %fd59;
	mov.u64 	%rd316, %rd367;
	mov.f64 	%fd305, %fd351;
	@%p192 bra 	$L__BB4_53;
	setp.lt.s64 	%p193, %rd367, %rd46;
	min.s64 	%rd316, %rd367, %rd46;
	selp.f64 	%fd305, %fd351, %fd58, %p193;
$L__BB4_53:
	ld.shared.f64 	%fd63, [_ZN6thrust24THRUST_300001_SM_1000_NS8cuda_cub4core6detail5shmemE+40];
	ld.shared.u64 	%rd49, [_ZN6thrust24THRUST_300001_SM_1000_NS8cuda_cub4core6detail5shmemE+48];
	abs.f64 	%fd64, %fd305;
	abs.f64 	%fd65, %fd63;
	setp.lt.f64 	%p194, %fd64, %fd65;
	mov.u64 	%rd317, %rd49;
	mov.f64 	%fd306, %fd63;
	@%p194 bra 	$L__BB4_56;
	setp.lt.f64 	%p195, %fd65, %fd64;
	mov.u64 	%rd317, %rd316;
	mov.f64 	%fd306, %fd305;
	@%p195 bra 	$L__BB4_56;
	setp.lt.s64 	%p196, %rd316, %rd49;
	min.s64 	%rd317, %rd316, %rd49;
	selp.f64 	%fd306, %fd305, %fd63, %p196;
$L__BB4_56:
	ld.shared.f64 	%fd68, [_ZN6thrust24THRUST_300001_SM_1000_NS8cuda_cub4core6detail5shmemE+56];
	ld.shared.u64 	%rd52, [_ZN6thrust24THRUST_300001_SM_1000_NS8cuda_cub4core6detail5shmemE+64];
	abs.f64 	%fd69, %fd306;
	abs.f64 	%fd70, %fd68;
	setp.lt.f64 	%p197, %fd69, %fd70;
	mov.u64 	%rd318, %rd52;
	mov.f64 	%fd307, %fd68;
	@%p197 bra 	$L__BB4_59;
	setp.lt.f64 	%p198, %fd70, %fd69;
	mov.u64 	%rd318, %rd317;
	mov.f64 	%fd307, %fd306;
	@%p198 bra 	$L__BB4_59;
	setp.lt.s64 	%p199, %rd317, %rd52;
	min.s64 	%rd318, %rd317, %rd52;
	selp.f64 	%fd307, %fd306, %fd68, %p199;
$L__BB4_59:
	ld.shared.f64 	%fd73, [_ZN6thrust24THRUST_300001_SM_1000_NS8cuda_cub4core6detail5shmemE+72];
	ld.shared.u64 	%rd55, [_ZN6thrust24THRUST_300001_SM_1000_NS8cuda_cub4core6detail5shmemE+80];
	abs.f64 	%fd74, %fd307;
	abs.f64 	%fd75, %fd73;
	setp.lt.f64 	%p200, %fd74, %fd75;
	mov.u64 	%rd319, %rd55;
	mov.f64 	%fd308, %fd73;
	@%p200 bra 	$L__BB4_62;
	setp.lt.f64 	%p201, %fd75, %fd74;
	mov.u64 	%rd319, %rd318;
	mov.f64 	%fd308, %fd307;
	@%p201 bra 	$L__BB4_62;
	setp.lt.s64 	%p202, %rd318, %rd55;
	min.s64 	%rd319, %rd318, %rd55;
	selp.f64 	%fd308, %fd307, %fd73, %p202;
$L__BB4_62:
	ld.shared.f64 	%fd78, [_ZN6thrust24THRUST_300001_SM_1000_NS8cuda_cub4core6detail5shmemE+88];
	ld.shared.u64 	%rd58, [_ZN6thrust24THRUST_300001_SM_1000_NS8cuda_cub4core6detail5shmemE+96];
	abs.f64 	%fd79, %fd308;
	abs.f64 	%fd80, %fd78;
	setp.lt.f64 	%p203, %fd79, %fd80;
	mov.u64 	%rd320, %rd58;
	mov.f64 	%fd309, %fd78;
	@%p203 bra 	$L__BB4_65;
	setp.lt.f64 	%p204, %fd80, %fd79;
	mov.u64 	%rd320, %rd319;
	mov.f64 	%fd309, %fd308;
	@%p204 bra 	$L__BB4_65;
	setp.lt.s64 	%p205, %rd319, %rd58;
	min.s64 	%rd320, %rd319, %rd58;
	selp.f64 	%fd309, %fd308, %fd78, %p205;
$L__BB4_65:
	ld.shared.f64 	%fd83, [_ZN6thrust24THRUST_300001_SM_1000_NS8cuda_cub4core6detail5shmemE+104];
	ld.shared.u64 	%rd61, [_ZN6thrust24THRUST_300001_SM_1000_NS8cuda_cub4core6detail5shmemE+112];
	abs.f64 	%fd84, %fd309;
	abs.f64 	%fd85, %fd83;
	setp.lt.f64 	%p206, %fd84, %fd85;
	mov.u64 	%rd321, %rd61;
	mov.f64 	%fd310, %fd83;
	@%p206 bra 	$L__BB4_68;
	setp.lt.f64 	%p207, %fd85, %fd84;
	mov.u64 	%rd321, %rd320;
	mov.f64 	%fd310, %fd309;
	@%p207 bra 	$L__BB4_68;
	setp.lt.s64 	%p208, %rd320, %rd61;
	min.s64 	%rd321, %rd320, %rd61;
	selp.f64 	%fd310, %fd309, %fd83, %p208;
$L__BB4_68:
	ld.shared.f64 	%fd88, [_ZN6thrust24THRUST_300001_SM_1000_NS8cuda_cub4core6detail5shmemE+120];
	ld.shared.u64 	%rd64, [_ZN6thrust24THRUST_300001_SM_1000_NS8cuda_cub4core6detail5shmemE+128];
	abs.f64 	%fd89, %fd310;
	abs.f64 	%fd90, %fd88;
	setp.lt.f64 	%p209, %fd89, %fd90;
	mov.u64 	%rd367, %rd64;
	mov.f64 	%fd351, %fd88;
	@%p209 bra 	$L__BB4_204;
	setp.lt.f64 	%p210, %fd90, %fd89;
	mov.u64 	%rd367, %rd321;
	mov.f64 	%fd351, %fd310;
	@%p210 bra 	$L__BB4_204;
	setp.lt.s64 	%p211, %rd321, %rd64;
	min.s64 	%rd367, %rd321, %rd64;
	selp.f64 	%fd351, %fd310, %fd88, %p211;
	bra.uni 	$L__BB4_204;
$L__BB4_71:
	// begin inline asm
	mov.u32 %r169, %laneid;
	// end inline asm
	and.b32  	%r190, %r1, 992;
	add.s32 	%r191, %r190, 32;
	setp.gt.s32 	%p118, %r191, %r36;
	not.b32 	%r192, %r190;
	add.s32 	%r193, %r36, %r192;
	selp.b32 	%r188, %r193, 31, %p118;
	mov.b64 	%rd276, %fd298;
	mov.b64 	{%r171, %r176}, %rd276;
	mov.b32 	%r187, 1;
	mov.b32 	%r189, -1;
	// begin inline asm
	shfl.sync.down.b32 %r170, %r171, %r187, %r188, %r189;
	// end inline asm
	// begin inline asm
	shfl.sync.down.b32 %r175, %r176, %r187, %r188, %r189;
	// end inline asm
	mov.b64 	%rd277, {%r170, %r175};
	mov.b64 	%fd92, %rd277;
	mov.b64 	{%r181, %r186}, %rd309;
	// begin inline asm
	shfl.sync.down.b32 %r180, %r181, %r187, %r188, %r189;
	// end inline asm
	// begin inline asm
	shfl.sync.down.b32 %r185, %r186, %r187, %r188, %r189;
	// end inline asm
	mov.b64 	%rd66, {%r180, %r185};
	setp.ge.s32 	%p119, %r169, %r188;
	mov.u64 	%rd322, %rd309;
	mov.f64 	%fd311, %fd298;
	@%p119 bra 	$L__BB4_75;
	abs.f64 	%fd93, %fd298;
	abs.f64 	%fd94, %fd92;
	setp.lt.f64 	%p120, %fd93, %fd94;
	mov.u64 	%rd322, %rd66;
	mov.f64 	%fd311, %fd92;
	@%p120 bra 	$L__BB4_75;
	setp.lt.f64 	%p121, %fd94, %fd93;
	mov.u64 	%rd322, %rd309;
	mov.f64 	%fd311, %fd298;
	@%p121 bra 	$L__BB4_75;
	setp.lt.s64 	%p122, %rd309, %rd66;
	min.s64 	%rd322, %rd309, %rd66;
	selp.f64 	%fd311, %fd298, %fd92, %p122;
$L__BB4_75:
	mov.b64 	%rd278, %fd311;
	mov.b64 	{%r195, %r200}, %rd278;
	mov.b32 	%r211, 2;
	mov.b32 	%r213, -1;
	// begin inline asm
	shfl.sync.down.b32 %r194, %r195, %r211, %r188, %r213;
	// end inline asm
	// begin inline asm
	shfl.sync.down.b32 %r199, %r200, %r211, %r188, %r213;
	// end inline asm
	mov.b64 	%rd279, {%r194, %r199};
	mov.b64 	%fd97, %rd279;
	mov.b64 	{%r205, %r210}, %rd322;
	// begin inline asm
	shfl.sync.down.b32 %r204, %r205, %r211, %r188, %r213;
	// end inline asm
	// begin inline asm
	shfl.sync.down.b32 %r209, %r210, %r211, %r188, %r213;
	// end inline asm
	mov.b64 	%rd69, {%r204, %r209};
	add.s32 	%r214, %r169, 2;
	setp.gt.s32 	%p123, %r214, %r188;
	mov.u64 	%rd323, %rd322;
	mov.f64 	%fd312, %fd311;
	@%p123 bra 	$L__BB4_79;
	abs.f64 	%fd98, %fd311;
	abs.f64 	%fd99, %fd97;
	setp.lt.f64 	%p124, %fd98, %fd99;
	mov.u64 	%rd323, %rd69;
	mov.f64 	%fd312, %fd97;
	@%p124 bra 	$L__BB4_79;
	setp.lt.f64 	%p125, %fd99, %fd98;
	mov.u64 	%rd323, %rd322;
	mov.f64 	%fd312, %fd311;
	@%p125 bra 	$L__BB4_79;
	setp.lt.s64 	%p126, %rd322, %rd69;
	min.s64 	%rd323, %rd322, %rd69;
	selp.f64 	%fd312, %fd311, %fd97, %p126;
$L__BB4_79:
	mov.b64 	%rd280, %fd312;
	mov.b64 	{%r216, %r221}, %rd280;
	mov.b32 	%r232, 4;
	mov.b32 	%r234, -1;
	// begin inline asm
	shfl.sync.down.b32 %r215, %r216, %r232, %r188, %r234;
	// end inline asm
	// begin inline asm
	shfl.sync.down.b32 %r220, %r221, %r232, %r188, %r234;
	// end inline asm
	mov.b64 	%rd281, {%r215, %r220};
	mov.b64 	%fd102, %rd281;
	mov.b64 	{%r226, %r231}, %rd323;
	// begin inline asm
	shfl.sync.down.b32 %r225, %r226, %r232, %r188, %r234;
	// end inline asm
	// begin inline asm
	shfl.sync.down.b32 %r230, %r231, %r232, %r188, %r234;
	// end inline asm
	mov.b64 	%rd72, {%r225, %r230};
	add.s32 	%r235, %r169, 4;
	setp.gt.s32 	%p127, %r235, %r188;
	mov.u64 	%rd324, %rd323;
	mov.f64 	%fd313, %fd312;
	@%p127 bra 	$L__BB4_83;
	abs.f64 	%fd103, %fd312;
	abs.f64 	%fd104, %fd102;
	setp.lt.f64 	%p128, %fd103, %fd104;
	mov.u64 	%rd324, %rd72;
	mov.f64 	%fd313, %fd102;
	@%p128 bra 	$L__BB4_83;
	setp.lt.f64 	%p129, %fd104, %fd103;
	mov.u64 	%rd324, %rd323;
	mov.f64 	%fd313, %fd312;
	@%p129 bra 	$L__BB4_83;
	setp.lt.s64 	%p130, %rd323, %rd72;
	min.s64 	%rd324, %rd323, %rd72;
	selp.f64 	%fd313, %fd312, %fd102, %p130;
$L__BB4_83:
	mov.b64 	%rd282, %fd313;
	mov.b64 	{%r237, %r242}, %rd282;
	mov.b32 	%r253, 8;
	mov.b32 	%r255, -1;
	// begin inline asm
	shfl.sync.down.b32 %r236, %r237, %r253, %r188, %r255;
	// end inline asm
	// begin inline asm
	shfl.sync.down.b32 %r241, %r242, %r253, %r188, %r255;
	// end inline asm
	mov.b64 	%rd283, {%r236, %r241};
	mov.b64 	%fd107, %rd283;
	mov.b64 	{%r247, %r252}, %rd324;
	// begin inline asm
	shfl.sync.down.b32 %r246, %r247, %r253, %r188, %r255;
	// end inline asm
	// begin inline asm
	shfl.sync.down.b32 %r251, %r252, %r253, %r188, %r255;
	// end inline asm
	mov.b64 	%rd75, {%r246, %r251};
	add.s32 	%r256, %r169, 8;
	setp.gt.s32 	%p131, %r256, %r188;
	mov.u64 	%rd325, %rd324;
	mov.f64 	%fd314, %fd313;
	@%p131 bra 	$L__BB4_87;
	abs.f64 	%fd108, %fd313;
	abs.f64 	%fd109, %fd107;
	setp.lt.f64 	%p132, %fd108, %fd109;
	mov.u64 	%rd325, %rd75;
	mov.f64 	%fd314, %fd107;
	@%p132 bra 	$L__BB4_87;
	setp.lt.f64 	%p133, %fd109, %fd108;
	mov.u64 	%rd325, %rd324;
	mov.f64 	%fd314, %fd313;
	@%p133 bra 	$L__BB4_87;
	setp.lt.s64 	%p134, %rd324, %rd75;
	min.s64 	%rd325, %rd324, %rd75;
	selp.f64 	%fd314, %fd313, %fd107, %p134;
$L__BB4_87:
	mov.b64 	%rd284, %fd314;
	mov.b64 	{%r258, %r263}, %rd284;
	mov.b32 	%r274, 16;
	mov.b32 	%r276, -1;
	// begin inline asm
	shfl.sync.down.b32 %r257, %r258, %r274, %r188, %r276;
	// end inline asm
	// begin inline asm
	shfl.sync.down.b32 %r262, %r263, %r274, %r188, %r276;
	// end inline asm
	mov.b64 	%rd285, {%r257, %r262};
	mov.b64 	%fd112, %rd285;
	mov.b64 	{%r268, %r273}, %rd325;
	// begin inline asm
	shfl.sync.down.b32 %r267, %r268, %r274, %r188, %r276;
	// end inline asm
	// begin inline asm
	shfl.sync.down.b32 %r272, %r273, %r274, %r188, %r276;
	// end inline asm
	mov.b64 	%rd78, {%r267, %r272};
	add.s32 	%r277, %r169, 16;
	setp.gt.s32 	%p135, %r277, %r188;
	mov.u64 	%rd367, %rd325;
	mov.f64 	%fd351, %fd314;
	@%p135 bra 	$L__BB4_91;
	abs.f64 	%fd113, %fd314;
	abs.f64 	%fd114, %fd112;
	setp.lt.f64 	%p136, %fd113, %fd114;
	mov.u64 	%rd367, %rd78;
	mov.f64 	%fd351, %fd112;
	@%p136 bra 	$L__BB4_91;
	setp.lt.f64 	%p137, %fd114, %fd113;
	mov.u64 	%rd367, %rd325;
	mov.f64 	%fd351, %fd314;
	@%p137 bra 	$L__BB4_91;
	setp.lt.s64 	%p138, %rd325, %rd78;
	min.s64 	%rd367, %rd325, %rd78;
	selp.f64 	%fd351, %fd314, %fd112, %p138;
$L__BB4_91:
	setp.ne.s32 	%p139, %r169, 0;
	@%p139 bra 	$L__BB4_93;
	shr.u32 	%r278, %r1, 1;
	and.b32  	%r279, %r278, 496;
	mov.u32 	%r280, _ZN6thrust24THRUST_300001_SM_1000_NS8cuda_cub4core6detail5shmemE;
	add.s32 	%r281, %r280, %r279;
	st.shared.f64 	[%r281+8], %fd351;
	st.shared.u64 	[%r281+16], %rd367;
$L__BB4_93:
	bar.sync 	0;
	setp.ne.s32 	%p140, %r1, 0;
	@%p140 bra 	$L__BB4_204;
	setp.lt.s32 	%p141, %r36, 33;
	mov.f64 	%fd316, %fd351;
	mov.u64 	%rd327, %rd367;
	@%p141 bra 	$L__BB4_98;
	ld.shared.f64 	%fd117, [_ZN6thrust24THRUST_300001_SM_1000_NS8cuda_cub4core6detail5shmemE+24];
	ld.shared.u64 	%rd81, [_ZN6thrust24THRUST_300001_SM_1000_NS8cuda_cub4core6detail5shmemE+32];
	abs.f64 	%fd118, %fd351;
	abs.f64 	%fd119, %fd117;
	setp.lt.f64 	%p142, %fd118, %fd119;
	mov.f64 	%fd316, %fd117;
	mov.u64 	%rd327, %rd81;
	@%p142 bra 	$L__BB4_98;
	setp.lt.f64 	%p143, %fd119, %fd118;
	mov.f64 	%fd316, %fd351;
	mov.u64 	%rd327, %rd367;
	@%p143 bra 	$L__BB4_98;
	setp.lt.s64 	%p144, %rd367, %rd81;
	min.s64 	%rd327, %rd367, %rd81;
	selp.f64 	%fd316, %fd351, %fd117, %p144;
$L__BB4_98:
	setp.lt.s32 	%p145, %r36, 65;
	mov.f64 	%fd317, %fd316;
	mov.u64 	%rd328, %rd327;
	@%p145 bra 	$L__BB4_102;
	ld.shared.f64 	%fd122, [_ZN6thrust24THRUST_300001_SM_1000_NS8cuda_cub4core6detail5shmemE+40];
	ld.shared.u64 	%rd84, [_ZN6thrust24THRUST_300001_SM_1000_NS8cuda_cub4core6detail5shmemE+48];
	abs.f64 	%fd123, %fd316;
	abs.f64 	%fd124, %fd122;
	setp.lt.f64 	%p146, %fd123, %fd124;
	mov.f64 	%fd317, %fd122;
	mov.u64 	%rd328, %rd84;
	@%p146 bra 	$L__BB4_102;
	setp.lt.f64 	%p147, %fd124, %fd123;
	mov.f64 	%fd317, %fd316;
	mov.u64 	%rd328, %rd327;
	@%p147 bra 	$L__BB4_102;
	setp.lt.s64 	%p148, %rd327, %rd84;
	min.s64 	%rd328, %rd327, %rd84;
	selp.f64 	%fd317, %fd316, %fd122, %p148;
$L__BB4_102:
	setp.lt.s32 	%p149, %r36, 97;
	mov.f64 	%fd318, %fd317;
	mov.u64 	%rd329, %rd328;
	@%p149 bra 	$L__BB4_106;
	ld.shared.f64 	%fd127, [_ZN6thrust24THRUST_300001_SM_1000_NS8cuda_cub4core6detail5shmemE+56];
	ld.shared.u64 	%rd87, [_ZN6thrust24THRUST_300001_SM_1000_NS8cuda_cub4core6detail5shmemE+64];
	abs.f64 	%fd128, %fd317;
	abs.f64 	%fd129, %fd127;
	setp.lt.f64 	%p150, %fd128, %fd129;
	mov.f64 	%fd318, %fd127;
	mov.u64 	%rd329, %rd87;
	@%p150 bra 	$L__BB4_106;
	setp.lt.f64 	%p151, %fd129, %fd128;
	mov.f64 	%fd318, %fd317;
	mov.u64 	%rd329, %rd328;
	@%p151 bra 	$L__BB4_106;
	setp.lt.s64 	%p152, %rd328, %rd87;
	min.s64 	%rd329, %rd328, %rd87;
	selp.f64 	%fd318, %fd317, %fd127, %p152;
$L__BB4_106:
	setp.lt.s32 	%p153, %r36, 129;
	mov.f64 	%fd319, %fd318;
	mov.u64 	%rd330, %rd329;
	@%p153 bra 	$L__BB4_110;
	ld.shared.f64 	%fd132, [_ZN6thrust24THRUST_300001_SM_1000_NS8cuda_cub4core6detail5shmemE+72];
	ld.shared.u64 	%rd90, [_ZN6thrust24THRUST_300001_SM_1000_NS8cuda_cub4core6detail5shmemE+80];
	abs.f64 	%fd133, %fd318;
	abs.f64 	%fd134, %fd132;
	setp.lt.f64 	%p154, %fd133, %fd134;
	mov.f64 	%fd319, %fd132;
	mov.u64 	%rd330, %rd90;
	@%p154 bra 	$L__BB4_110;
	setp.lt.f64 	%p155, %fd134, %fd133;
	mov.f64 	%fd319, %fd318;
	mov.u64 	%rd330, %rd329;
	@%p155 bra 	$L__BB4_110;
	setp.lt.s64 	%p156, %rd329, %rd90;
	min.s64 	%rd330, %rd329, %rd90;
	selp.f64 	%fd319, %fd318, %fd132, %p156;
$L__BB4_110:
	setp.lt.s32 	%p157, %r36, 161;
	mov.f64 	%fd320, %fd319;
	mov.u64 	%rd331, %rd330;
	@%p157 bra 	$L__BB4_114;
	ld.shared.f64 	%fd137, [_ZN6thrust24THRUST_300001_SM_1000_NS8cuda_cub4core6detail5shmemE+88];
	ld.shared.u64 	%rd93, [_ZN6thrust24THRUST_300001_SM_1000_NS8cuda_cub4core6detail5shmemE+96];
	abs.f64 	%fd138, %fd319;
	abs.f64 	%fd139, %fd137;
	setp.lt.f64 	%p158, %fd138, %fd139;
	mov.f64 	%fd320, %fd137;
	mov.u64 	%rd331, %rd93;
	@%p158 bra 	$L__BB4_114;
	setp.lt.f64 	%p159, %fd139, %fd138;
	mov.f64 	%fd320, %fd319;
	mov.u64 	%rd331, %rd330;
	@%p159 bra 	$L__BB4_114;
	setp.lt.s64 	%p160, %rd330, %rd93;
	min.s64 	%rd331, %rd330, %rd93;
	selp.f64 	%fd320, %fd319, %fd137, %p160;
$L__BB4_114:
	setp.lt.s32 	%p161, %r36, 193;
	mov.f64 	%fd321, %fd320;
	mov.u64 	%rd332, %rd331;
	@%p161 bra 	$L__BB4_118;
	ld.shared.f64 	%fd142, [_ZN6thrust24THRUST_300001_SM_1000_NS8cuda_cub4core6detail5shmemE+104];
	ld.shared.u64 	%rd96, [_ZN6thrust24THRUST_300001_SM_1000_NS8cuda_cub4core6detail5shmemE+112];
	abs.f64 	%fd143, %fd320;
	abs.f64 	%fd144, %fd142;
	setp.lt.f64 	%p162, %fd143, %fd144;
	mov.f64 	%fd321, %fd142;
	mov.u64 	%rd332, %rd96;
	@%p162 bra 	$L__BB4_118;
	setp.lt.f64 	%p163, %fd144, %fd143;
	mov.f64 	%fd321, %fd320;
	mov.u64 	%rd332, %rd331;
	@%p163 bra 	$L__BB4_118;
	setp.lt.s64 	%p164, %rd331, %rd96;
	min.s64 	%rd332, %rd331, %rd96;
	selp.f64 	%fd321, %fd320, %fd142, %p164;
$L__BB4_118:
	setp.lt.s32 	%p165, %r36, 225;
	mov.u64 	%rd367, %rd332;
	mov.f64 	%fd351, %fd321;
	@%p165 bra 	$L__BB4_204;
	ld.shared.f64 	%fd147, [_ZN6thrust24THRUST_300001_SM_1000_NS8cuda_cub4core6detail5shmemE+120];
	ld.shared.u64 	%rd99, [_ZN6thrust24THRUST_300001_SM_1000_NS8cuda_cub4core6detail5shmemE+128];
	abs.f64 	%fd148, %fd321;
	abs.f64 	%fd149, %fd147;
	setp.lt.f64 	%p166, %fd148, %fd149;
	mov.u64 	%rd367, %rd99;
	mov.f64 	%fd351, %fd147;
	@%p166 bra 	$L__BB4_204;
	setp.lt.f64 	%p167, %fd149, %fd148;
	mov.u64 	%rd367, %rd332;
	mov.f64 	%fd351, %fd321;
	@%p167 bra 	$L__BB4_204;
	setp.lt.s64 	%p168, %rd332, %rd99;
	min.s64 	%rd367, %rd332, %rd99;
	selp.f64 	%fd351, %fd321, %fd147, %p168;
	bra.uni 	$L__BB4_204;
$L__BB4_122:
	mov.u32 	%r17, %tid.x;
	cvt.u64.u32 	%rd200, %r17;
	cvta.to.global.u64 	%rd201, %rd197;
	mul.wide.u32 	%rd202, %r17, 8;
	add.s64 	%rd203, %rd201, %rd202;
	ld.global.f64 	%fd274, [%rd203];
	add.s32 	%r37, %r17, 256;
	cvt.u64.u32 	%rd204, %r37;
	ld.global.f64 	%fd275, [%rd203+2048];
	add.s32 	%r38, %r17, 512;
	cvt.u64.u32 	%rd205, %r38;
	ld.global.f64 	%fd276, [%rd203+4096];
	add.s32 	%r39, %r17, 768;
	cvt.u64.u32 	%rd206, %r39;
	ld.global.f64 	%fd277, [%rd203+6144];
	or.b32  	%r40, %r17, 1024;
	cvt.u64.u32 	%rd101, %r40;
	add.s64 	%rd354, %rd198, %rd101;
	ld.global.f64 	%fd338, [%rd203+8192];
	abs.f64 	%fd278, %fd274;
	abs.f64 	%fd279, %fd275;
	setp.geu.f64 	%p3, %fd278, %fd279;
	selp.f64 	%fd280, %fd274, %fd275, %p3;
	selp.b64 	%rd207, %rd200, %rd204, %p3;
	abs.f64 	%fd281, %fd280;
	abs.f64 	%fd282, %fd276;
	setp.geu.f64 	%p4, %fd281, %fd282;
	selp.f64 	%fd283, %fd280, %fd276, %p4;
	selp.b64 	%rd208, %rd207, %rd205, %p4;
	abs.f64 	%fd284, %fd283;
	abs.f64 	%fd285, %fd277;
	setp.geu.f64 	%p5, %fd284, %fd285;
	selp.f64 	%fd152, %fd283, %fd277, %p5;
	selp.b64 	%rd104, %rd208, %rd206, %p5;
	abs.f64 	%fd153, %fd152;
	abs.f64 	%fd154, %fd338;
	setp.lt.f64 	%p6, %fd153, %fd154;
	@%p6 bra 	$L__BB4_124;
	setp.lt.f64 	%p7, %fd154, %fd153;
	setp.lt.u64 	%p8, %rd104, %rd101;
	or.pred  	%p9, %p7, %p8;
	selp.f64 	%fd338, %fd152, %fd338, %p9;
	add.s64 	%rd211, %rd198, %rd104;
	selp.b64 	%rd354, %rd211, %rd354, %p9;
$L__BB4_124:
	setp.lt.u32 	%p10, %r36, 2560;
	mov.b32 	%r394, 1280;
	@%p10 bra 	$L__BB4_137;
	mov.b32 	%r393, 1280;
	mov.f64 	%fd323, %fd338;
$L__BB4_126:
	cvt.u64.u32 	%rd212, %r393;
	add.s64 	%rd213, %rd200, %rd212;
	mul.wide.u32 	%rd214, %r393, 8;
	cvta.to.global.u64 	%rd215, %rd197;
	add.s64 	%rd217, %rd215, %rd202;
	add.s64 	%rd218, %rd217, %rd214;
	add.s64 	%rd335, %rd213, %rd198;
	ld.global.f64 	%fd324, [%rd218];
	ld.global.f64 	%fd325, [%rd218+2048];
	ld.global.f64 	%fd326, [%rd218+4096];
	ld.global.f64 	%fd327, [%rd218+6144];
	ld.global.f64 	%fd338, [%rd218+8192];
	abs.f64 	%fd163, %fd323;
	abs.f64 	%fd164, %fd324;
	setp.lt.f64 	%p11, %fd163, %fd164;
	@%p11 bra 	$L__BB4_128;
	setp.lt.f64 	%p12, %fd164, %fd163;
	setp.lt.s64 	%p13, %rd354, %rd335;
	or.pred  	%p14, %p12, %p13;
	selp.f64 	%fd324, %fd323, %fd324, %p14;
	selp.b64 	%rd335, %rd354, %rd335, %p14;
$L__BB4_128:
	cvt.u64.u32 	%rd219, %r393;
	add.s64 	%rd220, %rd200, %rd219;
	add.s64 	%rd221, %rd220, %rd198;
	add.s64 	%rd336, %rd221, 256;
	abs.f64 	%fd167, %fd324;
	abs.f64 	%fd168, %fd325;
	setp.lt.f64 	%p15, %fd167, %fd168;
	@%p15 bra 	$L__BB4_130;
	setp.lt.f64 	%p16, %fd168, %fd167;
	add.s64 	%rd226, %rd221, 256;
	setp.lt.s64 	%p17, %rd335, %rd226;
	or.pred  	%p18, %p16, %p17;
	selp.f64 	%fd325, %fd324, %fd325, %p18;
	selp.b64 	%rd336, %rd335, %rd226, %p18;
$L__BB4_130:
	add.s64 	%rd337, %rd221, 512;
	abs.f64 	%fd171, %fd325;
	abs.f64 	%fd172, %fd326;
	setp.lt.f64 	%p19, %fd171, %fd172;
	@%p19 bra 	$L__BB4_132;
	setp.lt.f64 	%p20, %fd172, %fd171;
	add.s64 	%rd234, %rd221, 512;
	setp.lt.s64 	%p21, %rd336, %rd234;
	or.pred  	%p22, %p20, %p21;
	selp.f64 	%fd326, %fd325, %fd326, %p22;
	selp.b64 	%rd337, %rd336, %rd234, %p22;
$L__BB4_132:
	add.s64 	%rd338, %rd221, 768;
	abs.f64 	%fd175, %fd326;
	abs.f64 	%fd176, %fd327;
	setp.lt.f64 	%p23, %fd175, %fd176;
	@%p23 bra 	$L__BB4_134;
	setp.lt.f64 	%p24, %fd176, %fd175;
	setp.lt.s64 	%p25, %rd337, %rd338;
	or.pred  	%p26, %p24, %p25;
	selp.f64 	%fd327, %fd326, %fd327, %p26;
	selp.b64 	%rd338, %rd337, %rd338, %p26;
$L__BB4_134:
	add.s64 	%rd354, %rd221, 1024;
	abs.f64 	%fd179, %fd327;
	abs.f64 	%fd180, %fd338;
	setp.lt.f64 	%p27, %fd179, %fd180;
	@%p27 bra 	$L__BB4_136;
	setp.lt.f64 	%p28, %fd180, %fd179;
	setp.lt.s64 	%p29, %rd338, %rd354;
	or.pred  	%p30, %p28, %p29;
	selp.f64 	%fd338, %fd327, %fd338, %p30;
	selp.b64 	%rd354, %rd338, %rd354, %p30;
$L__BB4_136:
	add.s32 	%r394, %r393, 1280;
	add.s32 	%r43, %r393, 2560;
	setp.le.s32 	%p31, %r43, %r36;
	mov.u32 	%r393, %r394;
	mov.f64 	%fd323, %fd338;
	@%p31 bra 	$L__BB4_126;
$L__BB4_137:
	setp.le.s32 	%p32, %r36, %r394;
	@%p32 bra 	$L__BB4_160;
	sub.s32 	%r21, %r36, %r394;
	setp.ge.s32 	%p33, %r17, %r21;
	@%p33 bra 	$L__BB4_160;
	cvta.to.global.u64 	%rd127, %rd197;
	not.b32 	%r44, %r17;
	add.s32 	%r45, %r36, %r44;
	sub.s32 	%r22, %r45, %r394;
	and.b32  	%r46, %r22, 768;
	setp.eq.s32 	%p34, %r46, 768;
	mov.u32 	%r397, %r17;
	@%p34 bra 	$L__BB4_145;
	add.s32 	%r47, %r17, %r394;
	cvt.u64.u32 	%rd242, %r47;
	add.s64 	%rd342, %rd198, %rd242;
	mul.wide.u32 	%rd243, %r47, 8;
	add.s64 	%rd341, %rd127, %rd243;
	shr.u32 	%r48, %r22, 8;
	add.s32 	%r49, %r48, 1;
	and.b32  	%r50, %r49, 3;
	neg.s32 	%r395, %r50;
	mov.u32 	%r397, %r17;
$L__BB4_141:
	.pragma "nounroll";
	mov.u64 	%rd132, %rd354;
	mov.f64 	%fd184, %fd338;
	ld.global.f64 	%fd185, [%rd341];
	abs.f64 	%fd186, %fd184;
	abs.f64 	%fd187, %fd185;
	setp.lt.f64 	%p35, %fd186, %fd187;
	mov.f64 	%fd338, %fd185;
	mov.u64 	%rd354, %rd342;
	@%p35 bra 	$L__BB4_144;
	setp.lt.f64 	%p36, %fd187, %fd186;
	mov.f64 	%fd338, %fd184;
	mov.u64 	%rd354, %rd132;
	@%p36 bra 	$L__BB4_144;
	setp.lt.s64 	%p37, %rd132, %rd342;
	selp.f64 	%fd338, %fd184, %fd185, %p37;
	min.s64 	%rd354, %rd132, %rd342;
$L__BB4_144:
	add.s32 	%r397, %r397, 256;
	add.s64 	%rd342, %rd342, 256;
	add.s64 	%rd341, %rd341, 2048;
	add.s32 	%r395, %r395, 1;
	setp.ne.s32 	%p38, %r395, 0;
	@%p38 bra 	$L__BB4_141;
$L__BB4_145:
	setp.lt.u32 	%p39, %r22, 768;
	@%p39 bra 	$L__BB4_160;
	add.s32 	%r398, %r397, %r394;
	cvt.u64.u32 	%rd244, %r398;
	add.s64 	%rd349, %rd198, %rd244;
	cvt.u64.u32 	%rd245, %r397;
	cvt.u64.u32 	%rd246, %r394;
	add.s64 	%rd247, %rd245, %rd246;
	shl.b64 	%rd248, %rd247, 3;
	add.s64 	%rd249, %rd248, %rd127;
	add.s64 	%rd348, %rd249, 6144;
	mul.wide.u32 	%rd250, %r398, 8;
	add.s64 	%rd347, %rd127, %rd250;
	add.s32 	%r399, %r397, 512;
$L__BB4_147:
	mov.u32 	%r32, %r399;
	ld.global.f64 	%fd193, [%rd347];
	abs.f64 	%fd194, %fd338;
	abs.f64 	%fd195, %fd193;
	setp.lt.f64 	%p40, %fd194, %fd195;
	mov.f64 	%fd335, %fd193;
	mov.u64 	%rd351, %rd349;
	@%p40 bra 	$L__BB4_150;
	setp.lt.f64 	%p41, %fd195, %fd194;
	mov.f64 	%fd335, %fd338;
	mov.u64 	%rd351, %rd354;
	@%p41 bra 	$L__BB4_150;
	setp.lt.s64 	%p42, %rd354, %rd349;
	selp.f64 	%fd335, %fd338, %fd193, %p42;
	min.s64 	%rd351, %rd354, %rd349;
$L__BB4_150:
	add.s32 	%r51, %r398, 256;
	cvt.u64.u32 	%rd251, %r51;
	add.s64 	%rd148, %rd198, %rd251;
	ld.global.f64 	%fd198, [%rd348+-4096];
	abs.f64 	%fd199, %fd335;
	abs.f64 	%fd200, %fd198;
	setp.lt.f64 	%p43, %fd199, %fd200;
	mov.f64 	%fd336, %fd198;
	mov.u64 	%rd352, %rd148;
	@%p43 bra 	$L__BB4_153;
	setp.lt.f64 	%p44, %fd200, %fd199;
	mov.f64 	%fd336, %fd335;
	mov.u64 	%rd352, %rd351;
	@%p44 bra 	$L__BB4_153;
	setp.lt.s64 	%p45, %rd351, %rd148;
	selp.f64 	%fd336, %fd335, %fd198, %p45;
	min.s64 	%rd352, %rd351, %rd148;
$L__BB4_153:
	add.s32 	%r52, %r398, 512;
	cvt.u64.u32 	%rd252, %r52;
	add.s64 	%rd151, %rd198, %rd252;
	ld.global.f64 	%fd203, [%rd348+-2048];
	abs.f64 	%fd204, %fd336;
	abs.f64 	%fd205, %fd203;
	setp.lt.f64 	%p46, %fd204, %fd205;
	mov.f64 	%fd337, %fd203;
	mov.u64 	%rd353, %rd151;
	@%p46 bra 	$L__BB4_156;
	setp.lt.f64 	%p47, %fd205, %fd204;
	mov.f64 	%fd337, %fd336;
	mov.u64 	%rd353, %rd352;
	@%p47 bra 	$L__BB4_156;
	setp.lt.s64 	%p48, %rd352, %rd151;
	selp.f64 	%fd337, %fd336, %fd203, %p48;
	min.s64 	%rd353, %rd352, %rd151;
$L__BB4_156:
	add.s32 	%r53, %r398, 768;
	cvt.u64.u32 	%rd253, %r53;
	add.s64 	%rd154, %rd198, %rd253;
	ld.global.f64 	%fd208, [%rd348];
	abs.f64 	%fd209, %fd337;
	abs.f64 	%fd210, %fd208;
	setp.lt.f64 	%p49, %fd209, %fd210;
	mov.f64 	%fd338, %fd208;
	mov.u64 	%rd354, %rd154;
	@%p49 bra 	$L__BB4_159;
	setp.lt.f64 	%p50, %fd210, %fd209;
	mov.f64 	%fd338, %fd337;
	mov.u64 	%rd354, %rd353;
	@%p50 bra 	$L__BB4_159;
	setp.lt.s64 	%p51, %rd353, %rd154;
	selp.f64 	%fd338, %fd337, %fd208, %p51;
	min.s64 	%rd354, %rd353, %rd154;
$L__BB4_159:
	add.s64 	%rd349, %rd349, 1024;
	add.s64 	%rd348, %rd348, 8192;
	add.s64 	%rd347, %rd347, 8192;
	add.s32 	%r399, %r32, 1024;
	add.s32 	%r54, %r32, 512;
	add.s32 	%r398, %r398, 1024;
	setp.lt.s32 	%p52, %r54, %r21;
	@%p52 bra 	$L__BB4_147;
$L__BB4_160:
	// begin inline asm
	mov.u32 %r55, %laneid;
	// end inline asm
	mov.b64 	%rd254, %fd338;
	mov.b64 	{%r57, %r62}, %rd254;
	mov.b32 	%r73, 1;
	mov.b32 	%r74, 31;
	mov.b32 	%r75, -1;
	// begin inline asm
	shfl.sync.down.b32 %r56, %r57, %r73, %r74, %r75;
	// end inline asm
	// begin inline asm
	shfl.sync.down.b32 %r61, %r62, %r73, %r74, %r75;
	// end inline asm
	mov.b64 	%rd255, {%r56, %r61};
	mov.b64 	%fd214, %rd255;
	mov.b64 	{%r67, %r72}, %rd354;
	// begin inline asm
	shfl.sync.down.b32 %r66, %r67, %r73, %r74, %r75;
	// end inline asm
	// begin inline asm
	shfl.sync.down.b32 %r71, %r72, %r73, %r74, %r75;
	// end inline asm
	mov.b64 	%rd161, {%r66, %r71};
	setp.gt.s32 	%p53, %r55, 30;
	mov.f64 	%fd340, %fd338;
	mov.u64 	%rd356, %rd354;
	@%p53 bra 	$L__BB4_164;
	abs.f64 	%fd215, %fd338;
	abs.f64 	%fd216, %fd214;
	setp.lt.f64 	%p54, %fd215, %fd216;
	mov.f64 	%fd340, %fd214;
	mov.u64 	%rd356, %rd161;
	@%p54 bra 	$L__BB4_164;
	setp.lt.f64 	%p55, %fd216, %fd215;
	mov.f64 	%fd340, %fd338;
	mov.u64 	%rd356, %rd354;
	@%p55 bra 	$L__BB4_164;
	setp.lt.s64 	%p56, %rd354, %rd161;
	selp.f64 	%fd340, %fd338, %fd214, %p56;
	min.s64 	%rd356, %rd354, %rd161;
$L__BB4_164:
	mov.b64 	%rd256, %fd340;
	mov.b64 	{%r77, %r82}, %rd256;
	mov.b32 	%r93, 2;
	mov.b32 	%r94, 31;
	mov.b32 	%r95, -1;
	// begin inline asm
	shfl.sync.down.b32 %r76, %r77, %r93, %r94, %r95;
	// end inline asm
	// begin inline asm
	shfl.sync.down.b32 %r81, %r82, %r93, %r94, %r95;
	// end inline asm
	mov.b64 	%rd257, {%r76, %r81};
	mov.b64 	%fd219, %rd257;
	mov.b64 	{%r87, %r92}, %rd356;
	// begin inline asm
	shfl.sync.down.b32 %r86, %r87, %r93, %r94, %r95;
	// end inline asm
	// begin inline asm
	shfl.sync.down.b32 %r91, %r92, %r93, %r94, %r95;
	// end inline asm
	mov.b64 	%rd164, {%r86, %r91};
	setp.gt.s32 	%p57, %r55, 29;
	mov.f64 	%fd341, %fd340;
	mov.u64 	%rd357, %rd356;
	@%p57 bra 	$L__BB4_168;
	abs.f64 	%fd220, %fd340;
	abs.f64 	%fd221, %fd219;
	setp.lt.f64 	%p58, %fd220, %fd221;
	mov.f64 	%fd341, %fd219;
	mov.u64 	%rd357, %rd164;
	@%p58 bra 	$L__BB4_168;
	setp.lt.f64 	%p59, %fd221, %fd220;
	mov.f64 	%fd341, %fd340;
	mov.u64 	%rd357, %rd356;
	@%p59 bra 	$L__BB4_168;
	setp.lt.s64 	%p60, %rd356, %rd164;
	selp.f64 	%fd341, %fd340, %fd219, %p60;
	min.s64 	%rd357, %rd356, %rd164;
$L__BB4_168:
	mov.b64 	%rd258, %fd341;
	mov.b64 	{%r97, %r102}, %rd258;
	mov.b32 	%r113, 4;
	mov.b32 	%r114, 31;
	mov.b32 	%r115, -1;
	// begin inline asm
	shfl.sync.down.b32 %r96, %r97, %r113, %r114, %r115;
	// end inline asm
	// begin inline asm
	shfl.sync.down.b32 %r101, %r102, %r113, %r114, %r115;
	// end inline asm
	mov.b64 	%rd259, {%r96, %r101};
	mov.b64 	%fd224, %rd259;
	mov.b64 	{%r107, %r112}, %rd357;
	// begin inline asm
	shfl.sync.down.b32 %r106, %r107, %r113, %r114, %r115;
	// end inline asm
	// begin inline asm
	shfl.sync.down.b32 %r111, %r112, %r113, %r114, %r115;
	// end inline asm
	mov.b64 	%rd167, {%r106, %r111};
	setp.gt.s32 	%p61, %r55, 27;
	mov.f64 	%fd342, %fd341;
	mov.u64 	%rd358, %rd357;
	@%p61 bra 	$L__BB4_172;
	abs.f64 	%fd225, %fd341;
	abs.f64 	%fd226, %fd224;
	setp.lt.f64 	%p62, %fd225, %fd226;
	mov.f64 	%fd342, %fd224;
	mov.u64 	%rd358, %rd167;
	@%p62 bra 	$L__BB4_172;
	setp.lt.f64 	%p63, %fd226, %fd225;
	mov.f64 	%fd342, %fd341;
	mov.u64 	%rd358, %rd357;
	@%p63 bra 	$L__BB4_172;
	setp.lt.s64 	%p64, %rd357, %rd167;
	selp.f64 	%fd342, %fd341, %fd224, %p64;
	min.s64 	%rd358, %rd357, %rd167;
$L__BB4_172:
	mov.b64 	%rd260, %fd342;
	mov.b64 	{%r117, %r122}, %rd260;
	mov.b32 	%r133, 8;
	mov.b32 	%r134, 31;
	mov.b32 	%r135, -1;
	// begin inline asm
	shfl.sync.down.b32 %r116, %r117, %r133, %r134, %r135;
	// end inline asm
	// begin inline asm
	shfl.sync.down.b32 %r121, %r122, %r133, %r134, %r135;
	// end inline asm
	mov.b64 	%rd261, {%r116, %r121};
	mov.b64 	%fd229, %rd261;
	mov.b64 	{%r127, %r132}, %rd358;
	// begin inline asm
	shfl.sync.down.b32 %r126, %r127, %r133, %r134, %r135;
	// end inline asm
	// begin inline asm
	shfl.sync.down.b32 %r131, %r132, %r133, %r134, %r135;
	// end inline asm
	mov.b64 	%rd170, {%r126, %r131};
	setp.gt.s32 	%p65, %r55, 23;
	mov.f64 	%fd343, %fd342;
	mov.u64 	%rd359, %rd358;
	@%p65 bra 	$L__BB4_176;
	abs.f64 	%fd230, %fd342;
	abs.f64 	%fd231, %fd229;
	setp.lt.f64 	%p66, %fd230, %fd231;
	mov.f64 	%fd343, %fd229;
	mov.u64 	%rd359, %rd170;
	@%p66 bra 	$L__BB4_176;
	setp.lt.f64 	%p67, %fd231, %fd230;
	mov.f64 	%fd343, %fd342;
	mov.u64 	%rd359, %rd358;
	@%p67 bra 	$L__BB4_176;
	setp.lt.s64 	%p68, %rd358, %rd170;
	selp.f64 	%fd343, %fd342, %fd229, %p68;
	min.s64 	%rd359, %rd358, %rd170;
$L__BB4_176:
	mov.b64 	%rd262, %fd343;
	mov.b64 	{%r137, %r142}, %rd262;
	mov.b32 	%r153, 16;
	mov.b32 	%r154, 31;
	mov.b32 	%r155, -1;
	// begin inline asm
	shfl.sync.down.b32 %r136, %r137, %r153, %r154, %r155;
	// end inline asm
	// begin inline asm
	shfl.sync.down.b32 %r141, %r142, %r153, %r154, %r155;
	// end inline asm
	mov.b64 	%rd263, {%r136, %r141};
	mov.b64 	%fd234, %rd263;
	mov.b64 	{%r147, %r152}, %rd359;
	// begin inline asm
	shfl.sync.down.b32 %r146, %r147, %r153, %r154, %r155;
	// end inline asm
	// begin inline asm
	shfl.sync.down.b32 %r151, %r152, %r153, %r154, %r155;
	// end inline asm
	mov.b64 	%rd173, {%r146, %r151};
	setp.gt.s32 	%p69, %r55, 15;
	mov.f64 	%fd351, %fd343;
	mov.u64 	%rd367, %rd359;
	@%p69 bra 	$L__BB4_180;
	abs.f64 	%fd235, %fd343;
	abs.f64 	%fd236, %fd234;
	setp.lt.f64 	%p70, %fd235, %fd236;
	mov.f64 	%fd351, %fd234;
	mov.u64 	%rd367, %rd173;
	@%p70 bra 	$L__BB4_180;
	setp.lt.f64 	%p71, %fd236, %fd235;
	mov.f64 	%fd351, %fd343;
	mov.u64 	%rd367, %rd359;
	@%p71 bra 	$L__BB4_180;
	setp.lt.s64 	%p72, %rd359, %rd173;
	selp.f64 	%fd351, %fd343, %fd234, %p72;
	min.s64 	%rd367, %rd359, %rd173;
$L__BB4_180:
	setp.ne.s32 	%p73, %r55, 0;
	@%p73 bra 	$L__BB4_182;
	shr.u32 	%r156, %r17, 1;
	and.b32  	%r157, %r156, 496;
	mov.u32 	%r158, _ZN6thrust24THRUST_300001_SM_1000_NS8cuda_cub4core6detail5shmemE;
	add.s32 	%r159, %r158, %r157;
	st.shared.f64 	[%r159+8], %fd351;
	st.shared.u64 	[%r159+16], %rd367;
$L__BB4_182:
	bar.sync 	0;
	setp.ne.s32 	%p74, %r17, 0;
	@%p74 bra 	$L__BB4_204;
	ld.shared.f64 	%fd239, [_ZN6thrust24THRUST_300001_SM_1000_NS8cuda_cub4core6detail5shmemE+24];
	ld.shared.u64 	%rd176, [_ZN6thrust24THRUST_300001_SM_1000_NS8cuda_cub4core6detail5shmemE+32];
	abs.f64 	%fd240, %fd351;
	abs.f64 	%fd241, %fd239;
	setp.lt.f64 	%p75, %fd240, %fd241;
	mov.f64 	%fd345, %fd239;
	mov.u64 	%rd361, %rd176;
	@%p75 bra 	$L__BB4_186;
	setp.lt.f64 	%p76, %fd241, %fd240;
	mov.f64 	%fd345, %fd351;
	mov.u64 	%rd361, %rd367;
	@%p76 bra 	$L__BB4_186;
	setp.lt.s64 	%p77, %rd367, %rd176;
	selp.f64 	%fd345, %fd351, %fd239, %p77;
	min.s64 	%rd361, %rd367, %rd176;
$L__BB4_186:
	ld.shared.f64 	%fd244, [_ZN6thrust24THRUST_300001_SM_1000_NS8cuda_cub4core6detail5shmemE+40];
	ld.shared.u64 	%rd179, [_ZN6thrust24THRUST_300001_SM_1000_NS8cuda_cub4core6detail5shmemE+48];
	abs.f64 	%fd245, %fd345;
	abs.f64 	%fd246, %fd244;
	setp.lt.f64 	%p78, %fd245, %fd246;
	mov.f64 	%fd346, %fd244;
	mov.u64 	%rd362, %rd179;
	@%p78 bra 	$L__BB4_189;
	setp.lt.f64 	%p79, %fd246, %fd245;
	mov.f64 	%fd346, %fd345;
	mov.u64 	%rd362, %rd361;
	@%p79 bra 	$L__BB4_189;
	setp.lt.s64 	%p80, %rd361, %rd179;
	selp.f64 	%fd346, %fd345, %fd244, %p80;
	min.s64 	%rd362, %rd361, %rd179;
$L__BB4_189:
	ld.shared.f64 	%fd249, [_ZN6thrust24THRUST_300001_SM_1000_NS8cuda_cub4core6detail5shmemE+56];
	ld.shared.u64 	%rd182, [_ZN6thrust24THRUST_300001_SM_1000_NS8cuda_cub4core6detail5shmemE+64];
	abs.f64 	%fd250, %fd346;
	abs.f64 	%fd251, %fd249;
	setp.lt.f64 	%p81, %fd250, %fd251;
	mov.f64 	%fd347, %fd249;
	mov.u64 	%rd363, %rd182;
	@%p81 bra 	$L__BB4_192;
	setp.lt.f64 	%p82, %fd251, %fd250;
	mov.f64 	%fd347, %fd346;
	mov.u64 	%rd363, %rd362;
	@%p82 bra 	$L__BB4_192;
	setp.lt.s64 	%p83, %rd362, %rd182;
	selp.f64 	%fd347, %fd346, %fd249, %p83;
	min.s64 	%rd363, %rd362, %rd182;
$L__BB4_192:
	ld.shared.f64 	%fd254, [_ZN6thrust24THRUST_300001_SM_1000_NS8cuda_cub4core6detail5shmemE+72];
	ld.shared.u64 	%rd185, [_ZN6thrust24THRUST_300001_SM_1000_NS8cuda_cub4core6detail5shmemE+80];
	abs.f64 	%fd255, %fd347;
	abs.f64 	%fd256, %fd254;
	setp.lt.f64 	%p84, %fd255, %fd256;
	mov.f64 	%fd348, %fd254;
	mov.u64 	%rd364, %rd185;
	@%p84 bra 	$L__BB4_195;
	setp.lt.f64 	%p85, %fd256, %fd255;
	mov.f64 	%fd348, %fd347;
	mov.u64 	%rd364, %rd363;
	@%p85 bra 	$L__BB4_195;
	setp.lt.s64 	%p86, %rd363, %rd185;
	selp.f64 	%fd348, %fd347, %fd254, %p86;
	min.s64 	%rd364, %rd363, %rd185;
$L__BB4_195:
	ld.shared.f64 	%fd259, [_ZN6thrust24THRUST_300001_SM_1000_NS8cuda_cub4core6detail5shmemE+88];
	ld.shared.u64 	%rd188, [_ZN6thrust24THRUST_300001_SM_1000_NS8cuda_cub4core6detail5shmemE+96];
	abs.f64 	%fd260, %fd348;
	abs.f64 	%fd261, %fd259;
	setp.lt.f64 	%p87, %fd260, %fd261;
	mov.f64 	%fd349, %fd259;
	mov.u64 	%rd365, %rd188;
	@%p87 bra 	$L__BB4_198;
	setp.lt.f64 	%p88, %fd261, %fd260;
	mov.f64 	%fd349, %fd348;
	mov.u64 	%rd365, %rd364;
	@%p88 bra 	$L__BB4_198;
	setp.lt.s64 	%p89, %rd364, %rd188;
	selp.f64 	%fd349, %fd348, %fd259, %p89;
	min.s64 	%rd365, %rd364, %rd188;
$L__BB4_198:
	ld.shared.f64 	%fd264, [_ZN6thrust24THRUST_300001_SM_1000_NS8cuda_cub4core6detail5shmemE+104];
	ld.shared.u64 	%rd191, [_ZN6thrust24THRUST_300001_SM_1000_NS8cuda_cub4core6detail5shmemE+112];
	abs.f64 	%fd265, %fd349;
	abs.f64 	%fd266, %fd264;
	setp.lt.f64 	%p90, %fd265, %fd266;
	mov.f64 	%fd350, %fd264;
	mov.u64 	%rd366, %rd191;
	@%p90 bra 	$L__BB4_201;
	setp.lt.f64 	%p91, %fd266, %fd265;
	mov.f64 	%fd350, %fd349;
	mov.u64 	%rd366, %rd365;
	@%p91 bra 	$L__BB4_201;
	setp.lt.s64 	%p92, %rd365, %rd191;
	selp.f64 	%fd350, %fd349, %fd264, %p92;
	min.s64 	%rd366, %rd365, %rd191;
$L__BB4_201:
	ld.shared.f64 	%fd269, [_ZN6thrust24THRUST_300001_SM_1000_NS8cuda_cub4core6detail5shmemE+120];
	ld.shared.u64 	%rd194, [_ZN6thrust24THRUST_300001_SM_1000_NS8cuda_cub4core6detail5shmemE+128];
	abs.f64 	%fd270, %fd350;
	abs.f64 	%fd271, %fd269;
	setp.lt.f64 	%p93, %fd270, %fd271;
	mov.u64 	%rd367, %rd194;
	mov.f64 	%fd351, %fd269;
	@%p93 bra 	$L__BB4_204;
	setp.lt.f64 	%p94, %fd271, %fd270;
	mov.u64 	%rd367, %rd366;
	mov.f64 	%fd351, %fd350;
	@%p94 bra 	$L__BB4_204;
	setp.lt.s64 	%p95, %rd366, %rd194;
	selp.f64 	%fd351, %fd350, %fd269, %p95;
	min.s64 	%rd367, %rd366, %rd194;
$L__BB4_204:
	mov.u32 	%r387, %tid.x;
	setp.ne.s32 	%p212, %r387, 0;
	@%p212 bra 	$L__BB4_206;
	ld.param.u64 	%rd297, [_ZN6thrust24THRUST_300001_SM_1000_NS8cuda_cub4core6detail13_kernel_agentINS1_8__reduce11ReduceAgentINS0_12zip_iteratorIN4cuda3std3__45tupleIJNS0_10device_ptrIdEENS0_17counting_iteratorIlNS0_11use_defaultESF_SF_EEEEEEEPNSB_IJdlEEESJ_iNS1_9__extrema9arg_max_fIdl10comparatorEEEEJSI_SK_iSO_EEEvDpT0__param_1];
	cvta.to.global.u64 	%rd296, %rd297;
	st.global.f64 	[%rd296], %fd351;
	st.global.u64 	[%rd296+8], %rd367;
$L__BB4_206:
	ret;

}
	// .globl	_ZN6thrust24THRUST_300001_SM_1000_NS8cuda_cub4core6detail13_kernel_agentINS1_8__reduce11ReduceAgentINS0_12zip_iteratorIN4cuda3std3__45tupleIJNS0_10device_ptrIdEENS0_17counting_iteratorIlNS0_11use_defaultESF_SF_EEEEEEEPNSB_IJdlEEESJ_iNS1_9__extrema9arg_max_fIdl10comparatorEEEEJSI_SK_iN3cub18CUB_300001_SM_100013GridEvenShareIiEENSR_9GridQueueIjEESO_EEEvDpT0_
.visible .entry _ZN6thrust24THRUST_300001_SM_1000_NS8cuda_cub4core6detail13_kernel_agentINS1_8__reduce11ReduceAgentINS0_12zip_iteratorIN4cuda3std3__45tupleIJNS0_10device_ptrIdEENS0_17counting_iteratorIlNS0_11use_defaultESF_SF_EEEEEEEPNSB_IJdlEEESJ_iNS1_9__extrema9arg_max_fIdl10comparatorEEEEJSI_SK_iN3cub18CUB_300001_SM_100013GridEvenShareIiEENSR_9GridQueueIjEESO_EEEvDpT0_(
	.param .align 8 .b8 _ZN6thrust24THRUST_300001_SM_1000_NS8cuda_cub4core6detail13_kernel_agentINS1_8__reduce11ReduceAgentINS0_12zip_iteratorIN4cuda3std3__45tupleIJNS0_10device_ptrIdEENS0_17counting_iteratorIlNS0_11use_defaultESF_SF_EEEEEEEPNSB_IJdlEEESJ_iNS1_9__extrema9arg_max_fIdl10comparatorEEEEJSI_SK_iN3cub18CUB_300001_SM_100013GridEvenShareIiEENSR_9GridQueueIjEESO_EEEvDpT0__param_0[16],
	.param .u64 .ptr .align 1 _ZN6thrust24THRUST_300001_SM_1000_NS8cuda_cub4core6detail13_kernel_agentINS1_8__reduce11ReduceAgentINS0_12zip_iteratorIN4cuda3std3__45tupleIJNS0_10device_ptrIdEENS0_17counting_iteratorIlNS0_11use_defaultESF_SF_EEEEEEEPNSB_IJdlEEESJ_iNS1_9__extrema9arg_max_fIdl10comparatorEEEEJSI_SK_iN3cub18CUB_300001_SM_100013GridEvenShareIiEENSR_9GridQueueIjEESO_EEEvDpT0__param_1,
	.param .u32 _ZN6thrust24THRUST_300001_SM_1000_NS8cuda_cub4core6detail13_kernel_agentINS1_8__reduce11ReduceAgentINS0_12zip_iteratorIN4cuda3std3__45tupleIJNS0_10device_ptrIdEENS0_17counting_iteratorIlNS0_11use_defaultESF_SF_EEEEEEEPNSB_IJdlEEESJ_iNS1_9__extrema9arg_max_fIdl10comparatorEEEEJSI_SK_iN3cub18CUB_300001_SM_100013GridEvenShareIiEENSR_9GridQueueIjEESO_EEEvDpT0__param_2,
	.param .align 4 .b8 _ZN6thrust24THRUST_300001_SM_1000_NS8cuda_cub4core6detail13_kernel_agentINS1_8__reduce11ReduceAgentINS0_12zip_iteratorIN4cuda3std3__45tupleIJNS0_10device_ptrIdEENS0_17counting_iteratorIlNS0_11use_defaultESF_SF_EEEEEEEPNSB_IJdlEEESJ_iNS1_9__extrema9arg_max_fIdl10comparatorEEEEJSI_SK_iN3cub18CUB_300001_SM_100013GridEvenShareIiEENSR_9GridQueueIjEESO_EEEvDpT0__param_3[40],
	.param .align 8 .b8 _ZN6thrust24THRUST_300001_SM_1000_NS8cuda_cub4core6detail13_kernel_agentINS1_8__reduce11ReduceAgentINS0_12zip_iteratorIN4cuda3std3__45tupleIJNS0_10device_ptrIdEENS0_17counting_iteratorIlNS0_11use_defaultESF_SF_EEEEEEEPNSB_IJdlEEESJ_iNS1_9__extrema9arg_max_fIdl10comparatorEEEEJSI_SK_iN3cub18CUB_300001_SM_100013GridEvenShareIiEENSR_9GridQueueIjEESO_EEEvDpT0__param_4[8],
	.param .align 1 .b8 _ZN6thrust24THRUST_300001_SM_1000_NS8cuda_cub4core6detail13_kernel_agentINS1_8__reduce11ReduceAgentINS0_12zip_iteratorIN4cuda3std3__45tupleIJNS0_10device_ptrIdEENS0_17counting_iteratorIlNS0_11use_defaultESF_SF_EEEEEEEPNSB_IJdlEEESJ_iNS1_9__extrema9arg_max_fIdl10comparatorEEEEJSI_SK_iN3cub18CUB_300001_SM_100013GridEvenShareIiEENSR_9GridQueueIjEESO_EEEvDpT0__param_5[1]
)
.maxntid 256
{
	.reg .pred 	%p<215>;
	.reg .b32 	%r<437>;
	.reg .b64 	%rd<318>;
	.reg .b64 	%fd<352>;

	ld.param.u64 	%rd3, [_ZN6thrust24THRUST_300001_SM_1000_NS8cuda_cub4core6detail13_kernel_agentINS1_8__reduce11ReduceAgentINS0_12zip_iteratorIN4cuda3std3__45tupleIJNS0_10device_ptrIdEENS0_17counting_iteratorIlNS0_11use_defaultESF_SF_EEEEEEEPNSB_IJdlEEESJ_iNS1_9__extrema9arg_max_fIdl10comparatorEEEEJSI_SK_iN3cub18CUB_300001_SM_100013GridEvenShareIiEENSR_9GridQueueIjEESO_EEEvDpT0__param_0+8];
	ld.param.u64 	%rd181, [_ZN6thrust24THRUST_300001_SM_1000_NS8cuda_cub4core6detail13_kernel_agentINS1_8__reduce11ReduceAgentINS0_12zip_iteratorIN4cuda3std3__45tupleIJNS0_10device_ptrIdEENS0_17counting_iteratorIlNS0_11use_defaultESF_SF_EEEEEEEPNSB_IJdlEEESJ_iNS1_9__extrema9arg_max_fIdl10comparatorEEEEJSI_SK_iN3cub18CUB_300001_SM_100013GridEvenShareIiEENSR_9GridQueueIjEESO_EEEvDpT0__param_0];
	ld.param.u64 	%rd182, [_ZN6thrust24THRUST_300001_SM_1000_NS8cuda_cub4core6detail13_kernel_agentINS1_8__reduce11ReduceAgentINS0_12zip_iteratorIN4cuda3std3__45tupleIJNS0_10device_ptrIdEENS0_17counting_iteratorIlNS0_11use_defaultESF_SF_EEEEEEEPNSB_IJdlEEESJ_iNS1_9__extrema9arg_max_fIdl10comparatorEEEEJSI_SK_iN3cub18CUB_300001_SM_100013GridEvenShareIiEENSR_9GridQueueIjEESO_EEEvDpT0__param_4];
	ld.param.u32 	%r66, [_ZN6thrust24THRUST_300001_SM_1000_NS8cuda_cub4core6detail13_kernel_agentINS1_8__reduce11ReduceAgentINS0_12zip_iteratorIN4cuda3std3__45tupleIJNS0_10device_ptrIdEENS0_17counting_iteratorIlNS0_11use_defaultESF_SF_EEEEEEEPNSB_IJdlEEESJ_iNS1_9__extrema9arg_max_fIdl10comparatorEEEEJSI_SK_iN3cub18CUB_300001_SM_100013GridEvenShareIiEENSR_9GridQueueIjEESO_EEEvDpT0__param_2];
	cvta.to.global.u64 	%rd1, %rd182;
	cvta.to.global.u64 	%rd2, %rd181;
	mov.u32 	%r1, %ctaid.x;
	mul.lo.s32 	%r2, %r1, 1280;
	mov.u32 	%r67, %nctaid.x;
	mul.lo.s32 	%r3, %r67, 1280;
	add.s32 	%r68, %r2, 1280;
	setp.le.s32 	%p1, %r68, %r66;
	@%p1 bra 	$L__BB5_121;
	sub.s32 	%r4, %r66, %r2;
	mov.u32 	%r5, %tid.x;
	setp.ge.s32 	%p98, %r5, %r4;
	mov.f64 	%fd298, 0d0000000000000000;
	mov.b64 	%rd264, 0;
	mov.u32 	%r420, %r5;
	@%p98 bra 	$L__BB5_3;
	add.s32 	%r190, %r2, %r5;
	cvt.s64.s32 	%rd219, %r190;
	mul.wide.s32 	%rd220, %r190, 8;
	add.s64 	%rd221, %rd2, %rd220;
	add.s64 	%rd264, %rd3, %rd219;
	ld.global.f64 	%fd298, [%rd221];
	add.s32 	%r420, %r5, 256;
$L__BB5_3:
	setp.ge.s32 	%p99, %r420, %r4;
	@%p99 bra 	$L__BB5_25;
	not.b32 	%r191, %r420;
	add.s32 	%r192, %r66, %r191;
	sub.s32 	%r8, %r192, %r2;
	and.b32  	%r193, %r8, 768;
	setp.eq.s32 	%p100, %r193, 768;
	@%p100 bra 	$L__BB5_10;
	add.s32 	%r418, %r420, %r2;
	shr.u32 	%r194, %r8, 8;
	add.s32 	%r195, %r194, 1;
	and.b32  	%r196, %r195, 3;
	neg.s32 	%r417, %r196;
$L__BB5_6:
	.pragma "nounroll";
	mov.u64 	%rd6, %rd264;
	mov.f64 	%fd3, %fd298;
	cvt.s64.s32 	%rd223, %r418;
	add.s64 	%rd7, %rd3, %rd223;
	mul.wide.s32 	%rd224, %r418, 8;
	add.s64 	%rd225, %rd2, %rd224;
	ld.global.f64 	%fd4, [%rd225];
	abs.f64 	%fd5, %fd3;
	abs.f64 	%fd6, %fd4;
	setp.lt.f64 	%p101, %fd5, %fd6;
	mov.u64 	%rd264, %rd7;
	mov.f64 	%fd298, %fd4;
	@%p101 bra 	$L__BB5_9;
	setp.lt.f64 	%p102, %fd6, %fd5;
	mov.u64 	%rd264, %rd6;
	mov.f64 	%fd298, %fd3;
	@%p102 bra 	$L__BB5_9;
	setp.lt.s64 	%p103, %rd6, %rd7;
	min.s64 	%rd264, %rd6, %rd7;
	selp.f64 	%fd298, %fd3, %fd4, %p103;
$L__BB5_9:
	add.s32 	%r420, %r420, 256;
	add.s32 	%r418, %r418, 256;
	add.s32 	%r417, %r417, 1;
	setp.ne.s32 	%p104, %r417, 0;
	@%p104 bra 	$L__BB5_6;
$L__BB5_10:
	setp.lt.u32 	%p105, %r8, 768;
	@%p105 bra 	$L__BB5_25;
	add.s32 	%r421, %r420, %r2;
	add.s32 	%r424, %r421, 256;
	add.s32 	%r423, %r421, 512;
	add.s32 	%r422, %r421, 768;
	add.s64 	%rd12, %rd2, 4096;
$L__BB5_12:
	cvt.s64.s32 	%rd226, %r424;
	add.s64 	%rd14, %rd3, %rd226;
	cvt.s64.s32 	%rd227, %r423;
	add.s64 	%rd15, %rd3, %rd227;
	cvt.s64.s32 	%rd228, %r422;
	add.s64 	%rd16, %rd3, %rd228;
	cvt.s64.s32 	%rd229, %r421;
	mul.wide.s32 	%rd230, %r421, 8;
	add.s64 	%rd17, %rd12, %rd230;
	add.s64 	%rd18, %rd3, %rd229;
	ld.global.f64 	%fd12, [%rd17+-4096];
	abs.f64 	%fd13, %fd298;
	abs.f64 	%fd14, %fd12;
	setp.lt.f64 	%p106, %fd13, %fd14;
	mov.u64 	%rd261, %rd18;
	mov.f64 	%fd295, %fd12;
	@%p106 bra 	$L__BB5_15;
	setp.lt.f64 	%p107, %fd14, %fd13;
	mov.u64 	%rd261, %rd264;
	mov.f64 	%fd295, %fd298;
	@%p107 bra 	$L__BB5_15;
	setp.lt.s64 	%p108, %rd264, %rd18;
	min.s64 	%rd261, %rd264, %rd18;
	selp.f64 	%fd295, %fd298, %fd12, %p108;
$L__BB5_15:
	ld.global.f64 	%fd17, [%rd17+-2048];
	abs.f64 	%fd18, %fd295;
	abs.f64 	%fd19, %fd17;
	setp.lt.f64 	%p109, %fd18, %fd19;
	mov.u64 	%rd262, %rd14;
	mov.f64 	%fd296, %fd17;
	@%p109 bra 	$L__BB5_18;
	setp.lt.f64 	%p110, %fd19, %fd18;
	mov.u64 	%rd262, %rd261;
	mov.f64 	%fd296, %fd295;
	@%p110 bra 	$L__BB5_18;
	setp.lt.s64 	%p111, %rd261, %rd14;
	min.s64 	%rd262, %rd261, %rd14;
	selp.f64 	%fd296, %fd295, %fd17, %p111;
$L__BB5_18:
	ld.global.f64 	%fd22, [%rd17];
	abs.f64 	%fd23, %fd296;
	abs.f64 	%fd24, %fd22;
	setp.lt.f64 	%p112, %fd23, %fd24;
	mov.u64 	%rd263, %rd15;
	mov.f64 	%fd297, %fd22;
	@%p112 bra 	$L__BB5_21;
	setp.lt.f64 	%p113, %fd24, %fd23;
	mov.u64 	%rd263, %rd262;
	mov.f64 	%fd297, %fd296;
	@%p113 bra 	$L__BB5_21;
	setp.lt.s64 	%p114, %rd262, %rd15;
	min.s64 	%rd263, %rd262, %rd15;
	selp.f64 	%fd297, %fd296, %fd22, %p114;
$L__BB5_21:
	ld.global.f64 	%fd27, [%rd17+2048];
	abs.f64 	%fd28, %fd297;
	abs.f64 	%fd29, %fd27;
	setp.lt.f64 	%p115, %fd28, %fd29;
	mov.u64 	%rd264, %rd16;
	mov.f64 	%fd298, %fd27;
	@%p115 bra 	$L__BB5_24;
	setp.lt.f64 	%p116, %fd29, %fd28;
	mov.u64 	%rd264, %rd263;
	mov.f64 	%fd298, %fd297;
	@%p116 bra 	$L__BB5_24;
	setp.lt.s64 	%p117, %rd263, %rd16;
	min.s64 	%rd264, %rd263, %rd16;
	selp.f64 	%fd298, %fd297, %fd27, %p117;
$L__BB5_24:
	add.s32 	%r420, %r420, 1024;
	add.s32 	%r424, %r424, 1024;
	add.s32 	%r423, %r423, 1024;
	add.s32 	%r422, %r422, 1024;
	add.s32 	%r421, %r421, 1024;
	setp.lt.s32 	%p118, %r420, %r4;
	@%p118 bra 	$L__BB5_12;
$L__BB5_25:
	setp.lt.s32 	%p119, %r4, 256;
	@%p119 bra 	$L__BB5_70;
	// begin inline asm
	mov.u32 %r310, %laneid;
	// end inline asm
	mov.b64 	%rd241, %fd298;
	mov.b64 	{%r312, %r317}, %rd241;
	mov.b32 	%r328, 1;
	mov.b32 	%r329, 31;
	mov.b32 	%r330, -1;
	// begin inline asm
	shfl.sync.down.b32 %r311, %r312, %r328, %r329, %r330;
	// end inline asm
	// begin inline asm
	shfl.sync.down.b32 %r316, %r317, %r328, %r329, %r330;
	// end inline asm
	mov.b64 	%rd242, {%r311, %r316};
	mov.b64 	%fd33, %rd242;
	mov.b64 	{%r322, %r327}, %rd264;
	// begin inline asm
	shfl.sync.down.b32 %r321, %r322, %r328, %r329, %r330;
	// end inline asm
	// begin inline asm
	shfl.sync.down.b32 %r326, %r327, %r328, %r329, %r330;
	// end inline asm
	mov.b64 	%rd28, {%r321, %r326};
	setp.gt.s32 	%p171, %r310, 30;
	mov.u64 	%rd266, %rd264;
	mov.f64 	%fd300, %fd298;
	@%p171 bra 	$L__BB5_30;
	abs.f64 	%fd34, %fd298;
	abs.f64 	%fd35, %fd33;
	setp.lt.f64 	%p172, %fd34, %fd35;
	mov.u64 	%rd266, %rd28;
	mov.f64 	%fd300, %fd33;
	@%p172 bra 	$L__BB5_30;
	setp.lt.f64 	%p173, %fd35, %fd34;
	mov.u64 	%rd266, %rd264;
	mov.f64 	%fd300, %fd298;
	@%p173 bra 	$L__BB5_30;
	setp.lt.s64 	%p174, %rd264, %rd28;
	min.s64 	%rd266, %rd264, %rd28;
	selp.f64 	%fd300, %fd298, %fd33, %p174;
$L__BB5_30:
	mov.b64 	%rd243, %fd300;
	mov.b64 	{%r332, %r337}, %rd243;
	mov.b32 	%r348, 2;
	mov.b32 	%r349, 31;
	mov.b32 	%r350, -1;
	// begin inline asm
	shfl.sync.down.b32 %r331, %r332, %r348, %r349, %r350;
	// end inline asm
	// begin inline asm
	shfl.sync.down.b32 %r336, %r337, %r348, %r349, %r350;
	// end inline asm
	mov.b64 	%rd244, {%r331, %r336};
	mov.b64 	%fd38, %rd244;
	mov.b64 	{%r342, %r347}, %rd266;
	// begin inline asm
	shfl.sync.down.b32 %r341, %r342, %r348, %r349, %r350;
	// end inline asm
	// begin inline asm
	shfl.sync.down.b32 %r346, %r347, %r348, %r349, %r350;
	// end inline asm
	mov.b64 	%rd31, {%r341, %r346};
	setp.gt.s32 	%p175, %r310, 29;
	mov.u64 	%rd267, %rd266;
	mov.f64 	%fd301, %fd300;
	@%p175 bra 	$L__BB5_34;
	abs.f64 	%fd39, %fd300;
	abs.f64 	%fd40, %fd38;
	setp.lt.f64 	%p176, %fd39, %fd40;
	mov.u64 	%rd267, %rd31;
	mov.f64 	%fd301, %fd38;
	@%p176 bra 	$L__BB5_34;
	setp.lt.f64 	%p177, %fd40, %fd39;
	mov.u64 	%rd267, %rd266;
	mov.f64 	%fd301, %fd300;
	@%p177 bra 	$L__BB5_34;
	setp.lt.s64 	%p178, %rd266, %rd31;
	min.s64 	%rd267, %rd266, %rd31;
	selp.f64 	%fd301, %fd300, %fd38, %p178;
$L__BB5_34:
	mov.b64 	%rd245, %fd301;
	mov.b64 	{%r352, %r357}, %rd245;
	mov.b32 	%r368, 4;
	mov.b32 	%r369, 31;
	mov.b32 	%r370, -1;
	// begin inline asm
	shfl.sync.down.b32 %r351, %r352, %r368, %r369, %r370;
	// end inline asm
	// begin inline asm
	shfl.sync.down.b32 %r356, %r357, %r368, %r369, %r370;
	// end inline asm
	mov.b64 	%rd246, {%r351, %r356};
	mov.b64 	%fd43, %rd246;
	mov.b64 	{%r362, %r367}, %rd267;
	// begin inline asm
	shfl.sync.down.b32 %r361, %r362, %r368, %r369, %r370;
	// end inline asm
	// begin inline asm
	shfl.sync.down.b32 %r366, %r367, %r368, %r369, %r370;
	// end inline asm
	mov.b64 	%rd34, {%r361, %r366};
	setp.gt.s32 	%p179, %r310, 27;
	mov.u64 	%rd268, %rd267;
	mov.f64 	%fd302, %fd301;
	@%p179 bra 	$L__BB5_38;
	abs.f64 	%fd44, %fd301;
	abs.f64 	%fd45, %fd43;
	setp.lt.f64 	%p180, %fd44, %fd45;
	mov.u64 	%rd268, %rd34;
	mov.f64 	%fd302, %fd43;
	@%p180 bra 	$L__BB5_38;
	setp.lt.f64 	%p181, %fd45, %fd44;
	mov.u64 	%rd268, %rd267;
	mov.f64 	%fd302, %fd301;
	@%p181 bra 	$L__BB5_38;
	setp.lt.s64 	%p182, %rd267, %rd34;
	min.s64 	%rd268, %rd267, %rd34;
	selp.f64 	%fd302, %fd301, %fd43, %p182;
$L__BB5_38:
	mov.b64 	%rd247, %fd302;
	mov.b64 	{%r372, %r377}, %rd247;
	mov.b32 	%r388, 8;
	mov.b32 	%r389, 31;
	mov.b32 	%r390, -1;
	// begin inline asm
	shfl.sync.down.b32 %r371, %r372, %r388, %r389, %r390;
	// end inline asm
	// begin inline asm
	shfl.sync.down.b32 %r376, %r377, %r388, %r389, %r390;
	// end inline asm
	mov.b64 	%rd248, {%r371, %r376};
	mov.b64 	%fd48, %rd248;
	mov.b64 	{%r382, %r387}, %rd268;
	// begin inline asm
	shfl.sync.down.b32 %r381, %r382, %r388, %r389, %r390;
	// end inline asm
	// begin inline asm
	shfl.sync.down.b32 %r386, %r387, %r388, %r389, %r390;
	// end inline asm
	mov.b64 	%rd37, {%r381, %r386};
	setp.gt.s32 	%p183, %r310, 23;
	mov.u64 	%rd269, %rd268;
	mov.f64 	%fd303, %fd302;
	@%p183 bra 	$L__BB5_42;
	abs.f64 	%fd49, %fd302;
	abs.f64 	%fd50, %fd48;
	setp.lt.f64 	%p184, %fd49, %fd50;
	mov.u64 	%rd269, %rd37;
	mov.f64 	%fd303, %fd48;
	@%p184 bra 	$L__BB5_42;
	setp.lt.f64 	%p185, %fd50, %fd49;
	mov.u64 	%rd269, %rd268;
	mov.f64 	%fd303, %fd302;
	@%p185 bra 	$L__BB5_42;
	setp.lt.s64 	%p186, %rd268, %rd37;
	min.s64 	%rd269, %rd268, %rd37;
	selp.f64 	%fd303, %fd302, %fd48, %p186;
$L__BB5_42:
	mov.b64 	%rd249, %fd303;
	mov.b64 	{%r392, %r397}, %rd249;
	mov.b32 	%r408, 16;
	mov.b32 	%r409, 31;
	mov.b32 	%r410, -1;
	// begin inline asm
	shfl.sync.down.b32 %r391, %r392, %r408, %r409, %r410;
	// end inline asm
	// begin inline asm
	shfl.sync.down.b32 %r396, %r397, %r408, %r409, %r410;
	// end inline asm
	mov.b64 	%rd250, {%r391, %r396};
	mov.b64 	%fd53, %rd250;
	mov.b64 	{%r402, %r407}, %rd269;
	// begin inline asm
	shfl.sync.down.b32 %r401, %r402, %r408, %r409, %r410;
	// end inline asm
	// begin inline asm
	shfl.sync.down.b32 %r406, %r407, %r408, %r409, %r410;
	// end inline asm
	mov.b64 	%rd40, {%r401, %r406};
	setp.gt.s32 	%p187, %r310, 15;
	mov.u64 	%rd317, %rd269;
	mov.f64 	%fd351, %fd303;
	@%p187 bra 	$L__BB5_46;
	abs.f64 	%fd54, %fd303;
	abs.f64 	%fd55, %fd53;
	setp.lt.f64 	%p188, %fd54, %fd55;
	mov.u64 	%rd317, %rd40;
	mov.f64 	%fd351, %fd53;
	@%p188 bra 	$L__BB5_46;
	setp.lt.f64 	%p189, %fd55, %fd54;
	mov.u64 	%rd317, %rd269;
	mov.f64 	%fd351, %fd303;
	@%p189 bra 	$L__BB5_46;
	setp.lt.s64 	%p190, %rd269, %rd40;
	min.s64 	%rd317, %rd269, %rd40;
	selp.f64 	%fd351, %fd303, %fd53, %p190;
$L__BB5_46:
	setp.ne.s32 	%p191, %r310, 0;
	@%p191 bra 	$L__BB5_48;
	shr.u32 	%r411, %r5, 1;
	and.b32  	%r412, %r411, 496;
	mov.u32 	%r413, _ZN6thrust24THRUST_300001_SM_1000_NS8cuda_cub4core6detail5shmemE;
	add.s32 	%r414, %r413, %r412;
	st.shared.f64 	[%r414+8], %fd351;
	st.shared.u64 	[%r414+16], %rd317;
$L__BB5_48:
	bar.sync 	0;
	setp.ne.s32 	%p192, %r5, 0;
	@%p192 bra 	$L__BB5_208;
	ld.shared.f64 	%fd58, [_ZN6thrust24THRUST_300001_SM_1000_NS8cuda_cub4core6detail5shmemE+24];
	ld.shared.u64 	%rd43, [_ZN6thrust24THRUST_300001_SM_1000_NS8cuda_cub4core6detail5shmemE+32];
	abs.f64 	%fd59, %fd351;
	abs.f64 	%fd60, %fd58;
	setp.lt.f64 	%p193, %fd59, %fd60;
	mov.u64 	%rd271, %rd43;
	mov.f64 	%fd305, %fd58;
	@%p193 bra 	$L__BB5_52;
	setp.lt.f64 	%p194, %fd60, %fd59;
	mov.u64 	%rd271, %rd317;
	mov.f64 	%fd305, %fd351;
	@%p194 bra 	$L__BB5_52;
	setp.lt.s64 	%p195, %rd317, %rd43;
	min.s64 	%rd271, %rd317, %rd43;
	selp.f64 	%fd305, %fd351, %fd58, %p195;
$L__BB5_52:
	ld.shared.f64 	%fd63, [_ZN6thrust24THRUST_300001_SM_1000_NS8cuda_cub4core6detail5shmemE+40];
	ld.shared.u64 	%rd46, [_ZN6thrust24THRUST_300001_SM_1000_NS8cuda_cub4core6detail5shmemE+48];
	abs.f64 	%fd64, %fd305;
	abs.f64 	%fd65, %fd63;
	setp.lt.f64 	%p196, %fd64, %fd65;
	mov.u64 	%rd272, %rd46;
	mov.f64 	%fd306, %fd63;
	@%p196 bra 	$L__BB5_55;
	setp.lt.f64 	%p197, %fd65, %fd64;
	mov.u64 	%rd272, %rd271;
	mov.f64 	%fd306, %fd305;
	@%p197 bra 	$L__BB5_55;
	setp.lt.s64 	%p198, %rd271, %rd46;
	min.s64 	%rd272, %rd271, %rd46;
	selp.f64 	%fd306, %fd305, %fd63, %p198;
$L__BB5_55:
	ld.shared.f64 	%fd68, [_ZN6thrust24THRUST_300001_SM_1000_NS8cuda_cub4core6detail5shmemE+56];
	ld.shared.u64 	%rd49, [_ZN6thrust24THRUST_300001_SM_1000_NS8cuda_cub4core6detail5shmemE+64];
	abs.f64 	%fd69, %fd306;
	abs.f64 	%fd70, %fd68;
	setp.lt.f64 	%p199, %fd69, %fd70;
	mov.u64 	%rd273, %rd49;
	mov.f64 	%fd307, %fd68;
	@%p199 bra 	$L__BB5_58;
	setp.lt.f64 	%p200, %fd70, %fd69;
	mov.u64 	%rd273, %rd272;
	mov.f64 	%fd307, %fd306;
	@%p200 bra 	$L__BB5_58;
	setp.lt.s64 	%p201, %rd272, %rd49;
	min.s64 	%rd273, %rd272, %rd49;
	selp.f64 	%fd307, %fd306, %fd68, %p201;
$L__BB5_58:
	ld.shared.f64 	%fd73, [_ZN6thrust24THRUST_300001_SM_1000_NS8cuda_cub4core6detail5shmemE+72];
	ld.shared.u64 	%rd52, [_ZN6thrust24THRUST_300001_SM_1000_NS8cuda_cub4core6detail5shmemE+80];
	abs.f64 	%fd74, %fd307;
	abs.f64 	%fd75, %fd73;
	setp.lt.f64 	%p202, %fd74, %fd75;
	mov.u64 	%rd274, %rd52;
	mov.f64 	%fd308, %fd73;
	@%p202 bra 	$L__BB5_61;
	setp.lt.f64 	%p203, %fd75, %fd74;
	mov.u64 	%rd274, %rd273;
	mov.f64 	%fd308, %fd307;
	@%p203 bra 	$L__BB5_61;
	setp.lt.s64 	%p204, %rd273, %rd52;
	min.s64 	%rd274, %rd273, %rd52;
	selp.f64 	%fd308, %fd307, %fd73, %p204;
$L__BB5_61:
	ld.shared.f64 	%fd78, [_ZN6thrust24THRUST_300001_SM_1000_NS8cuda_cub4core6detail5shmemE+88];
	ld.shared.u64 	%rd55, [_ZN6thrust24THRUST_300001_SM_1000_NS8cuda_cub4core6detail5shmemE+96];
	abs.f64 	%fd79, %fd308;
	abs.f64 	%fd80, %fd78;
	setp.lt.f64 	%p205, %fd79, %fd80;
	mov.u64 	%rd275, %rd55;
	mov.f64 	%fd309, %fd78;
	@%p205 bra 	$L__BB5_64;
	setp.lt.f64 	%p206, %fd80, %fd79;
	mov.u64 	%rd275, %rd274;
	mov.f64 	%fd309, %fd308;
	@%p206 bra 	$L__BB5_64;
	setp.lt.s64 	%p207, %rd274, %rd55;
	min.s64 	%rd275, %rd274, %rd55;
	selp.f64 	%fd309, %fd308, %fd78, %p207;
$L__BB5_64:
	ld.shared.f64 	%fd83, [_ZN6thrust24THRUST_300001_SM_1000_NS8cuda_cub4core6detail5shmemE+104];
	ld.shared.u64 	%rd58, [_ZN6thrust24THRUST_300001_SM_1000_NS8cuda_cub4core6detail5shmemE+112];
	abs.f64 	%fd84, %fd309;
	abs.f64 	%fd85, %fd83;
	setp.lt.f64 	%p208, %fd84, %fd85;
	mov.u64 	%rd276, %rd58;
	mov.f64 	%fd310, %fd83;
	@%p208 bra 	$L__BB5_67;
	setp.lt.f64 	%p209, %fd85, %fd84;
	mov.u64 	%rd276, %rd275;
	mov.f64 	%fd310, %fd309;
	@%p209 bra 	$L__BB5_67;
	setp.lt.s64 	%p210, %rd275, %rd58;
	min.s64 	%rd276, %rd275, %rd58;
	selp.f64 	%fd310, %fd309, %fd83, %p210;
$L__BB5_67:
	ld.shared.f64 	%fd88, [_ZN6thrust24THRUST_300001_SM_1000_NS8cuda_cub4core6detail5shmemE+120];
	ld.shared.u64 	%rd61, [_ZN6thrust24THRUST_300001_SM_1000_NS8cuda_cub4core6detail5shmemE+128];
	abs.f64 	%fd89, %fd310;
	abs.f64 	%fd90, %fd88;
	setp.lt.f64 	%p211, %fd89, %fd90;
	mov.u64 	%rd317, %rd61;
	mov.f64 	%fd351, %fd88;
	@%p211 bra 	$L__BB5_208;
	setp.lt.f64 	%p212, %fd90, %fd89;
	mov.u64 	%rd317, %rd276;
	mov.f64 	%fd351, %fd310;
	@%p212 bra 	$L__BB5_208;
	setp.lt.s64 	%p213, %rd276, %rd61;
	min.s64 	%rd317, %rd276, %rd61;
	selp.f64 	%fd351, %fd310, %fd88, %p213;
	bra.uni 	$L__BB5_208;
$L__BB5_70:
	// begin inline asm
	mov.u32 %r197, %laneid;
	// end inline asm
	and.b32  	%r218, %r5, 992;
	add.s32 	%r219, %r218, 32;
	setp.gt.s32 	%p120, %r219, %r4;
	not.b32 	%r220, %r218;
	add.s32 	%r221, %r4, %r220;
	selp.b32 	%r216, %r221, 31, %p120;
	mov.b64 	%rd231, %fd298;
	mov.b64 	{%r199, %r204}, %rd231;
	mov.b32 	%r215, 1;
	mov.b32 	%r217, -1;
	// begin inline asm
	shfl.sync.down.b32 %r198, %r199, %r215, %r216, %r217;
	// end inline asm
	// begin inline asm
	shfl.sync.down.b32 %r203, %r204, %r215, %r216, %r217;
	// end inline asm
	mov.b64 	%rd232, {%r198, %r203};
	mov.b64 	%fd92, %rd232;
	mov.b64 	{%r209, %r214}, %rd264;
	// begin inline asm
	shfl.sync.down.b32 %r208, %r209, %r215, %r216, %r217;
	// end inline asm
	// begin inline asm
	shfl.sync.down.b32 %r213, %r214, %r215, %r216, %r217;
	// end inline asm
	mov.b64 	%rd63, {%r208, %r213};
	setp.ge.s32 	%p121, %r197, %r216;
	mov.u64 	%rd277, %rd264;
	mov.f64 	%fd311, %fd298;
	@%p121 bra 	$L__BB5_74;
	abs.f64 	%fd93, %fd298;
	abs.f64 	%fd94, %fd92;
	setp.lt.f64 	%p122, %fd93, %fd94;
	mov.u64 	%rd277, %rd63;
	mov.f64 	%fd311, %fd92;
	@%p122 bra 	$L__BB5_74;
	setp.lt.f64 	%p123, %fd94, %fd93;
	mov.u64 	%rd277, %rd264;
	mov.f64 	%fd311, %fd298;
	@%p123 bra 	$L__BB5_74;
	setp.lt.s64 	%p124, %rd264, %rd63;
	min.s64 	%rd277, %rd264, %rd63;
	selp.f64 	%fd311, %fd298, %fd92, %p124;
$L__BB5_74:
	mov.b64 	%rd233, %fd311;
	mov.b64 	{%r223, %r228}, %rd233;
	mov.b32 	%r239, 2;
	mov.b32 	%r241, -1;
	// begin inline asm
	shfl.sync.down.b32 %r222, %r223, %r239, %r216, %r241;
	// end inline asm
	// begin inline asm
	shfl.sync.down.b32 %r227, %r228, %r239, %r216, %r241;
	// end inline asm
	mov.b64 	%rd234, {%r222, %r227};
	mov.b64 	%fd97, %rd234;
	mov.b64 	{%r233, %r238}, %rd277;
	// begin inline asm
	shfl.sync.down.b32 %r232, %r233, %r239, %r216, %r241;
	// end inline asm
	// begin inline asm
	shfl.sync.down.b32 %r237, %r238, %r239, %r216, %r241;
	// end inline asm
	mov.b64 	%rd66, {%r232, %r237};
	add.s32 	%r242, %r197, 2;
	setp.gt.s32 	%p125, %r242, %r216;
	mov.u64 	%rd278, %rd277;
	mov.f64 	%fd312, %fd311;
	@%p125 bra 	$L__BB5_78;
	abs.f64 	%fd98, %fd311;
	abs.f64 	%fd99, %fd97;
	setp.lt.f64 	%p126, %fd98, %fd99;
	mov.u64 	%rd278, %rd66;
	mov.f64 	%fd312, %fd97;
	@%p126 bra 	$L__BB5_78;
	setp.lt.f64 	%p127, %fd99, %fd98;
	mov.u64 	%rd278, %rd277;
	mov.f64 	%fd312, %fd311;
	@%p127 bra 	$L__BB5_78;
	setp.lt.s64 	%p128, %rd277, %rd66;
	min.s64 	%rd278, %rd277, %rd66;
	selp.f64 	%fd312, %fd311, %fd97, %p128;
$L__BB5_78:
	mov.b64 	%rd235, %fd312;
	mov.b64 	{%r244, %r249}, %rd235;
	mov.b32 	%r260, 4;
	mov.b32 	%r262, -1;
	// begin inline asm
	shfl.sync.down.b32 %r243, %r244, %r260, %r216, %r262;
	// end inline asm
	// begin inline asm
	shfl.sync.down.b32 %r248, %r249, %r260, %r216, %r262;
	// end inline asm
	mov.b64 	%rd236, {%r243, %r248};
	mov.b64 	%fd102, %rd236;
	mov.b64 	{%r254, %r259}, %rd278;
	// begin inline asm
	shfl.sync.down.b32 %r253, %r254, %r260, %r216, %r262;
	// end inline asm
	// begin inline asm
	shfl.sync.down.b32 %r258, %r259, %r260, %r216, %r262;
	// end inline asm
	mov.b64 	%rd69, {%r253, %r258};
	add.s32 	%r263, %r197, 4;
	setp.gt.s32 	%p129, %r263, %r216;
	mov.u64 	%rd279, %rd278;
	mov.f64 	%fd313, %fd312;
	@%p129 bra 	$L__BB5_82;
	abs.f64 	%fd103, %fd312;
	abs.f64 	%fd104, %fd102;
	setp.lt.f64 	%p130, %fd103, %fd104;
	mov.u64 	%rd279, %rd69;
	mov.f64 	%fd313, %fd102;
	@%p130 bra 	$L__BB5_82;
	setp.lt.f64 	%p131, %fd104, %fd103;
	mov.u64 	%rd279, %rd278;
	mov.f64 	%fd313, %fd312;
	@%p131 bra 	$L__BB5_82;
	setp.lt.s64 	%p132, %rd278, %rd69;
	min.s64 	%rd279, %rd278, %rd69;
	selp.f64 	%fd313, %fd312, %fd102, %p132;
$L__BB5_82:
	mov.b64 	%rd237, %fd313;
	mov.b64 	{%r265, %r270}, %rd237;
	mov.b32 	%r281, 8;
	mov.b32 	%r283, -1;
	// begin inline asm
	shfl.sync.down.b32 %r264, %r265, %r281, %r216, %r283;
	// end inline asm
	// begin inline asm
	shfl.sync.down.b32 %r269, %r270, %r281, %r216, %r283;
	// end inline asm
	mov.b64 	%rd238, {%r264, %r269};
	mov.b64 	%fd107, %rd238;
	mov.b64 	{%r275, %r280}, %rd279;
	// begin inline asm
	shfl.sync.down.b32 %r274, %r275, %r281, %r216, %r283;
	// end inline asm
	// begin inline asm
	shfl.sync.down.b32 %r279, %r280, %r281, %r216, %r283;
	// end inline asm
	mov.b64 	%rd72, {%r274, %r279};
	add.s32 	%r284, %r197, 8;
	setp.gt.s32 	%p133, %r284, %r216;
	mov.u64 	%rd280, %rd279;
	mov.f64 	%fd314, %fd313;
	@%p133 bra 	$L__BB5_86;
	abs.f64 	%fd108, %fd313;
	abs.f64 	%fd109, %fd107;
	setp.lt.f64 	%p134, %fd108, %fd109;
	mov.u64 	%rd280, %rd72;
	mov.f64 	%fd314, %fd107;
	@%p134 bra 	$L__BB5_86;
	setp.lt.f64 	%p135, %fd109, %fd108;
	mov.u64 	%rd280, %rd279;
	mov.f64 	%fd314, %fd313;
	@%p135 bra 	$L__BB5_86;
	setp.lt.s64 	%p136, %rd279, %rd72;
	min.s64 	%rd280, %rd279, %rd72;
	selp.f64 	%fd314, %fd313, %fd107, %p136;
$L__BB5_86:
	mov.b64 	%rd239, %fd314;
	mov.b64 	{%r286, %r291}, %rd239;
	mov.b32 	%r302, 16;
	mov.b32 	%r304, -1;
	// begin inline asm
	shfl.sync.down.b32 %r285, %r286, %r302, %r216, %r304;
	// end inline asm
	// begin inline asm
	shfl.sync.down.b32 %r290, %r291, %r302, %r216, %r304;
	// end inline asm
	mov.b64 	%rd240, {%r285, %r290};
	mov.b64 	%fd112, %rd240;
	mov.b64 	{%r296, %r301}, %rd280;
	// begin inline asm
	shfl.sync.down.b32 %r295, %r296, %r302, %r216, %r304;
	// end inline asm
	// begin inline asm
	shfl.sync.down.b32 %r300, %r301, %r302, %r216, %r304;
	// end inline asm
	mov.b64 	%rd75, {%r295, %r300};
	add.s32 	%r305, %r197, 16;
	setp.gt.s32 	%p137, %r305, %r216;
	mov.u64 	%rd317, %rd280;
	mov.f64 	%fd351, %fd314;
	@%p137 bra 	$L__BB5_90;
	abs.f64 	%fd113, %fd314;
	abs.f64 	%fd114, %fd112;
	setp.lt.f64 	%p138, %fd113, %fd114;
	mov.u64 	%rd317, %rd75;
	mov.f64 	%fd351, %fd112;
	@%p138 bra 	$L__BB5_90;
	setp.lt.f64 	%p139, %fd114, %fd113;
	mov.u64 	%rd317, %rd280;
	mov.f64 	%fd351, %fd314;
	@%p139 bra 	$L__BB5_90;
	setp.lt.s64 	%p140, %rd280, %rd75;
	min.s64 	%rd317, %rd280, %rd75;
	selp.f64 	%fd351, %fd314, %fd112, %p140;
$L__BB5_90:
	setp.ne.s32 	%p141, %r197, 0;
	@%p141 bra 	$L__BB5_92;
	shr.u32 	%r306, %r5, 1;
	and.b32  	%r307, %r306, 496;
	mov.u32 	%r308, _ZN6thrust24THRUST_300001_SM_1000_NS8cuda_cub4core6detail5shmemE;
	add.s32 	%r309, %r308, %r307;
	st.shared.f64 	[%r309+8], %fd351;
	st.shared.u64 	[%r309+16], %rd317;
$L__BB5_92:
	bar.sync 	0;
	setp.ne.s32 	%p142, %r5, 0;
	@%p142 bra 	$L__BB5_208;
	setp.lt.s32 	%p143, %r4, 33;
	mov.f64 	%fd316, %fd351;
	mov.u64 	%rd282, %rd317;
	@%p143 bra 	$L__BB5_97;
	ld.shared.f64 	%fd117, [_ZN6thrust24THRUST_300001_SM_1000_NS8cuda_cub4core6detail5shmemE+24];
	ld.shared.u64 	%rd78, [_ZN6thrust24THRUST_300001_SM_1000_NS8cuda_cub4core6detail5shmemE+32];
	abs.f64 	%fd118, %fd351;
	abs.f64 	%fd119, %fd117;
	setp.lt.f64 	%p144, %fd118, %fd119;
	mov.f64 	%fd316, %fd117;
	mov.u64 	%rd282, %rd78;
	@%p144 bra 	$L__BB5_97;
	setp.lt.f64 	%p145, %fd119, %fd118;
	mov.f64 	%fd316, %fd351;
	mov.u64 	%rd282, %rd317;
	@%p145 bra 	$L__BB5_97;
	setp.lt.s64 	%p146, %rd317, %rd78;
	min.s64 	%rd282, %rd317, %rd78;
	selp.f64 	%fd316, %fd351, %fd117, %p146;
$L__BB5_97:
	setp.lt.s32 	%p147, %r4, 65;
	mov.f64 	%fd317, %fd316;
	mov.u64 	%rd283, %rd282;
	@%p147 bra 	$L__BB5_101;
	ld.shared.f64 	%fd122, [_ZN6thrust24THRUST_300001_SM_1000_NS8cuda_cub4core6detail5shmemE+40];
	ld.shared.u64 	%rd81, [_ZN6thrust24THRUST_300001_SM_1000_NS8cuda_cub4core6detail5shmemE+48];
	abs.f64 	%fd123, %fd316;
	abs.f64 	%fd124, %fd122;
	setp.lt.f64 	%p148, %fd123, %fd124;
	mov.f64 	%fd317, %fd122;
	mov.u64 	%rd283, %rd81;
	@%p148 bra 	$L__BB5_101;
	setp.lt.f64 	%p149, %fd124, %fd123;
	mov.f64 	%fd317, %fd316;
	mov.u64 	%rd283, %rd282;
	@%p149 bra 	$L__BB5_101;
	setp.lt.s64 	%p150, %rd282, %rd81;
	selp.f64 	%fd317, %fd316, %fd122, %p150;
	min.s64 	%rd283, %rd282, %rd81;
$L__BB5_101:
	setp.lt.s32 	%p151, %r4, 97;
	mov.f64 	%fd318, %fd317;
	mov.u64 	%rd284, %rd283;
	@%p151 bra 	$L__BB5_105;
	ld.shared.f64 	%fd127, [_ZN6thrust24THRUST_300001_SM_1000_NS8cuda_cub4core6detail5shmemE+56];
	ld.shared.u64 	%rd84, [_ZN6thrust24THRUST_300001_SM_1000_NS8cuda_cub4core6detail5shmemE+64];
	abs.f64 	%fd128, %fd317;
	abs.f64 	%fd129, %fd127;
	setp.lt.f64 	%p152, %fd128, %fd129;
	mov.f64 	%fd318, %fd127;
	mov.u64 	%rd284, %rd84;
	@%p152 bra 	$L__BB5_105;
	setp.lt.f64 	%p153, %fd129, %fd128;
	mov.f64 	%fd318, %fd317;
	mov.u64 	%rd284, %rd283;
	@%p153 bra 	$L__BB5_105;
	setp.lt.s64 	%p154, %rd283, %rd84;
	selp.f64 	%fd318, %fd317, %fd127, %p154;
	min.s64 	%rd284, %rd283, %rd84;
$L__BB5_105:
	setp.lt.s32 	%p155, %r4, 129;
	mov.f64 	%fd319, %fd318;
	mov.u64 	%rd285, %rd284;
	@%p155 bra 	$L__BB5_109;
	ld.shared.f64 	%fd132, [_ZN6thrust24THRUST_300001_SM_1000_NS8cuda_cub4core6detail5shmemE+72];
	ld.shared.u64 	%rd87, [_ZN6thrust24THRUST_300001_SM_1000_NS8cuda_cub4core6detail5shmemE+80];
	abs.f64 	%fd133, %fd318;
	abs.f64 	%fd134, %fd132;
	setp.lt.f64 	%p156, %fd133, %fd134;
	mov.f64 	%fd319, %fd132;
	mov.u64 	%rd285, %rd87;
	@%p156 bra 	$L__BB5_109;
	setp.lt.f64 	%p157, %fd134, %fd133;
	mov.f64 	%fd319, %fd318;
	mov.u64 	%rd285, %rd284;
	@%p157 bra 	$L__BB5_109;
	setp.lt.s64 	%p158, %rd284, %rd87;
	selp.f64 	%fd319, %fd318, %fd132, %p158;
	min.s64 	%rd285, %rd284, %rd87;
$L__BB5_109:
	setp.lt.s32 	%p159, %r4, 161;
	mov.f64 	%fd320, %fd319;
	mov.u64 	%rd286, %rd285;
	@%p159 bra 	$L__BB5_113;
	ld.shared.f64 	%fd137, [_ZN6thrust24THRUST_300001_SM_1000_NS8cuda_cub4core6detail5shmemE+88];
	ld.shared.u64 	%rd90, [_ZN6thrust24THRUST_300001_SM_1000_NS8cuda_cub4core6detail5shmemE+96];
	abs.f64 	%fd138, %fd319;
	abs.f64 	%fd139, %fd137;
	setp.lt.f64 	%p160, %fd138, %fd139;
	mov.f64 	%fd320, %fd137;
	mov.u64 	%rd286, %rd90;
	@%p160 bra 	$L__BB5_113;
	setp.lt.f64 	%p161, %fd139, %fd138;
	mov.f64 	%fd320, %fd319;
	mov.u64 	%rd286, %rd285;
	@%p161 bra 	$L__BB5_113;
	setp.lt.s64 	%p162, %rd285, %rd90;
	selp.f64 	%fd320, %fd319, %fd137, %p162;
	min.s64 	%rd286, %rd285, %rd90;
$L__BB5_113:
	setp.lt.s32 	%p163, %r4, 193;
	mov.f64 	%fd321, %fd320;
	mov.u64 	%rd287, %rd286;
	@%p163 bra 	$L__BB5_117;
	ld.shared.f64 	%fd142, [_ZN6thrust24THRUST_300001_SM_1000_NS8cuda_cub4core6detail5shmemE+104];
	ld.shared.u64 	%rd93, [_ZN6thrust24THRUST_300001_SM_1000_NS8cuda_cub4core6detail5shmemE+112];
	abs.f64 	%fd143, %fd320;
	abs.f64 	%fd144, %fd142;
	setp.lt.f64 	%p164, %fd143, %fd144;
	mov.f64 	%fd321, %fd142;
	mov.u64 	%rd287, %rd93;
	@%p164 bra 	$L__BB5_117;
	setp.lt.f64 	%p165, %fd144, %fd143;
	mov.f64 	%fd321, %fd320;
	mov.u64 	%rd287, %rd286;
	@%p165 bra 	$L__BB5_117;
	setp.lt.s64 	%p166, %rd286, %rd93;
	selp.f64 	%fd321, %fd320, %fd142, %p166;
	min.s64 	%rd287, %rd286, %rd93;
$L__BB5_117:
	setp.lt.s32 	%p167, %r4, 225;
	mov.u64 	%rd317, %rd287;
	mov.f64 	%fd351, %fd321;
	@%p167 bra 	$L__BB5_208;
	ld.shared.f64 	%fd147, [_ZN6thrust24THRUST_300001_SM_1000_NS8cuda_cub4core6detail5shmemE+120];
	ld.shared.u64 	%rd96, [_ZN6thrust24THRUST_300001_SM_1000_NS8cuda_cub4core6detail5shmemE+128];
	abs.f64 	%fd148, %fd321;
	abs.f64 	%fd149, %fd147;
	setp.lt.f64 	%p168, %fd148, %fd149;
	mov.u64 	%rd317, %rd96;
	mov.f64 	%fd351, %fd147;
	@%p168 bra 	$L__BB5_208;
	setp.lt.f64 	%p169, %fd149, %fd148;
	mov.u64 	%rd317, %rd287;
	mov.f64 	%fd351, %fd321;
	@%p169 bra 	$L__BB5_208;
	setp.lt.s64 	%p170, %rd287, %rd96;
	selp.f64 	%fd351, %fd321, %fd147, %p170;
	min.s64 	%rd317, %rd287, %rd96;
	bra.uni 	$L__BB5_208;
$L__BB5_121:
	mov.u32 	%r35, %tid.x;
	cvt.s64.s32 	%rd183, %r2;
	add.s64 	%rd98, %rd3, %rd183;
	cvt.u64.u32 	%rd99, %r35;
	add.s64 	%rd184, %rd99, %rd183;
	shl.b64 	%rd185, %rd184, 3;
	add.s64 	%rd186, %rd2, %rd185;
	ld.global.f64 	%fd274, [%rd186];
	add.s32 	%r69, %r35, 256;
	cvt.u64.u32 	%rd187, %r69;
	ld.global.f64 	%fd275, [%rd186+2048];
	add.s32 	%r70, %r35, 512;
	cvt.u64.u32 	%rd188, %r70;
	ld.global.f64 	%fd276, [%rd186+4096];
	add.s32 	%r71, %r35, 768;
	cvt.u64.u32 	%rd189, %r71;
	ld.global.f64 	%fd277, [%rd186+6144];
	or.b32  	%r72, %r35, 1024;
	cvt.u64.u32 	%rd100, %r72;
	add.s64 	%rd305, %rd98, %rd100;
	ld.global.f64 	%fd339, [%rd186+8192];
	abs.f64 	%fd278, %fd274;
	abs.f64 	%fd279, %fd275;
	setp.geu.f64 	%p2, %fd278, %fd279;
	selp.f64 	%fd280, %fd274, %fd275, %p2;
	selp.b64 	%rd190, %rd99, %rd187, %p2;
	abs.f64 	%fd281, %fd280;
	abs.f64 	%fd282, %fd276;
	setp.geu.f64 	%p3, %fd281, %fd282;
	selp.f64 	%fd283, %fd280, %fd276, %p3;
	selp.b64 	%rd191, %rd190, %rd188, %p3;
	abs.f64 	%fd284, %fd283;
	abs.f64 	%fd285, %fd277;
	setp.geu.f64 	%p4, %fd284, %fd285;
	selp.f64 	%fd152, %fd283, %fd277, %p4;
	selp.b64 	%rd102, %rd191, %rd189, %p4;
	abs.f64 	%fd153, %fd152;
	abs.f64 	%fd154, %fd339;
	setp.lt.f64 	%p5, %fd153, %fd154;
	@%p5 bra 	$L__BB5_123;
	setp.lt.f64 	%p6, %fd154, %fd153;
	setp.lt.u64 	%p7, %rd102, %rd100;
	or.pred  	%p8, %p6, %p7;
	selp.f64 	%fd339, %fd152, %fd339, %p8;
	add.s64 	%rd194, %rd98, %rd102;
	selp.b64 	%rd305, %rd194, %rd305, %p8;
$L__BB5_123:
	setp.le.s32 	%p9, %r66, %r3;
	@%p9 bra 	$L__BB5_164;
	setp.ne.s32 	%p10, %r35, 0;
	@%p10 bra 	$L__BB5_126;
	atom.global.add.u32 	%r73, [%rd1+4], 1280;
	add.s32 	%r74, %r73, %r3;
	st.shared.u32 	[_ZN6thrust24THRUST_300001_SM_1000_NS8cuda_cub4core6detail5shmemE+152], %r74;
$L__BB5_126:
	bar.sync 	0;
	ld.shared.u32 	%r427, [_ZN6thrust24THRUST_300001_SM_1000_NS8cuda_cub4core6detail5shmemE+152];
	add.s32 	%r75, %r427, 1280;
	setp.gt.s32 	%p11, %r75, %r66;
	@%p11 bra 	$L__BB5_141;
	mov.f64 	%fd323, %fd339;
	mov.u64 	%rd289, %rd305;
$L__BB5_128:
	cvt.s64.s32 	%rd195, %r427;
	add.s64 	%rd196, %rd99, %rd195;
	shl.b64 	%rd197, %rd196, 3;
	add.s64 	%rd198, %rd2, %rd197;
	add.s64 	%rd290, %rd196, %rd3;
	ld.global.f64 	%fd324, [%rd198];
	add.s64 	%rd291, %rd290, 256;
	ld.global.f64 	%fd325, [%rd198+2048];
	add.s64 	%rd292, %rd290, 512;
	ld.global.f64 	%fd326, [%rd198+4096];
	add.s64 	%rd293, %rd290, 768;
	ld.global.f64 	%fd327, [%rd198+6144];
	add.s64 	%rd305, %rd290, 1024;
	ld.global.f64 	%fd339, [%rd198+8192];
	abs.f64 	%fd163, %fd323;
	abs.f64 	%fd164, %fd324;
	setp.lt.f64 	%p12, %fd163, %fd164;
	@%p12 bra 	$L__BB5_130;
	setp.lt.f64 	%p13, %fd164, %fd163;
	setp.lt.s64 	%p14, %rd289, %rd290;
	or.pred  	%p15, %p13, %p14;
	selp.f64 	%fd324, %fd323, %fd324, %p15;
	selp.b64 	%rd290, %rd289, %rd290, %p15;
$L__BB5_130:
	abs.f64 	%fd167, %fd324;
	abs.f64 	%fd168, %fd325;
	setp.lt.f64 	%p16, %fd167, %fd168;
	@%p16 bra 	$L__BB5_132;
	setp.lt.f64 	%p17, %fd168, %fd167;
	setp.lt.s64 	%p18, %rd290, %rd291;
	or.pred  	%p19, %p17, %p18;
	selp.f64 	%fd325, %fd324, %fd325, %p19;
	selp.b64 	%rd291, %rd290, %rd291, %p19;
$L__BB5_132:
	abs.f64 	%fd171, %fd325;
	abs.f64 	%fd172, %fd326;
	setp.lt.f64 	%p20, %fd171, %fd172;
	@%p20 bra 	$L__BB5_134;
	setp.lt.f64 	%p21, %fd172, %fd171;
	setp.lt.s64 	%p22, %rd291, %rd292;
	or.pred  	%p23, %p21, %p22;
	selp.f64 	%fd326, %fd325, %fd326, %p23;
	selp.b64 	%rd292, %rd291, %rd292, %p23;
$L__BB5_134:
	abs.f64 	%fd175, %fd326;
	abs.f64 	%fd176, %fd327;
	setp.lt.f64 	%p24, %fd175, %fd176;
	@%p24 bra 	$L__BB5_136;
	setp.lt.f64 	%p25, %fd176, %fd175;
	setp.lt.s64 	%p26, %rd292, %rd293;
	or.pred  	%p27, %p25, %p26;
	selp.f64 	%fd327, %fd326, %fd327, %p27;
	selp.b64 	%rd293, %rd292, %rd293, %p27;
$L__BB5_136:
	abs.f64 	%fd179, %fd327;
	abs.f64 	%fd180, %fd339;
	setp.lt.f64 	%p28, %fd179, %fd180;
	@%p28 bra 	$L__BB5_138;
	setp.lt.f64 	%p29, %fd180, %fd179;
	setp.lt.s64 	%p30, %rd293, %rd305;
	or.pred  	%p31, %p29, %p30;
	selp.f64 	%fd339, %fd327, %fd339, %p31;
	selp.b64 	%rd305, %rd293, %rd305, %p31;
$L__BB5_138:
	setp.ne.s32 	%p32, %r35, 0;
	bar.sync 	0;
	@%p32 bra 	$L__BB5_140;
	atom.global.add.u32 	%r76, [%rd1+4], 1280;
	add.s32 	%r77, %r76, %r3;
	st.shared.u32 	[_ZN6thrust24THRUST_300001_SM_1000_NS8cuda_cub4core6detail5shmemE+152], %r77;
$L__BB5_140:
	bar.sync 	0;
	ld.shared.u32 	%r427, [_ZN6thrust24THRUST_300001_SM_1000_NS8cuda_cub4core6detail5shmemE+152];
	add.s32 	%r78, %r427, 1280;
	setp.le.s32 	%p33, %r78, %r66;
	mov.f64 	%fd323, %fd339;
	mov.u64 	%rd289, %rd305;
	@%p33 bra 	$L__BB5_128;
$L__BB5_141:
	setp.le.s32 	%p34, %r66, %r427;
	@%p34 bra 	$L__BB5_164;
	sub.s32 	%r40, %r66, %r427;
	setp.ge.s32 	%p35, %r35, %r40;
	@%p35 bra 	$L__BB5_164;
	not.b32 	%r79, %r35;
	add.s32 	%r80, %r66, %r79;
	sub.s32 	%r41, %r80, %r427;
	and.b32  	%r81, %r41, 768;
	setp.eq.s32 	%p36, %r81, 768;
	mov.u32 	%r431, %r35;
	@%p36 bra 	$L__BB5_149;
	add.s32 	%r429, %r35, %r427;
	shr.u32 	%r82, %r41, 8;
	add.s32 	%r83, %r82, 1;
	and.b32  	%r84, %r83, 3;
	neg.s32 	%r428, %r84;
	mov.u32 	%r431, %r35;
$L__BB5_145:
	.pragma "nounroll";
	mov.u64 	%rd122, %rd305;
	mov.f64 	%fd184, %fd339;
	cvt.s64.s32 	%rd200, %r429;
	add.s64 	%rd123, %rd3, %rd200;
	mul.wide.s32 	%rd201, %r429, 8;
	add.s64 	%rd202, %rd2, %rd201;
	ld.global.f64 	%fd185, [%rd202];
	abs.f64 	%fd186, %fd184;
	abs.f64 	%fd187, %fd185;
	setp.lt.f64 	%p37, %fd186, %fd187;
	mov.f64 	%fd339, %fd185;
	mov.u64 	%rd305, %rd123;
	@%p37 bra 	$L__BB5_148;
	setp.lt.f64 	%p38, %fd187, %fd186;
	mov.f64 	%fd339, %fd184;
	mov.u64 	%rd305, %rd122;
	@%p38 bra 	$L__BB5_148;
	setp.lt.s64 	%p39, %rd122, %rd123;
	selp.f64 	%fd339, %fd184, %fd185, %p39;
	min.s64 	%rd305, %rd122, %rd123;
$L__BB5_148:
	add.s32 	%r431, %r431, 256;
	add.s32 	%r429, %r429, 256;
	add.s32 	%r428, %r428, 1;
	setp.ne.s32 	%p40, %r428, 0;
	@%p40 bra 	$L__BB5_145;
$L__BB5_149:
	setp.lt.u32 	%p41, %r41, 768;
	@%p41 bra 	$L__BB5_164;
	add.s32 	%r432, %r431, %r427;
	add.s32 	%r435, %r432, 256;
	add.s32 	%r434, %r432, 512;
	add.s32 	%r433, %r432, 768;
	add.s64 	%rd128, %rd2, 4096;
$L__BB5_151:
	cvt.s64.s32 	%rd203, %r435;
	add.s64 	%rd130, %rd3, %rd203;
	cvt.s64.s32 	%rd204, %r434;
	add.s64 	%rd131, %rd3, %rd204;
	cvt.s64.s32 	%rd205, %r433;
	add.s64 	%rd132, %rd3, %rd205;
	cvt.s64.s32 	%rd206, %r432;
	mul.wide.s32 	%rd207, %r432, 8;
	add.s64 	%rd133, %rd128, %rd207;
	add.s64 	%rd134, %rd3, %rd206;
	ld.global.f64 	%fd193, [%rd133+-4096];
	abs.f64 	%fd194, %fd339;
	abs.f64 	%fd195, %fd193;
	setp.lt.f64 	%p42, %fd194, %fd195;
	mov.f64 	%fd335, %fd193;
	mov.u64 	%rd301, %rd134;
	@%p42 bra 	$L__BB5_154;
	setp.lt.f64 	%p43, %fd195, %fd194;
	mov.f64 	%fd335, %fd339;
	mov.u64 	%rd301, %rd305;
	@%p43 bra 	$L__BB5_154;
	setp.lt.s64 	%p44, %rd305, %rd134;
	selp.f64 	%fd335, %fd339, %fd193, %p44;
	min.s64 	%rd301, %rd305, %rd134;
$L__BB5_154:
	ld.global.f64 	%fd198, [%rd133+-2048];
	abs.f64 	%fd199, %fd335;
	abs.f64 	%fd200, %fd198;
	setp.lt.f64 	%p45, %fd199, %fd200;
	mov.f64 	%fd336, %fd198;
	mov.u64 	%rd302, %rd130;
	@%p45 bra 	$L__BB5_157;
	setp.lt.f64 	%p46, %fd200, %fd199;
	mov.f64 	%fd336, %fd335;
	mov.u64 	%rd302, %rd301;
	@%p46 bra 	$L__BB5_157;
	setp.lt.s64 	%p47, %rd301, %rd130;
	selp.f64 	%fd336, %fd335, %fd198, %p47;
	min.s64 	%rd302, %rd301, %rd130;
$L__BB5_157:
	ld.global.f64 	%fd203, [%rd133];
	abs.f64 	%fd204, %fd336;
	abs.f64 	%fd205, %fd203;
	setp.lt.f64 	%p48, %fd204, %fd205;
	mov.f64 	%fd337, %fd203;
	mov.u64 	%rd303, %rd131;
	@%p48 bra 	$L__BB5_160;
	setp.lt.f64 	%p49, %fd205, %fd204;
	mov.f64 	%fd337, %fd336;
	mov.u64 	%rd303, %rd302;
	@%p49 bra 	$L__BB5_160;
	setp.lt.s64 	%p50, %rd302, %rd131;
	selp.f64 	%fd337, %fd336, %fd203, %p50;
	min.s64 	%rd303, %rd302, %rd131;
$L__BB5_160:
	ld.global.f64 	%fd208, [%rd133+2048];
	abs.f64 	%fd209, %fd337;
	abs.f64 	%fd210, %fd208;
	setp.lt.f64 	%p51, %fd209, %fd210;
	mov.f64 	%fd339, %fd208;
	mov.u64 	%rd305, %rd132;
	@%p51 bra 	$L__BB5_163;
	setp.lt.f64 	%p52, %fd210, %fd209;
	mov.f64 	%fd339, %fd337;
	mov.u64 	%rd305, %rd303;
	@%p52 bra 	$L__BB5_163;
	setp.lt.s64 	%p53, %rd303, %rd132;
	selp.f64 	%fd339, %fd337, %fd208, %p53;
	min.s64 	%rd305, %rd303, %rd132;
$L__BB5_163:
	add.s32 	%r431, %r431, 1024;
	add.s32 	%r435, %r435, 1024;
	add.s32 	%r434, %r434, 1024;
	add.s32 	%r433, %r433, 1024;
	add.s32 	%r432, %r432, 1024;
	setp.lt.s32 	%p54, %r431, %r40;
	@%p54 bra 	$L__BB5_151;
$L__BB5_164:
	// begin inline asm
	mov.u32 %r85, %laneid;
	// end inline asm
	mov.b64 	%rd208, %fd339;
	mov.b64 	{%r87, %r92}, %rd208;
	mov.b32 	%r103, 1;
	mov.b32 	%r104, 31;
	mov.b32 	%r105, -1;
	// begin inline asm
	shfl.sync.down.b32 %r86, %r87, %r103, %r104, %r105;
	// end inline asm
	// begin inline asm
	shfl.sync.down.b32 %r91, %r92, %r103, %r104, %r105;
	// end inline asm
	mov.b64 	%rd209, {%r86, %r91};
	mov.b64 	%fd214, %rd209;
	mov.b64 	{%r97, %r102}, %rd305;
	// begin inline asm
	shfl.sync.down.b32 %r96, %r97, %r103, %r104, %r105;
	// end inline asm
	// begin inline asm
	shfl.sync.down.b32 %r101, %r102, %r103, %r104, %r105;
	// end inline asm
	mov.b64 	%rd144, {%r96, %r101};
	setp.gt.s32 	%p55, %r85, 30;
	mov.f64 	%fd340, %fd339;
	mov.u64 	%rd306, %rd305;
	@%p55 bra 	$L__BB5_168;
	abs.f64 	%fd215, %fd339;
	abs.f64 	%fd216, %fd214;
	setp.lt.f64 	%p56, %fd215, %fd216;
	mov.f64 	%fd340, %fd214;
	mov.u64 	%rd306, %rd144;
	@%p56 bra 	$L__BB5_168;
	setp.lt.f64 	%p57, %fd216, %fd215;
	mov.f64 	%fd340, %fd339;
	mov.u64 	%rd306, %rd305;
	@%p57 bra 	$L__BB5_168;
	setp.lt.s64 	%p58, %rd305, %rd144;
	selp.f64 	%fd340, %fd339, %fd214, %p58;
	min.s64 	%rd306, %rd305, %rd144;
$L__BB5_168:
	mov.b64 	%rd210, %fd340;
	mov.b64 	{%r107, %r112}, %rd210;
	mov.b32 	%r123, 2;
	mov.b32 	%r124, 31;
	mov.b32 	%r125, -1;
	// begin inline asm
	shfl.sync.down.b32 %r106, %r107, %r123, %r124, %r125;
	// end inline asm
	// begin inline asm
	shfl.sync.down.b32 %r111, %r112, %r123, %r124, %r125;
	// end inline asm
	mov.b64 	%rd211, {%r106, %r111};
	mov.b64 	%fd219, %rd211;
	mov.b64 	{%r117, %r122}, %rd306;
	// begin inline asm
	shfl.sync.down.b32 %r116, %r117, %r123, %r124, %r125;
	// end inline asm
	// begin inline asm
	shfl.sync.down.b32 %r121, %r122, %r123, %r124, %r125;
	// end inline asm
	mov.b64 	%rd147, {%r116, %r121};
	setp.gt.s32 	%p59, %r85, 29;
	mov.f64 	%fd341, %fd340;
	mov.u64 	%rd307, %rd306;
	@%p59 bra 	$L__BB5_172;
	abs.f64 	%fd220, %fd340;
	abs.f64 	%fd221, %fd219;
	setp.lt.f64 	%p60, %fd220, %fd221;
	mov.f64 	%fd341, %fd219;
	mov.u64 	%rd307, %rd147;
	@%p60 bra 	$L__BB5_172;
	setp.lt.f64 	%p61, %fd221, %fd220;
	mov.f64 	%fd341, %fd340;
	mov.u64 	%rd307, %rd306;
	@%p61 bra 	$L__BB5_172;
	setp.lt.s64 	%p62, %rd306, %rd147;
	selp.f64 	%fd341, %fd340, %fd219, %p62;
	min.s64 	%rd307, %rd306, %rd147;
$L__BB5_172:
	mov.b64 	%rd212, %fd341;
	mov.b64 	{%r127, %r132}, %rd212;
	mov.b32 	%r143, 4;
	mov.b32 	%r144, 31;
	mov.b32 	%r145, -1;
	// begin inline asm
	shfl.sync.down.b32 %r126, %r127, %r143, %r144, %r145;
	// end inline asm
	// begin inline asm
	shfl.sync.down.b32 %r131, %r132, %r143, %r144, %r145;
	// end inline asm
	mov.b64 	%rd213, {%r126, %r131};
	mov.b64 	%fd224, %rd213;
	mov.b64 	{%r137, %r142}, %rd307;
	// begin inline asm
	shfl.sync.down.b32 %r136, %r137, %r143, %r144, %r145;
	// end inline asm
	// begin inline asm
	shfl.sync.down.b32 %r141, %r142, %r143, %r144, %r145;
	// end inline asm
	mov.b64 	%rd150, {%r136, %r141};
	setp.gt.s32 	%p63, %r85, 27;
	mov.f64 	%fd342, %fd341;
	mov.u64 	%rd308, %rd307;
	@%p63 bra 	$L__BB5_176;
	abs.f64 	%fd225, %fd341;
	abs.f64 	%fd226, %fd224;
	setp.lt.f64 	%p64, %fd225, %fd226;
	mov.f64 	%fd342, %fd224;
	mov.u64 	%rd308, %rd150;
	@%p64 bra 	$L__BB5_176;
	setp.lt.f64 	%p65, %fd226, %fd225;
	mov.f64 	%fd342, %fd341;
	mov.u64 	%rd308, %rd307;
	@%p65 bra 	$L__BB5_176;
	setp.lt.s64 	%p66, %rd307, %rd150;
	selp.f64 	%fd342, %fd341, %fd224, %p66;
	min.s64 	%rd308, %rd307, %rd150;
$L__BB5_176:
	mov.b64 	%rd214, %fd342;
	mov.b64 	{%r147, %r152}, %rd214;
	mov.b32 	%r163, 8;
	mov.b32 	%r164, 31;
	mov.b32 	%r165, -1;
	// begin inline asm
	shfl.sync.down.b32 %r146, %r147, %r163, %r164, %r165;
	// end inline asm
	// begin inline asm
	shfl.sync.down.b32 %r151, %r152, %r163, %r164, %r165;
	// end inline asm
	mov.b64 	%rd215, {%r146, %r151};
	mov.b64 	%fd229, %rd215;
	mov.b64 	{%r157, %r162}, %rd308;
	// begin inline asm
	shfl.sync.down.b32 %r156, %r157, %r163, %r164, %r165;
	// end inline asm
	// begin inline asm
	shfl.sync.down.b32 %r161, %r162, %r163, %r164, %r165;
	// end inline asm
	mov.b64 	%rd153, {%r156, %r161};
	setp.gt.s32 	%p67, %r85, 23;
	mov.f64 	%fd343, %fd342;
	mov.u64 	%rd309, %rd308;
	@%p67 bra 	$L__BB5_180;
	abs.f64 	%fd230, %fd342;
	abs.f64 	%fd231, %fd229;
	setp.lt.f64 	%p68, %fd230, %fd231;
	mov.f64 	%fd343, %fd229;
	mov.u64 	%rd309, %rd153;
	@%p68 bra 	$L__BB5_180;
	setp.lt.f64 	%p69, %fd231, %fd230;
	mov.f64 	%fd343, %fd342;
	mov.u64 	%rd309, %rd308;
	@%p69 bra 	$L__BB5_180;
	setp.lt.s64 	%p70, %rd308, %rd153;
	selp.f64 	%fd343, %fd342, %fd229, %p70;
	min.s64 	%rd309, %rd308, %rd153;
$L__BB5_180:
	mov.b64 	%rd216, %fd343;
	mov.b64 	{%r167, %r172}, %rd216;
	mov.b32 	%r183, 16;
	mov.b32 	%r184, 31;
	mov.b32 	%r185, -1;
	// begin inline asm
	shfl.sync.down.b32 %r166, %r167, %r183, %r184, %r185;
	// end inline asm
	// begin inline asm
	shfl.sync.down.b32 %r171, %r172, %r183, %r184, %r185;
	// end inline asm
	mov.b64 	%rd217, {%r166, %r171};
	mov.b64 	%fd234, %rd217;
	mov.b64 	{%r177, %r182}, %rd309;
	// begin inline asm
	shfl.sync.down.b32 %r176, %r177, %r183, %r184, %r185;
	// end inline asm
	// begin inline asm
	shfl.sync.down.b32 %r181, %r182, %r183, %r184, %r185;
	// end inline asm
	mov.b64 	%rd156, {%r176, %r181};
	setp.gt.s32 	%p71, %r85, 15;
	mov.f64 	%fd351, %fd343;
	mov.u64 	%rd317, %rd309;
	@%p71 bra 	$L__BB5_184;
	abs.f64 	%fd235, %fd343;
	abs.f64 	%fd236, %fd234;
	setp.lt.f64 	%p72, %fd235, %fd236;
	mov.f64 	%fd351, %fd234;
	mov.u64 	%rd317, %rd156;
	@%p72 bra 	$L__BB5_184;
	setp.lt.f64 	%p73, %fd236, %fd235;
	mov.f64 	%fd351, %fd343;
	mov.u64 	%rd317, %rd309;
	@%p73 bra 	$L__BB5_184;
	setp.lt.s64 	%p74, %rd309, %rd156;
	selp.f64 	%fd351, %fd343, %fd234, %p74;
	min.s64 	%rd317, %rd309, %rd156;
$L__BB5_184:
	setp.ne.s32 	%p75, %r85, 0;
	@%p75 bra 	$L__BB5_186;
	shr.u32 	%r186, %r35, 1;
	and.b32  	%r187, %r186, 496;
	mov.u32 	%r188, _ZN6thrust24THRUST_300001_SM_1000_NS8cuda_cub4core6detail5shmemE;
	add.s32 	%r189, %r188, %r187;
	st.shared.f64 	[%r189+8], %fd351;
	st.shared.u64 	[%r189+16], %rd317;
$L__BB5_186:
	bar.sync 	0;
	setp.ne.s32 	%p76, %r35, 0;
	@%p76 bra 	$L__BB5_208;
	ld.shared.f64 	%fd239, [_ZN6thrust24THRUST_300001_SM_1000_NS8cuda_cub4core6detail5shmemE+24];
	ld.shared.u64 	%rd159, [_ZN6thrust24THRUST_300001_SM_1000_NS8cuda_cub4core6detail5shmemE+32];
	abs.f64 	%fd240, %fd351;
	abs.f64 	%fd241, %fd239;
	setp.lt.f64 	%p77, %fd240, %fd241;
	mov.f64 	%fd345, %fd239;
	mov.u64 	%rd311, %rd159;
	@%p77 bra 	$L__BB5_190;
	setp.lt.f64 	%p78, %fd241, %fd240;
	mov.f64 	%fd345, %fd351;
	mov.u64 	%rd311, %rd317;
	@%p78 bra 	$L__BB5_190;
	setp.lt.s64 	%p79, %rd317, %rd159;
	selp.f64 	%fd345, %fd351, %fd239, %p79;
	min.s64 	%rd311, %rd317, %rd159;
$L__BB5_190:
	ld.shared.f64 	%fd244, [_ZN6thrust24THRUST_300001_SM_1000_NS8cuda_cub4core6detail5shmemE+40];
	ld.shared.u64 	%rd162, [_ZN6thrust24THRUST_300001_SM_1000_NS8cuda_cub4core6detail5shmemE+48];
	abs.f64 	%fd245, %fd345;
	abs.f64 	%fd246, %fd244;
	setp.lt.f64 	%p80, %fd245, %fd246;
	mov.f64 	%fd346, %fd244;
	mov.u64 	%rd312, %rd162;
	@%p80 bra 	$L__BB5_193;
	setp.lt.f64 	%p81, %fd246, %fd245;
	mov.f64 	%fd346, %fd345;
	mov.u64 	%rd312, %rd311;
	@%p81 bra 	$L__BB5_193;
	setp.lt.s64 	%p82, %rd311, %rd162;
	selp.f64 	%fd346, %fd345, %fd244, %p82;
	min.s64 	%rd312, %rd311, %rd162;
$L__BB5_193:
	ld.shared.f64 	%fd249, [_ZN6thrust24THRUST_300001_SM_1000_NS8cuda_cub4core6detail5shmemE+56];
	ld.shared.u64 	%rd165, [_ZN6thrust24THRUST_300001_SM_1000_NS8cuda_cub4core6detail5shmemE+64];
	abs.f64 	%fd250, %fd346;
	abs.f64 	%fd251, %fd249;
	setp.lt.f64 	%p83, %fd250, %fd251;
	mov.f64 	%fd347, %fd249;
	mov.u64 	%rd313, %rd165;
	@%p83 bra 	$L__BB5_196;
	setp.lt.f64 	%p84, %fd251, %fd250;
	mov.f64 	%fd347, %fd346;
	mov.u64 	%rd313, %rd312;
	@%p84 bra 	$L__BB5_196;
	setp.lt.s64 	%p85, %rd312, %rd165;
	selp.f64 	%fd347, %fd346, %fd249, %p85;
	min.s64 	%rd313, %rd312, %rd165;
$L__BB5_196:
	ld.shared.f64 	%fd254, [_ZN6thrust24THRUST_300001_SM_1000_NS8cuda_cub4core6detail5shmemE+72];
	ld.shared.u64 	%rd168, [_ZN6thrust24THRUST_300001_SM_1000_NS8cuda_cub4core6detail5shmemE+80];
	abs.f64 	%fd255, %fd347;
	abs.f64 	%fd256, %fd254;
	setp.lt.f64 	%p86, %fd255, %fd256;
	mov.f64 	%fd348, %fd254;
	mov.u64 	%rd314, %rd168;
	@%p86 bra 	$L__BB5_199;
	setp.lt.f64 	%p87, %fd256, %fd255;
	mov.f64 	%fd348, %fd347;
	mov.u64 	%rd314, %rd313;
	@%p87 bra 	$L__BB5_199;
	setp.lt.s64 	%p88, %rd313, %rd168;
	selp.f64 	%fd348, %fd347, %fd254, %p88;
	min.s64 	%rd314, %rd313, %rd168;
$L__BB5_199:
	ld.shared.f64 	%fd259, [_ZN6thrust24THRUST_300001_SM_1000_NS8cuda_cub4core6detail5shmemE+88];
	ld.shared.u64 	%rd171, [_ZN6thrust24THRUST_300001_SM_1000_NS8cuda_cub4core6detail5shmemE+96];
	abs.f64 	%fd260, %fd348;
	abs.f64 	%fd261, %fd259;
	setp.lt.f64 	%p89, %fd260, %fd261;
	mov.f64 	%fd349, %fd259;
	mov.u64 	%rd315, %rd171;
	@%p89 bra 	$L__BB5_202;
	setp.lt.f64 	%p90, %fd261, %fd260;
	mov.f64 	%fd349, %fd348;
	mov.u64 	%rd315, %rd314;
	@%p90 bra 	$L__BB5_202;
	setp.lt.s64 	%p91, %rd314, %rd171;
	selp.f64 	%fd349, %fd348, %fd259, %p91;
	min.s64 	%rd315, %rd314, %rd171;
$L__BB5_202:
	ld.shared.f64 	%fd264, [_ZN6thrust24THRUST_300001_SM_1000_NS8cuda_cub4core6detail5shmemE+104];
	ld.shared.u64 	%rd174, [_ZN6thrust24THRUST_300001_SM_1000_NS8cuda_cub4core6detail5shmemE+112];
	abs.f64 	%fd265, %fd349;
	abs.f64 	%fd266, %fd264;
	setp.lt.f64 	%p92, %fd265, %fd266;
	mov.f64 	%fd350, %fd264;
	mov.u64 	%rd316, %rd174;
	@%p92 bra 	$L__BB5_205;
	setp.lt.f64 	%p93, %fd266, %fd265;
	mov.f64 	%fd350, %fd349;
	mov.u64 	%rd316, %rd315;
	@%p93 bra 	$L__BB5_205;
	setp.lt.s64 	%p94, %rd315, %rd174;
	selp.f64 	%fd350, %fd349, %fd264, %p94;
	min.s64 	%rd316, %rd315, %rd174;
$L__BB5_205:
	ld.shared.f64 	%fd269, [_ZN6thrust24THRUST_300001_SM_1000_NS8cuda_cub4core6detail5shmemE+120];
	ld.shared.u64 	%rd177, [_ZN6thrust24THRUST_300001_SM_1000_NS8cuda_cub4core6detail5shmemE+128];
	abs.f64 	%fd270, %fd350;
	abs.f64 	%fd271, %fd269;
	setp.lt.f64 	%p95, %fd270, %fd271;
	mov.u64 	%rd317, %rd177;
	mov.f64 	%fd351, %fd269;
	@%p95 bra 	$L__BB5_208;
	setp.lt.f64 	%p96, %fd271, %fd270;
	mov.u64 	%rd317, %rd316;
	mov.f64 	%fd351, %fd350;
	@%p96 bra 	$L__BB5_208;
	setp.lt.s64 	%p97, %rd316, %rd177;
	selp.f64 	%fd351, %fd350, %fd269, %p97;
	min.s64 	%rd317, %rd316, %rd177;
$L__BB5_208:
	mov.u32 	%r415, %tid.x;
	setp.ne.s32 	%p214, %r415, 0;
	@%p214 bra 	$L__BB5_210;
	ld.param.u64 	%rd254, [_ZN6thrust24THRUST_300001_SM_1000_NS8cuda_cub4core6detail13_kernel_agentINS1_8__reduce11ReduceAgentINS0_12zip_iteratorIN4cuda3std3__45tupleIJNS0_10device_ptrIdEENS0_17counting_iteratorIlNS0_11use_defaultESF_SF_EEEEEEEPNSB_IJdlEEESJ_iNS1_9__extrema9arg_max_fIdl10comparatorEEEEJSI_SK_iN3cub18CUB_300001_SM_100013GridEvenShareIiEENSR_9GridQueueIjEESO_EEEvDpT0__param_1];
	cvta.to.global.u64 	%rd251, %rd254;
	mul.wide.u32 	%rd252, %r1, 16;
	add.s64 	%rd253, %rd251, %rd252;
	st.global.f64 	[%rd253], %fd351;
	st.global.u64 	[%rd253+8], %rd317;
$L__BB5_210:
	ret;

}
	// .globl	_ZN6thrust24THRUST_300001_SM_1000_NS8cuda_cub4core6detail13_kernel_agentINS1_8__reduce10DrainAgentIiEEJN3cub18CUB_300001_SM_10009GridQueueIjEEiEEEvDpT0_
.visible .entry _ZN6thrust24THRUST_300001_SM_1000_NS8cuda_cub4core6detail13_kernel_agentINS1_8__reduce10DrainAgentIiEEJN3cub18CUB_300001_SM_10009GridQueueIjEEiEEEvDpT0_(
	.param .align 8 .b8 _ZN6thrust24THRUST_300001_SM_1000_NS8cuda_cub4core6detail13_kernel_agentINS1_8__reduce10DrainAgentIiEEJN3cub18CUB_300001_SM_10009GridQueueIjEEiEEEvDpT0__param_0[8],
	.param .u32 _ZN6thrust24THRUST_300001_SM_1000_NS8cuda_cub4core6detail13_kernel_agentINS1_8__reduce10DrainAgentIiEEJN3cub18CUB_300001_SM_10009GridQueueIjEEiEEEvDpT0__param_1
)
.maxntid 1
{
	.reg .b32 	%r<3>;
	.reg .b64 	%rd<3>;

	ld.param.u64 	%rd1, [_ZN6thrust24THRUST_300001_SM_1000_NS8cuda_cub4core6detail13_kernel_agentINS1_8__reduce10DrainAgentIiEEJN3cub18CUB_300001_SM_10009GridQueueIjEEiEEEvDpT0__param_0];
	ld.param.u32 	%r1, [_ZN6thrust24THRUST_300001_SM_1000_NS8cuda_cub4core6detail13_kernel_agentINS1_8__reduce10DrainAgentIiEEJN3cub18CUB_300001_SM_10009GridQueueIjEEiEEEvDpT0__param_1];
	cvta.to.global.u64 	%rd2, %rd1;
	st.global.u32 	[%rd2], %r1;
	mov.b32 	%r2, 0;
	st.global.u32 	[%rd2+4], %r2;
	ret;

}
	// .globl	_ZN6thrust24THRUST_300001_SM_1000_NS8cuda_cub4core6detail13_kernel_agentINS1_8__reduce11ReduceAgentIPN4cuda3std3__45tupleIJdlEEESC_SB_iNS1_9__extrema9arg_max_fIdl10comparatorEEEEJSC_SC_iSG_EEEvDpT0_
.visible .entry _ZN6thrust24THRUST_300001_SM_1000_NS8cuda_cub4core6detail13_kernel_agentINS1_8__reduce11ReduceAgentIPN4cuda3std3__45tupleIJdlEEESC_SB_iNS1_9__extrema9arg_max_fIdl10comparatorEEEEJSC_SC_iSG_EEEvDpT0_(
	.param .u64 .ptr .align 1 _ZN6thrust24THRUST_300001_SM_1000_NS8cuda_cub4core6detail13_kernel_agentINS1_8__reduce11ReduceAgentIPN4cuda3std3__45tupleIJdlEEESC_SB_iNS1_9__extrema9arg_max_fIdl10comparatorEEEEJSC_SC_iSG_EEEvDpT0__param_0,
	.param .u64 .ptr .align 1 _ZN6thrust24THRUST_300001_SM_1000_NS8cuda_cub4core6detail13_kernel_agentINS1_8__reduce11ReduceAgentIPN4cuda3std3__45tupleIJdlEEESC_SB_iNS1_9__extrema9arg_max_fIdl10comparatorEEEEJSC_SC_iSG_EEEvDpT0__param_1,
	.param .u32 _ZN6thrust24THRUST_300001_SM_1000_NS8cuda_cub4core6detail13_kernel_agentINS1_8__reduce11ReduceAgentIPN4cuda3std3__45tupleIJdlEEESC_SB_iNS1_9__extrema9arg_max_fIdl10comparatorEEEEJSC_SC_iSG_EEEvDpT0__param_2,
	.param .align 1 .b8 _ZN6thrust24THRUST_300001_SM_1000_NS8cuda_cub4core6detail13_kernel_agentINS1_8__reduce11ReduceAgentIPN4cuda3std3__45tupleIJdlEEESC_SB_iNS1_9__extrema9arg_max_fIdl10comparatorEEEEJSC_SC_iSG_EEEvDpT0__param_3[1]
)
.maxntid 256
{
	.reg .pred 	%p<222>;
	.reg .b32 	%r<390>;
	.reg .b64 	%rd<395>;
	.reg .b64 	%fd<358>;

	ld.param.u32 	%r37, [_ZN6thrust24THRUST_300001_SM_1000_NS8cuda_cub4core6detail13_kernel_agentINS1_8__reduce11ReduceAgentIPN4cuda3std3__45tupleIJdlEEESC_SB_iNS1_9__extrema9arg_max_fIdl10comparatorEEEEJSC_SC_iSG_EEEvDpT0__param_2];
	setp.eq.s32 	%p1, %r37, 0;
	@%p1 bra 	$L__BB7_211;
	setp.gt.s32 	%p2, %r37, 1279;
	@%p2 bra 	$L__BB7_121;
	mov.u32 	%r1, %tid.x;
	setp.ge.s32 	%p105, %r1, %r37;
	mov.f64 	%fd301, 0d0000000000000000;
	mov.b64 	%rd337, 0;
	mov.u32 	%r380, %r1;
	@%p105 bra 	$L__BB7_4;
	ld.param.u64 	%rd323, [_ZN6thrust24THRUST_300001_SM_1000_NS8cuda_cub4core6detail13_kernel_agentINS1_8__reduce11ReduceAgentIPN4cuda3std3__45tupleIJdlEEESC_SB_iNS1_9__extrema9arg_max_fIdl10comparatorEEEEJSC_SC_iSG_EEEvDpT0__param_0];
	mul.wide.u32 	%rd273, %r1, 16;
	add.s64 	%rd270, %rd323, %rd273;
	// begin inline asm
	ld.global.nc.u64 %rd269, [%rd270];
	// end inline asm
	add.s64 	%rd272, %rd270, 8;
	// begin inline asm
	ld.global.nc.u64 %rd337, [%rd272];
	// end inline asm
	mov.b64 	%fd301, %rd269;
	add.s32 	%r380, %r1, 256;
$L__BB7_4:
	setp.ge.s32 	%p106, %r380, %r37;
	@%p106 bra 	$L__BB7_25;
	not.b32 	%r153, %r380;
	add.s32 	%r4, %r37, %r153;
	and.b32  	%r154, %r4, 768;
	setp.eq.s32 	%p107, %r154, 768;
	@%p107 bra 	$L__BB7_11;
	ld.param.u64 	%rd324, [_ZN6thrust24THRUST_300001_SM_1000_NS8cuda_cub4core6detail13_kernel_agentINS1_8__reduce11ReduceAgentIPN4cuda3std3__45tupleIJdlEEESC_SB_iNS1_9__extrema9arg_max_fIdl10comparatorEEEEJSC_SC_iSG_EEEvDpT0__param_0];
	mul.wide.u32 	%rd275, %r380, 16;
	add.s64 	%rd328, %rd324, %rd275;
	shr.u32 	%r155, %r4, 8;
	add.s32 	%r156, %r155, 1;
	and.b32  	%r157, %r156, 3;
	neg.s32 	%r378, %r157;
$L__BB7_7:
	.pragma "nounroll";
	mov.u64 	%rd5, %rd337;
	mov.f64 	%fd3, %fd301;
	// begin inline asm
	ld.global.nc.u64 %rd276, [%rd328];
	// end inline asm
	add.s64 	%rd279, %rd328, 8;
	// begin inline asm
	ld.global.nc.u64 %rd278, [%rd279];
	// end inline asm
	mov.b64 	%fd4, %rd276;
	abs.f64 	%fd5, %fd3;
	abs.f64 	%fd6, %fd4;
	setp.lt.f64 	%p108, %fd5, %fd6;
	mov.u64 	%rd337, %rd278;
	mov.f64 	%fd301, %fd4;
	@%p108 bra 	$L__BB7_10;
	setp.lt.f64 	%p109, %fd6, %fd5;
	mov.u64 	%rd337, %rd5;
	mov.f64 	%fd301, %fd3;
	@%p109 bra 	$L__BB7_10;
	setp.lt.s64 	%p110, %rd5, %rd278;
	min.s64 	%rd337, %rd5, %rd278;
	selp.f64 	%fd301, %fd3, %fd4, %p110;
$L__BB7_10:
	add.s32 	%r380, %r380, 256;
	add.s64 	%rd328, %rd328, 4096;
	add.s32 	%r378, %r378, 1;
	setp.ne.s32 	%p111, %r378, 0;
	@%p111 bra 	$L__BB7_7;
$L__BB7_11:
	setp.lt.u32 	%p112, %r4, 768;
	@%p112 bra 	$L__BB7_25;
$L__BB7_12:
	ld.param.u64 	%rd325, [_ZN6thrust24THRUST_300001_SM_1000_NS8cuda_cub4core6detail13_kernel_agentINS1_8__reduce11ReduceAgentIPN4cuda3std3__45tupleIJdlEEESC_SB_iNS1_9__extrema9arg_max_fIdl10comparatorEEEEJSC_SC_iSG_EEEvDpT0__param_0];
	mul.wide.s32 	%rd284, %r380, 16;
	add.s64 	%rd281, %rd325, %rd284;
	// begin inline asm
	ld.global.nc.u64 %rd280, [%rd281];
	// end inline asm
	add.s64 	%rd283, %rd281, 8;
	// begin inline asm
	ld.global.nc.u64 %rd282, [%rd283];
	// end inline asm
	mov.b64 	%fd12, %rd280;
	abs.f64 	%fd13, %fd301;
	abs.f64 	%fd14, %fd12;
	setp.lt.f64 	%p113, %fd13, %fd14;
	mov.u64 	%rd334, %rd282;
	mov.f64 	%fd298, %fd12;
	@%p113 bra 	$L__BB7_15;
	setp.lt.f64 	%p114, %fd14, %fd13;
	mov.u64 	%rd334, %rd337;
	mov.f64 	%fd298, %fd301;
	@%p114 bra 	$L__BB7_15;
	setp.lt.s64 	%p115, %rd337, %rd282;
	min.s64 	%rd334, %rd337, %rd282;
	selp.f64 	%fd298, %fd301, %fd12, %p115;
$L__BB7_15:
	add.s64 	%rd286, %rd281, 4096;
	// begin inline asm
	ld.global.nc.u64 %rd285, [%rd286];
	// end inline asm
	add.s64 	%rd288, %rd281, 4104;
	// begin inline asm
	ld.global.nc.u64 %rd287, [%rd288];
	// end inline asm
	mov.b64 	%fd17, %rd285;
	abs.f64 	%fd18, %fd298;
	abs.f64 	%fd19, %fd17;
	setp.lt.f64 	%p116, %fd18, %fd19;
	mov.u64 	%rd335, %rd287;
	mov.f64 	%fd299, %fd17;
	@%p116 bra 	$L__BB7_18;
	setp.lt.f64 	%p117, %fd19, %fd18;
	mov.u64 	%rd335, %rd334;
	mov.f64 	%fd299, %fd298;
	@%p117 bra 	$L__BB7_18;
	setp.lt.s64 	%p118, %rd334, %rd287;
	min.s64 	%rd335, %rd334, %rd287;
	selp.f64 	%fd299, %fd298, %fd17, %p118;
$L__BB7_18:
	add.s64 	%rd290, %rd281, 8192;
	// begin inline asm
	ld.global.nc.u64 %rd289, [%rd290];
	// end inline asm
	add.s64 	%rd292, %rd281, 8200;
	// begin inline asm
	ld.global.nc.u64 %rd291, [%rd292];
	// end inline asm
	mov.b64 	%fd22, %rd289;
	abs.f64 	%fd23, %fd299;
	abs.f64 	%fd24, %fd22;
	setp.lt.f64 	%p119, %fd23, %fd24;
	mov.u64 	%rd336, %rd291;
	mov.f64 	%fd300, %fd22;
	@%p119 bra 	$L__BB7_21;
	setp.lt.f64 	%p120, %fd24, %fd23;
	mov.u64 	%rd336, %rd335;
	mov.f64 	%fd300, %fd299;
	@%p120 bra 	$L__BB7_21;
	setp.lt.s64 	%p121, %rd335, %rd291;
	min.s64 	%rd336, %rd335, %rd291;
	selp.f64 	%fd300, %fd299, %fd22, %p121;
$L__BB7_21:
	add.s64 	%rd294, %rd281, 12288;
	// begin inline asm
	ld.global.nc.u64 %rd293, [%rd294];
	// end inline asm
	add.s64 	%rd296, %rd281, 12296;
	// begin inline asm
	ld.global.nc.u64 %rd295, [%rd296];
	// end inline asm
	mov.b64 	%fd27, %rd293;
	abs.f64 	%fd28, %fd300;
	abs.f64 	%fd29, %fd27;
	setp.lt.f64 	%p122, %fd28, %fd29;
	mov.u64 	%rd337, %rd295;
	mov.f64 	%fd301, %fd27;
	@%p122 bra 	$L__BB7_24;
	setp.lt.f64 	%p123, %fd29, %fd28;
	mov.u64 	%rd337, %rd336;
	mov.f64 	%fd301, %fd300;
	@%p123 bra 	$L__BB7_24;
	setp.lt.s64 	%p124, %rd336, %rd295;
	min.s64 	%rd337, %rd336, %rd295;
	selp.f64 	%fd301, %fd300, %fd27, %p124;
$L__BB7_24:
	add.s32 	%r380, %r380, 1024;
	setp.lt.s32 	%p125, %r380, %r37;
	@%p125 bra 	$L__BB7_12;
$L__BB7_25:
	setp.lt.s32 	%p126, %r37, 256;
	@%p126 bra 	$L__BB7_70;
	// begin inline asm
	mov.u32 %r271, %laneid;
	// end inline asm
	mov.b64 	%rd307, %fd301;
	mov.b64 	{%r273, %r278}, %rd307;
	mov.b32 	%r289, 1;
	mov.b32 	%r290, 31;
	mov.b32 	%r291, -1;
	// begin inline asm
	shfl.sync.down.b32 %r272, %r273, %r289, %r290, %r291;
	// end inline asm
	// begin inline asm
	shfl.sync.down.b32 %r277, %r278, %r289, %r290, %r291;
	// end inline asm
	mov.b64 	%rd308, {%r272, %r277};
	mov.b64 	%fd33, %rd308;
	mov.b64 	{%r283, %r288}, %rd337;
	// begin inline asm
	shfl.sync.down.b32 %r282, %r283, %r289, %r290, %r291;
	// end inline asm
	// begin inline asm
	shfl.sync.down.b32 %r287, %r288, %r289, %r290, %r291;
	// end inline asm
	mov.b64 	%rd27, {%r282, %r287};
	setp.gt.s32 	%p178, %r271, 30;
	mov.u64 	%rd339, %rd337;
	mov.f64 	%fd303, %fd301;
	@%p178 bra 	$L__BB7_30;
	abs.f64 	%fd34, %fd301;
	abs.f64 	%fd35, %fd33;
	setp.lt.f64 	%p179, %fd34, %fd35;
	mov.u64 	%rd339, %rd27;
	mov.f64 	%fd303, %fd33;
	@%p179 bra 	$L__BB7_30;
	setp.lt.f64 	%p180, %fd35, %fd34;
	mov.u64 	%rd339, %rd337;
	mov.f64 	%fd303, %fd301;
	@%p180 bra 	$L__BB7_30;
	setp.lt.s64 	%p181, %rd337, %rd27;
	min.s64 	%rd339, %rd337, %rd27;
	selp.f64 	%fd303, %fd301, %fd33, %p181;
$L__BB7_30:
	mov.b64 	%rd309, %fd303;
	mov.b64 	{%r293, %r298}, %rd309;
	mov.b32 	%r309, 2;
	mov.b32 	%r310, 31;
	mov.b32 	%r311, -1;
	// begin inline asm
	shfl.sync.down.b32 %r292, %r293, %r309, %r310, %r311;
	// end inline asm
	// begin inline asm
	shfl.sync.down.b32 %r297, %r298, %r309, %r310, %r311;
	// end inline asm
	mov.b64 	%rd310, {%r292, %r297};
	mov.b64 	%fd38, %rd310;
	mov.b64 	{%r303, %r308}, %rd339;
	// begin inline asm
	shfl.sync.down.b32 %r302, %r303, %r309, %r310, %r311;
	// end inline asm
	// begin inline asm
	shfl.sync.down.b32 %r307, %r308, %r309, %r310, %r311;
	// end inline asm
	mov.b64 	%rd30, {%r302, %r307};
	setp.gt.s32 	%p182, %r271, 29;
	mov.u64 	%rd340, %rd339;
	mov.f64 	%fd304, %fd303;
	@%p182 bra 	$L__BB7_34;
	abs.f64 	%fd39, %fd303;
	abs.f64 	%fd40, %fd38;
	setp.lt.f64 	%p183, %fd39, %fd40;
	mov.u64 	%rd340, %rd30;
	mov.f64 	%fd304, %fd38;
	@%p183 bra 	$L__BB7_34;
	setp.lt.f64 	%p184, %fd40, %fd39;
	mov.u64 	%rd340, %rd339;
	mov.f64 	%fd304, %fd303;
	@%p184 bra 	$L__BB7_34;
	setp.lt.s64 	%p185, %rd339, %rd30;
	min.s64 	%rd340, %rd339, %rd30;
	selp.f64 	%fd304, %fd303, %fd38, %p185;
$L__BB7_34:
	mov.b64 	%rd311, %fd304;
	mov.b64 	{%r313, %r318}, %rd311;
	mov.b32 	%r329, 4;
	mov.b32 	%r330, 31;
	mov.b32 	%r331, -1;
	// begin inline asm
	shfl.sync.down.b32 %r312, %r313, %r329, %r330, %r331;
	// end inline asm
	// begin inline asm
	shfl.sync.down.b32 %r317, %r318, %r329, %r330, %r331;
	// end inline asm
	mov.b64 	%rd312, {%r312, %r317};
	mov.b64 	%fd43, %rd312;
	mov.b64 	{%r323, %r328}, %rd340;
	// begin inline asm
	shfl.sync.down.b32 %r322, %r323, %r329, %r330, %r331;
	// end inline asm
	// begin inline asm
	shfl.sync.down.b32 %r327, %r328, %r329, %r330, %r331;
	// end inline asm
	mov.b64 	%rd33, {%r322, %r327};
	setp.gt.s32 	%p186, %r271, 27;
	mov.u64 	%rd341, %rd340;
	mov.f64 	%fd305, %fd304;
	@%p186 bra 	$L__BB7_38;
	abs.f64 	%fd44, %fd304;
	abs.f64 	%fd45, %fd43;
	setp.lt.f64 	%p187, %fd44, %fd45;
	mov.u64 	%rd341, %rd33;
	mov.f64 	%fd305, %fd43;
	@%p187 bra 	$L__BB7_38;
	setp.lt.f64 	%p188, %fd45, %fd44;
	mov.u64 	%rd341, %rd340;
	mov.f64 	%fd305, %fd304;
	@%p188 bra 	$L__BB7_38;
	setp.lt.s64 	%p189, %rd340, %rd33;
	min.s64 	%rd341, %rd340, %rd33;
	selp.f64 	%fd305, %fd304, %fd43, %p189;
$L__BB7_38:
	mov.b64 	%rd313, %fd305;
	mov.b64 	{%r333, %r338}, %rd313;
	mov.b32 	%r349, 8;
	mov.b32 	%r350, 31;
	mov.b32 	%r351, -1;
	// begin inline asm
	shfl.sync.down.b32 %r332, %r333, %r349, %r350, %r351;
	// end inline asm
	// begin inline asm
	shfl.sync.down.b32 %r337, %r338, %r349, %r350, %r351;
	// end inline asm
	mov.b64 	%rd314, {%r332, %r337};
	mov.b64 	%fd48, %rd314;
	mov.b64 	{%r343, %r348}, %rd341;
	// begin inline asm
	shfl.sync.down.b32 %r342, %r343, %r349, %r350, %r351;
	// end inline asm
	// begin inline asm
	shfl.sync.down.b32 %r347, %r348, %r349, %r350, %r351;
	// end inline asm
	mov.b64 	%rd36, {%r342, %r347};
	setp.gt.s32 	%p190, %r271, 23;
	mov.u64 	%rd342, %rd341;
	mov.f64 	%fd306, %fd305;
	@%p190 bra 	$L__BB7_42;
	abs.f64 	%fd49, %fd305;
	abs.f64 	%fd50, %fd48;
	setp.lt.f64 	%p191, %fd49, %fd50;
	mov.u64 	%rd342, %rd36;
	mov.f64 	%fd306, %fd48;
	@%p191 bra 	$L__BB7_42;
	setp.lt.f64 	%p192, %fd50, %fd49;
	mov.u64 	%rd342, %rd341;
	mov.f64 	%fd306, %fd305;
	@%p192 bra 	$L__BB7_42;
	setp.lt.s64 	%p193, %rd341, %rd36;
	min.s64 	%rd342, %rd341, %rd36;
	selp.f64 	%fd306, %fd305, %fd48, %p193;
$L__BB7_42:
	mov.b64 	%rd315, %fd306;
	mov.b64 	{%r353, %r358}, %rd315;
	mov.b32 	%r369, 16;
	mov.b32 	%r370, 31;
	mov.b32 	%r371, -1;
	// begin inline asm
	shfl.sync.down.b32 %r352, %r353, %r369, %r370, %r371;
	// end inline asm
	// begin inline asm
	shfl.sync.down.b32 %r357, %r358, %r369, %r370, %r371;
	// end inline asm
	mov.b64 	%rd316, {%r352, %r357};
	mov.b64 	%fd53, %rd316;
	mov.b64 	{%r363, %r368}, %rd342;
	// begin inline asm
	shfl.sync.down.b32 %r362, %r363, %r369, %r370, %r371;
	// end inline asm
	// begin inline asm
	shfl.sync.down.b32 %r367, %r368, %r369, %r370, %r371;
	// end inline asm
	mov.b64 	%rd39, {%r362, %r367};
	setp.gt.s32 	%p194, %r271, 15;
	mov.u64 	%rd394, %rd342;
	mov.f64 	%fd357, %fd306;
	@%p194 bra 	$L__BB7_46;
	abs.f64 	%fd54, %fd306;
	abs.f64 	%fd55, %fd53;
	setp.lt.f64 	%p195, %fd54, %fd55;
	mov.u64 	%rd394, %rd39;
	mov.f64 	%fd357, %fd53;
	@%p195 bra 	$L__BB7_46;
	setp.lt.f64 	%p196, %fd55, %fd54;
	mov.u64 	%rd394, %rd342;
	mov.f64 	%fd357, %fd306;
	@%p196 bra 	$L__BB7_46;
	setp.lt.s64 	%p197, %rd342, %rd39;
	min.s64 	%rd394, %rd342, %rd39;
	selp.f64 	%fd357, %fd306, %fd53, %p197;
$L__BB7_46:
	setp.ne.s32 	%p198, %r271, 0;
	@%p198 bra 	$L__BB7_48;
	shr.u32 	%r372, %r1, 1;
	and.b32  	%r373, %r372, 496;
	mov.u32 	%r374, _ZN6thrust24THRUST_300001_SM_1000_NS8cuda_cub4core6detail5shmemE;
	add.s32 	%r375, %r374, %r373;
	st.shared.f64 	[%r375+8], %fd357;
	st.shared.u64 	[%r375+16], %rd394;
$L__BB7_48:
	bar.sync 	0;
	setp.ne.s32 	%p199, %r1, 0;
	@%p199 bra 	$L__BB7_209;
	ld.shared.f64 	%fd58, [_ZN6thrust24THRUST_300001_SM_1000_NS8cuda_cub4core6detail5shmemE+24];
	ld.shared.u64 	%rd42, [_ZN6thrust24THRUST_300001_SM_1000_NS8cuda_cub4core6detail5shmemE+32];
	abs.f64 	%fd59, %fd357;
	abs.f64 	%fd60, %fd58;
	setp.lt.f64 	%p200, %fd59, %fd60;
	mov.u64 	%rd344, %rd42;
	mov.f64 	%fd308, %fd58;
	@%p200 bra 	$L__BB7_52;
	setp.lt.f64 	%p201, %fd60, %fd59;
	mov.u64 	%rd344, %rd394;
	mov.f64 	%fd308, %fd357;
	@%p201 bra 	$L__BB7_52;
	setp.lt.s64 	%p202, %rd394, %rd42;
	min.s64 	%rd344, %rd394, %rd42;
	selp.f64 	%fd308, %fd357, %fd58, %p202;
$L__BB7_52:
	ld.shared.f64 	%fd63, [_ZN6thrust24THRUST_300001_SM_1000_NS8cuda_cub4core6detail5shmemE+40];
	ld.shared.u64 	%rd45, [_ZN6thrust24THRUST_300001_SM_1000_NS8cuda_cub4core6detail5shmemE+48];
	abs.f64 	%fd64, %fd308;
	abs.f64 	%fd65, %fd63;
	setp.lt.f64 	%p203, %fd64, %fd65;
	mov.u64 	%rd345, %rd45;
	mov.f64 	%fd309, %fd63;
	@%p203 bra 	$L__BB7_55;
	setp.lt.f64 	%p204, %fd65, %fd64;
	mov.u64 	%rd345, %rd344;
	mov.f64 	%fd309, %fd308;
	@%p204 bra 	$L__BB7_55;
	setp.lt.s64 	%p205, %rd344, %rd45;
	min.s64 	%rd345, %rd344, %rd45;
	selp.f64 	%fd309, %fd308, %fd63, %p205;
$L__BB7_55:
	ld.shared.f64 	%fd68, [_ZN6thrust24THRUST_300001_SM_1000_NS8cuda_cub4core6detail5shmemE+56];
	ld.shared.u64 	%rd48, [_ZN6thrust24THRUST_300001_SM_1000_NS8cuda_cub4core6detail5shmemE+64];
	abs.f64 	%fd69, %fd309;
	abs.f64 	%fd70, %fd68;
	setp.lt.f64 	%p206, %fd69, %fd70;
	mov.u64 	%rd346, %rd48;
	mov.f64 	%fd310, %fd68;
	@%p206 bra 	$L__BB7_58;
	setp.lt.f64 	%p207, %fd70, %fd69;
	mov.u64 	%rd346, %rd345;
	mov.f64 	%fd310, %fd309;
	@%p207 bra 	$L__BB7_58;
	setp.lt.s64 	%p208, %rd345, %rd48;
	min.s64 	%rd346, %rd345, %rd48;
	selp.f64 	%fd310, %fd309, %fd68, %p208;
$L__BB7_58:
	ld.shared.f64 	%fd73, [_ZN6thrust24THRUST_300001_SM_1000_NS8cuda_cub4core6detail5shmemE+72];
	ld.shared.u64 	%rd51, [_ZN6thrust24THRUST_300001_SM_1000_NS8cuda_cub4core6detail5shmemE+80];
	abs.f64 	%fd74, %fd310;
	abs.f64 	%fd75, %fd73;
	setp.lt.f64 	%p209, %fd74, %fd75;
	mov.u64 	%rd347, %rd51;
	mov.f64 	%fd311, %fd73;
	@%p209 bra 	$L__BB7_61;
	setp.lt.f64 	%p210, %fd75, %fd74;
	mov.u64 	%rd347, %rd346;
	mov.f64 	%fd311, %fd310;
	@%p210 bra 	$L__BB7_61;
	setp.lt.s64 	%p211, %rd346, %rd51;
	min.s64 	%rd347, %rd346, %rd51;
	selp.f64 	%fd311, %fd310, %fd73, %p211;
$L__BB7_61:
	ld.shared.f64 	%fd78, [_ZN6thrust24THRUST_300001_SM_1000_NS8cuda_cub4core6detail5shmemE+88];
	ld.shared.u64 	%rd54, [_ZN6thrust24THRUST_300001_SM_1000_NS8cuda_cub4core6detail5shmemE+96];
	abs.f64 	%fd79, %fd311;
	abs.f64 	%fd80, %fd78;
	setp.lt.f64 	%p212, %fd79, %fd80;
	mov.u64 	%rd348, %rd54;
	mov.f64 	%fd312, %fd78;
	@%p212 bra 	$L__BB7_64;
	setp.lt.f64 	%p213, %fd80, %fd79;
	mov.u64 	%rd348, %rd347;
	mov.f64 	%fd312, %fd311;
	@%p213 bra 	$L__BB7_64;
	setp.lt.s64 	%p214, %rd347, %rd54;
	min.s64 	%rd348, %rd347, %rd54;
	selp.f64 	%fd312, %fd311, %fd78, %p214;
$L__BB7_64:
	ld.shared.f64 	%fd83, [_ZN6thrust24THRUST_300001_SM_1000_NS8cuda_cub4core6detail5shmemE+104];
	ld.shared.u64 	%rd57, [_ZN6thrust24THRUST_300001_SM_1000_NS8cuda_cub4core6detail5shmemE+112];
	abs.f64 	%fd84, %fd312;
	abs.f64 	%fd85, %fd83;
	setp.lt.f64 	%p215, %fd84, %fd85;
	mov.u64 	%rd349, %rd57;
	mov.f64 	%fd313, %fd83;
	@%p215 bra 	$L__BB7_67;
	setp.lt.f64 	%p216, %fd85, %fd84;
	mov.u64 	%rd349, %rd348;
	mov.f64 	%fd313, %fd312;
	@%p216 bra 	$L__BB7_67;
	setp.lt.s64 	%p217, %rd348, %rd57;
	min.s64 	%rd349, %rd348, %rd57;
	selp.f64 	%fd313, %fd312, %fd83, %p217;
$L__BB7_67:
	ld.shared.f64 	%fd88, [_ZN6thrust24THRUST_300001_SM_1000_NS8cuda_cub4core6detail5shmemE+120];
	ld.shared.u64 	%rd60, [_ZN6thrust24THRUST_300001_SM_1000_NS8cuda_cub4core6detail5shmemE+128];
	abs.f64 	%fd89, %fd313;
	abs.f64 	%fd90, %fd88;
	setp.lt.f64 	%p218, %fd89, %fd90;
	mov.u64 	%rd394, %rd60;
	mov.f64 	%fd357, %fd88;
	@%p218 bra 	$L__BB7_209;
	setp.lt.f64 	%p219, %fd90, %fd89;
	mov.u64 	%rd394, %rd349;
	mov.f64 	%fd357, %fd313;
	@%p219 bra 	$L__BB7_209;
	setp.lt.s64 	%p220, %rd349, %rd60;
	min.s64 	%rd394, %rd349, %rd60;
	selp.f64 	%fd357, %fd313, %fd88, %p220;
	bra.uni 	$L__BB7_209;
$L__BB7_70:
	// begin inline asm
	mov.u32 %r158, %laneid;
	// end inline asm
	and.b32  	%r179, %r1, 992;
	add.s32 	%r180, %r179, 32;
	setp.gt.s32 	%p127, %r180, %r37;
	not.b32 	%r181, %r179;
	add.s32 	%r182, %r37, %r181;
	selp.b32 	%r177, %r182, 31, %p127;
	mov.b64 	%rd297, %fd301;
	mov.b64 	{%r160, %r165}, %rd297;
	mov.b32 	%r176, 1;
	mov.b32 	%r178, -1;
	// begin inline asm
	shfl.sync.down.b32 %r159, %r160, %r176, %r177, %r178;
	// end inline asm
	// begin inline asm
	shfl.sync.down.b32 %r164, %r165, %r176, %r177, %r178;
	// end inline asm
	mov.b64 	%rd298, {%r159, %r164};
	mov.b64 	%fd92, %rd298;
	mov.b64 	{%r170, %r175}, %rd337;
	// begin inline asm
	shfl.sync.down.b32 %r169, %r170, %r176, %r177, %r178;
	// end inline asm
	// begin inline asm
	shfl.sync.down.b32 %r174, %r175, %r176, %r177, %r178;
	// end inline asm
	mov.b64 	%rd62, {%r169, %r174};
	setp.ge.s32 	%p128, %r158, %r177;
	mov.u64 	%rd350, %rd337;
	mov.f64 	%fd314, %fd301;
	@%p128 bra 	$L__BB7_74;
	abs.f64 	%fd93, %fd301;
	abs.f64 	%fd94, %fd92;
	setp.lt.f64 	%p129, %fd93, %fd94;
	mov.u64 	%rd350, %rd62;
	mov.f64 	%fd314, %fd92;
	@%p129 bra 	$L__BB7_74;
	setp.lt.f64 	%p130, %fd94, %fd93;
	mov.u64 	%rd350, %rd337;
	mov.f64 	%fd314, %fd301;
	@%p130 bra 	$L__BB7_74;
	setp.lt.s64 	%p131, %rd337, %rd62;
	min.s64 	%rd350, %rd337, %rd62;
	selp.f64 	%fd314, %fd301, %fd92, %p131;
$L__BB7_74:
	mov.b64 	%rd299, %fd314;
	mov.b64 	{%r184, %r189}, %rd299;
	mov.b32 	%r200, 2;
	mov.b32 	%r202, -1;
	// begin inline asm
	shfl.sync.down.b32 %r183, %r184, %r200, %r177, %r202;
	// end inline asm
	// begin inline asm
	shfl.sync.down.b32 %r188, %r189, %r200, %r177, %r202;
	// end inline asm
	mov.b64 	%rd300, {%r183, %r188};
	mov.b64 	%fd97, %rd300;
	mov.b64 	{%r194, %r199}, %rd350;
	// begin inline asm
	shfl.sync.down.b32 %r193, %r194, %r200, %r177, %r202;
	// end inline asm
	// begin inline asm
	shfl.sync.down.b32 %r198, %r199, %r200, %r177, %r202;
	// end inline asm
	mov.b64 	%rd65, {%r193, %r198};
	add.s32 	%r203, %r158, 2;
	setp.gt.s32 	%p132, %r203, %r177;
	mov.u64 	%rd351, %rd350;
	mov.f64 	%fd315, %fd314;
	@%p132 bra 	$L__BB7_78;
	abs.f64 	%fd98, %fd314;
	abs.f64 	%fd99, %fd97;
	setp.lt.f64 	%p133, %fd98, %fd99;
	mov.u64 	%rd351, %rd65;
	mov.f64 	%fd315, %fd97;
	@%p133 bra 	$L__BB7_78;
	setp.lt.f64 	%p134, %fd99, %fd98;
	mov.u64 	%rd351, %rd350;
	mov.f64 	%fd315, %fd314;
	@%p134 bra 	$L__BB7_78;
	setp.lt.s64 	%p135, %rd350, %rd65;
	min.s64 	%rd351, %rd350, %rd65;
	selp.f64 	%fd315, %fd314, %fd97, %p135;
$L__BB7_78:
	mov.b64 	%rd301, %fd315;
	mov.b64 	{%r205, %r210}, %rd301;
	mov.b32 	%r221, 4;
	mov.b32 	%r223, -1;
	// begin inline asm
	shfl.sync.down.b32 %r204, %r205, %r221, %r177, %r223;
	// end inline asm
	// begin inline asm
	shfl.sync.down.b32 %r209, %r210, %r221, %r177, %r223;
	// end inline asm
	mov.b64 	%rd302, {%r204, %r209};
	mov.b64 	%fd102, %rd302;
	mov.b64 	{%r215, %r220}, %rd351;
	// begin inline asm
	shfl.sync.down.b32 %r214, %r215, %r221, %r177, %r223;
	// end inline asm
	// begin inline asm
	shfl.sync.down.b32 %r219, %r220, %r221, %r177, %r223;
	// end inline asm
	mov.b64 	%rd68, {%r214, %r219};
	add.s32 	%r224, %r158, 4;
	setp.gt.s32 	%p136, %r224, %r177;
	mov.u64 	%rd352, %rd351;
	mov.f64 	%fd316, %fd315;
	@%p136 bra 	$L__BB7_82;
	abs.f64 	%fd103, %fd315;
	abs.f64 	%fd104, %fd102;
	setp.lt.f64 	%p137, %fd103, %fd104;
	mov.u64 	%rd352, %rd68;
	mov.f64 	%fd316, %fd102;
	@%p137 bra 	$L__BB7_82;
	setp.lt.f64 	%p138, %fd104, %fd103;
	mov.u64 	%rd352, %rd351;
	mov.f64 	%fd316, %fd315;
	@%p138 bra 	$L__BB7_82;
	setp.lt.s64 	%p139, %rd351, %rd68;
	min.s64 	%rd352, %rd351, %rd68;
	selp.f64 	%fd316, %fd315, %fd102, %p139;
$L__BB7_82:
	mov.b64 	%rd303, %fd316;
	mov.b64 	{%r226, %r231}, %rd303;
	mov.b32 	%r242, 8;
	mov.b32 	%r244, -1;
	// begin inline asm
	shfl.sync.down.b32 %r225, %r226, %r242, %r177, %r244;
	// end inline asm
	// begin inline asm
	shfl.sync.down.b32 %r230, %r231, %r242, %r177, %r244;
	// end inline asm
	mov.b64 	%rd304, {%r225, %r230};
	mov.b64 	%fd107, %rd304;
	mov.b64 	{%r236, %r241}, %rd352;
	// begin inline asm
	shfl.sync.down.b32 %r235, %r236, %r242, %r177, %r244;
	// end inline asm
	// begin inline asm
	shfl.sync.down.b32 %r240, %r241, %r242, %r177, %r244;
	// end inline asm
	mov.b64 	%rd71, {%r235, %r240};
	add.s32 	%r245, %r158, 8;
	setp.gt.s32 	%p140, %r245, %r177;
	mov.u64 	%rd353, %rd352;
	mov.f64 	%fd317, %fd316;
	@%p140 bra 	$L__BB7_86;
	abs.f64 	%fd108, %fd316;
	abs.f64 	%fd109, %fd107;
	setp.lt.f64 	%p141, %fd108, %fd109;
	mov.u64 	%rd353, %rd71;
	mov.f64 	%fd317, %fd107;
	@%p141 bra 	$L__BB7_86;
	setp.lt.f64 	%p142, %fd109, %fd108;
	mov.u64 	%rd353, %rd352;
	mov.f64 	%fd317, %fd316;
	@%p142 bra 	$L__BB7_86;
	setp.lt.s64 	%p143, %rd352, %rd71;
	min.s64 	%rd353, %rd352, %rd71;
	selp.f64 	%fd317, %fd316, %fd107, %p143;
$L__BB7_86:
	mov.b64 	%rd305, %fd317;
	mov.b64 	{%r247, %r252}, %rd305;
	mov.b32 	%r263, 16;
	mov.b32 	%r265, -1;
	// begin inline asm
	shfl.sync.down.b32 %r246, %r247, %r263, %r177, %r265;
	// end inline asm
	// begin inline asm
	shfl.sync.down.b32 %r251, %r252, %r263, %r177, %r265;
	// end inline asm
	mov.b64 	%rd306, {%r246, %r251};
	mov.b64 	%fd112, %rd306;
	mov.b64 	{%r257, %r262}, %rd353;
	// begin inline asm
	shfl.sync.down.b32 %r256, %r257, %r263, %r177, %r265;
	// end inline asm
	// begin inline asm
	shfl.sync.down.b32 %r261, %r262, %r263, %r177, %r265;
	// end inline asm
	mov.b64 	%rd74, {%r256, %r261};
	add.s32 	%r266, %r158, 16;
	setp.gt.s32 	%p144, %r266, %r177;
	mov.u64 	%rd394, %rd353;
	mov.f64 	%fd357, %fd317;
	@%p144 bra 	$L__BB7_90;
	abs.f64 	%fd113, %fd317;
	abs.f64 	%fd114, %fd112;
	setp.lt.f64 	%p145, %fd113, %fd114;
	mov.u64 	%rd394, %rd74;
	mov.f64 	%fd357, %fd112;
	@%p145 bra 	$L__BB7_90;
	setp.lt.f64 	%p146, %fd114, %fd113;
	mov.u64 	%rd394, %rd353;
	mov.f64 	%fd357, %fd317;
	@%p146 bra 	$L__BB7_90;
	setp.lt.s64 	%p147, %rd353, %rd74;
	min.s64 	%rd394, %rd353, %rd74;
	selp.f64 	%fd357, %fd317, %fd112, %p147;
$L__BB7_90:
	setp.ne.s32 	%p148, %r158, 0;
	@%p148 bra 	$L__BB7_92;
	shr.u32 	%r267, %r1, 1;
	and.b32  	%r268, %r267, 496;
	mov.u32 	%r269, _ZN6thrust24THRUST_300001_SM_1000_NS8cuda_cub4core6detail5shmemE;
	add.s32 	%r270, %r269, %r268;
	st.shared.f64 	[%r270+8], %fd357;
	st.shared.u64 	[%r270+16], %rd394;
$L__BB7_92:
	bar.sync 	0;
	setp.ne.s32 	%p149, %r1, 0;
	@%p149 bra 	$L__BB7_209;
	setp.lt.s32 	%p150, %r37, 33;
	mov.f64 	%fd319, %fd357;
	mov.u64 	%rd355, %rd394;
	@%p150 bra 	$L__BB7_97;
	ld.shared.f64 	%fd117, [_ZN6thrust24THRUST_300001_SM_1000_NS8cuda_cub4core6detail5shmemE+24];
	ld.shared.u64 	%rd77, [_ZN6thrust24THRUST_300001_SM_1000_NS8cuda_cub4core6detail5shmemE+32];
	abs.f64 	%fd118, %fd357;
	abs.f64 	%fd119, %fd117;
	setp.lt.f64 	%p151, %fd118, %fd119;
	mov.f64 	%fd319, %fd117;
	mov.u64 	%rd355, %rd77;
	@%p151 bra 	$L__BB7_97;
	setp.lt.f64 	%p152, %fd119, %fd118;
	mov.f64 	%fd319, %fd357;
	mov.u64 	%rd355, %rd394;
	@%p152 bra 	$L__BB7_97;
	setp.lt.s64 	%p153, %rd394, %rd77;
	min.s64 	%rd355, %rd394, %rd77;
	selp.f64 	%fd319, %fd357, %fd117, %p153;
$L__BB7_97:
	setp.lt.s32 	%p154, %r37, 65;
	mov.f64 	%fd320, %fd319;
	mov.u64 	%rd356, %rd355;
	@%p154 bra 	$L__BB7_101;
	ld.shared.f64 	%fd122, [_ZN6thrust24THRUST_300001_SM_1000_NS8cuda_cub4core6detail5shmemE+40];
	ld.shared.u64 	%rd80, [_ZN6thrust24THRUST_300001_SM_1000_NS8cuda_cub4core6detail5shmemE+48];
	abs.f64 	%fd123, %fd319;
	abs.f64 	%fd124, %fd122;
	setp.lt.f64 	%p155, %fd123, %fd124;
	mov.f64 	%fd320, %fd122;
	mov.u64 	%rd356, %rd80;
	@%p155 bra 	$L__BB7_101;
	setp.lt.f64 	%p156, %fd124, %fd123;
	mov.f64 	%fd320, %fd319;
	mov.u64 	%rd356, %rd355;
	@%p156 bra 	$L__BB7_101;
	setp.lt.s64 	%p157, %rd355, %rd80;
	min.s64 	%rd356, %rd355, %rd80;
	selp.f64 	%fd320, %fd319, %fd122, %p157;
$L__BB7_101:
	setp.lt.s32 	%p158, %r37, 97;
	mov.f64 	%fd321, %fd320;
	mov.u64 	%rd357, %rd356;
	@%p158 bra 	$L__BB7_105;
	ld.shared.f64 	%fd127, [_ZN6thrust24THRUST_300001_SM_1000_NS8cuda_cub4core6detail5shmemE+56];
	ld.shared.u64 	%rd83, [_ZN6thrust24THRUST_300001_SM_1000_NS8cuda_cub4core6detail5shmemE+64];
	abs.f64 	%fd128, %fd320;
	abs.f64 	%fd129, %fd127;
	setp.lt.f64 	%p159, %fd128, %fd129;
	mov.f64 	%fd321, %fd127;
	mov.u64 	%rd357, %rd83;
	@%p159 bra 	$L__BB7_105;
	setp.lt.f64 	%p160, %fd129, %fd128;
	mov.f64 	%fd321, %fd320;
	mov.u64 	%rd357, %rd356;
	@%p160 bra 	$L__BB7_105;
	setp.lt.s64 	%p161, %rd356, %rd83;
	min.s64 	%rd357, %rd356, %rd83;
	selp.f64 	%fd321, %fd320, %fd127, %p161;
$L__BB7_105:
	setp.lt.s32 	%p162, %r37, 129;
	mov.f64 	%fd322, %fd321;
	mov.u64 	%rd358, %rd357;
	@%p162 bra 	$L__BB7_109;
	ld.shared.f64 	%fd132, [_ZN6thrust24THRUST_300001_SM_1000_NS8cuda_cub4core6detail5shmemE+72];
	ld.shared.u64 	%rd86, [_ZN6thrust24THRUST_300001_SM_1000_NS8cuda_cub4core6detail5shmemE+80];
	abs.f64 	%fd133, %fd321;
	abs.f64 	%fd134, %fd132;
	setp.lt.f64 	%p163, %fd133, %fd134;
	mov.f64 	%fd322, %fd132;
	mov.u64 	%rd358, %rd86;
	@%p163 bra 	$L__BB7_109;
	setp.lt.f64 	%p164, %fd134, %fd133;
	mov.f64 	%fd322, %fd321;
	mov.u64 	%rd358, %rd357;
	@%p164 bra 	$L__BB7_109;
	setp.lt.s64 	%p165, %rd357, %rd86;
	min.s64 	%rd358, %rd357, %rd86;
	selp.f64 	%fd322, %fd321, %fd132, %p165;
$L__BB7_109:
	setp.lt.s32 	%p166, %r37, 161;
	mov.f64 	%fd323, %fd322;
	mov.u64 	%rd359, %rd358;
	@%p166 bra 	$L__BB7_113;
	ld.shared.f64 	%fd137, [_ZN6thrust24THRUST_300001_SM_1000_NS8cuda_cub4core6detail5shmemE+88];
	ld.shared.u64 	%rd89, [_ZN6thrust24THRUST_300001_SM_1000_NS8cuda_cub4core6detail5shmemE+96];
	abs.f64 	%fd138, %fd322;
	abs.f64 	%fd139, %fd137;
	setp.lt.f64 	%p167, %fd138, %fd139;
	mov.f64 	%fd323, %fd137;
	mov.u64 	%rd359, %rd89;
	@%p167 bra 	$L__BB7_113;
	setp.lt.f64 	%p168, %fd139, %fd138;
	mov.f64 	%fd323, %fd322;
	mov.u64 	%rd359, %rd358;
	@%p168 bra 	$L__BB7_113;
	setp.lt.s64 	%p169, %rd358, %rd89;
	min.s64 	%rd359, %rd358, %rd89;
	selp.f64 	%fd323, %fd322, %fd137, %p169;
$L__BB7_113:
	setp.lt.s32 	%p170, %r37, 193;
	mov.f64 	%fd324, %fd323;
	mov.u64 	%rd360, %rd359;
	@%p170 bra 	$L__BB7_117;
	ld.shared.f64 	%fd142, [_ZN6thrust24THRUST_300001_SM_1000_NS8cuda_cub4core6detail5shmemE+104];
	ld.shared.u64 	%rd92, [_ZN6thrust24THRUST_300001_SM_1000_NS8cuda_cub4core6detail5shmemE+112];
	abs.f64 	%fd143, %fd323;
	abs.f64 	%fd144, %fd142;
	setp.lt.f64 	%p171, %fd143, %fd144;
	mov.f64 	%fd324, %fd142;
	mov.u64 	%rd360, %rd92;
	@%p171 bra 	$L__BB7_117;
	setp.lt.f64 	%p172, %fd144, %fd143;
	mov.f64 	%fd324, %fd323;
	mov.u64 	%rd360, %rd359;
	@%p172 bra 	$L__BB7_117;
	setp.lt.s64 	%p173, %rd359, %rd92;
	min.s64 	%rd360, %rd359, %rd92;
	selp.f64 	%fd324, %fd323, %fd142, %p173;
$L__BB7_117:
	setp.lt.s32 	%p174, %r37, 225;
	mov.u64 	%rd394, %rd360;
	mov.f64 	%fd357, %fd324;
	@%p174 bra 	$L__BB7_209;
	ld.shared.f64 	%fd147, [_ZN6thrust24THRUST_300001_SM_1000_NS8cuda_cub4core6detail5shmemE+120];
	ld.shared.u64 	%rd95, [_ZN6thrust24THRUST_300001_SM_1000_NS8cuda_cub4core6detail5shmemE+128];
	abs.f64 	%fd148, %fd324;
	abs.f64 	%fd149, %fd147;
	setp.lt.f64 	%p175, %fd148, %fd149;
	mov.u64 	%rd394, %rd95;
	mov.f64 	%fd357, %fd147;
	@%p175 bra 	$L__BB7_209;
	setp.lt.f64 	%p176, %fd149, %fd148;
	mov.u64 	%rd394, %rd360;
	mov.f64 	%fd357, %fd324;
	@%p176 bra 	$L__BB7_209;
	setp.lt.s64 	%p177, %rd360, %rd95;
	min.s64 	%rd394, %rd360, %rd95;
	selp.f64 	%fd357, %fd324, %fd147, %p177;
	bra.uni 	$L__BB7_209;
$L__BB7_121:
	ld.param.u64 	%rd318, [_ZN6thrust24THRUST_300001_SM_1000_NS8cuda_cub4core6detail13_kernel_agentINS1_8__reduce11ReduceAgentIPN4cuda3std3__45tupleIJdlEEESC_SB_iNS1_9__extrema9arg_max_fIdl10comparatorEEEEJSC_SC_iSG_EEEvDpT0__param_0];
	mov.u32 	%r16, %tid.x;
	mul.wide.u32 	%rd208, %r16, 16;
	add.s64 	%rd189, %rd318, %rd208;
	// begin inline asm
	ld.global.nc.u64 %rd188, [%rd189];
	// end inline asm
	add.s64 	%rd191, %rd189, 8;
	// begin inline asm
	ld.global.nc.u64 %rd190, [%rd191];
	// end inline asm
	mov.b64 	%fd151, %rd188;
	add.s64 	%rd193, %rd189, 4096;
	// begin inline asm
	ld.global.nc.u64 %rd192, [%rd193];
	// end inline asm
	add.s64 	%rd195, %rd189, 4104;
	// begin inline asm
	ld.global.nc.u64 %rd361, [%rd195];
	// end inline asm
	mov.b64 	%fd325, %rd192;
	add.s64 	%rd197, %rd189, 8192;
	// begin inline asm
	ld.global.nc.u64 %rd196, [%rd197];
	// end inline asm
	add.s64 	%rd199, %rd189, 8200;
	// begin inline asm
	ld.global.nc.u64 %rd362, [%rd199];
	// end inline asm
	mov.b64 	%fd326, %rd196;
	add.s64 	%rd201, %rd189, 12288;
	// begin inline asm
	ld.global.nc.u64 %rd200, [%rd201];
	// end inline asm
	add.s64 	%rd203, %rd189, 12296;
	// begin inline asm
	ld.global.nc.u64 %rd363, [%rd203];
	// end inline asm
	mov.b64 	%fd327, %rd200;
	add.s64 	%rd205, %rd189, 16384;
	// begin inline asm
	ld.global.nc.u64 %rd204, [%rd205];
	// end inline asm
	add.s64 	%rd207, %rd189, 16392;
	// begin inline asm
	ld.global.nc.u64 %rd381, [%rd207];
	// end inline asm
	mov.b64 	%fd344, %rd204;
	abs.f64 	%fd156, %fd151;
	abs.f64 	%fd157, %fd325;
	setp.lt.f64 	%p3, %fd156, %fd157;
	@%p3 bra 	$L__BB7_123;
	setp.lt.f64 	%p4, %fd157, %fd156;
	setp.lt.s64 	%p5, %rd190, %rd361;
	or.pred  	%p6, %p4, %p5;
	selp.b64 	%rd361, %rd190, %rd361, %p6;
	selp.f64 	%fd325, %fd151, %fd325, %p6;
$L__BB7_123:
	abs.f64 	%fd160, %fd325;
	abs.f64 	%fd161, %fd326;
	setp.lt.f64 	%p7, %fd160, %fd161;
	@%p7 bra 	$L__BB7_125;
	setp.lt.f64 	%p8, %fd161, %fd160;
	setp.lt.s64 	%p9, %rd361, %rd362;
	or.pred  	%p10, %p8, %p9;
	selp.b64 	%rd362, %rd361, %rd362, %p10;
	selp.f64 	%fd326, %fd325, %fd326, %p10;
$L__BB7_125:
	abs.f64 	%fd164, %fd326;
	abs.f64 	%fd165, %fd327;
	setp.lt.f64 	%p11, %fd164, %fd165;
	@%p11 bra 	$L__BB7_127;
	setp.lt.f64 	%p12, %fd165, %fd164;
	setp.lt.s64 	%p13, %rd362, %rd363;
	or.pred  	%p14, %p12, %p13;
	selp.b64 	%rd363, %rd362, %rd363, %p14;
	selp.f64 	%fd327, %fd326, %fd327, %p14;
$L__BB7_127:
	abs.f64 	%fd168, %fd327;
	abs.f64 	%fd169, %fd344;
	setp.lt.f64 	%p15, %fd168, %fd169;
	@%p15 bra 	$L__BB7_129;
	setp.lt.f64 	%p16, %fd169, %fd168;
	setp.lt.s64 	%p17, %rd363, %rd381;
	or.pred  	%p18, %p16, %p17;
	selp.b64 	%rd381, %rd363, %rd381, %p18;
	selp.f64 	%fd344, %fd327, %fd344, %p18;
$L__BB7_129:
	setp.lt.u32 	%p19, %r37, 2560;
	mov.b32 	%r383, 1280;
	@%p19 bra 	$L__BB7_142;
	mov.b32 	%r382, 1280;
	mov.f64 	%fd329, %fd344;
	mov.u64 	%rd365, %rd381;
$L__BB7_131:
	ld.param.u64 	%rd319, [_ZN6thrust24THRUST_300001_SM_1000_NS8cuda_cub4core6detail13_kernel_agentINS1_8__reduce11ReduceAgentIPN4cuda3std3__45tupleIJdlEEESC_SB_iNS1_9__extrema9arg_max_fIdl10comparatorEEEEJSC_SC_iSG_EEEvDpT0__param_0];
	add.s32 	%r40, %r382, %r16;
	mul.wide.u32 	%rd229, %r40, 16;
	add.s64 	%rd210, %rd319, %rd229;
	// begin inline asm
	ld.global.nc.u64 %rd209, [%rd210];
	// end inline asm
	add.s64 	%rd212, %rd210, 8;
	// begin inline asm
	ld.global.nc.u64 %rd366, [%rd212];
	// end inline asm
	mov.b64 	%fd330, %rd209;
	add.s64 	%rd214, %rd210, 4096;
	// begin inline asm
	ld.global.nc.u64 %rd213, [%rd214];
	// end inline asm
	add.s64 	%rd216, %rd210, 4104;
	// begin inline asm
	ld.global.nc.u64 %rd367, [%rd216];
	// end inline asm
	mov.b64 	%fd331, %rd213;
	add.s64 	%rd218, %rd210, 8192;
	// begin inline asm
	ld.global.nc.u64 %rd217, [%rd218];
	// end inline asm
	add.s64 	%rd220, %rd210, 8200;
	// begin inline asm
	ld.global.nc.u64 %rd368, [%rd220];
	// end inline asm
	mov.b64 	%fd332, %rd217;
	add.s64 	%rd222, %rd210, 12288;
	// begin inline asm
	ld.global.nc.u64 %rd221, [%rd222];
	// end inline asm
	add.s64 	%rd224, %rd210, 12296;
	// begin inline asm
	ld.global.nc.u64 %rd369, [%rd224];
	// end inline asm
	mov.b64 	%fd333, %rd221;
	add.s64 	%rd226, %rd210, 16384;
	// begin inline asm
	ld.global.nc.u64 %rd225, [%rd226];
	// end inline asm
	add.s64 	%rd228, %rd210, 16392;
	// begin inline asm
	ld.global.nc.u64 %rd381, [%rd228];
	// end inline asm
	mov.b64 	%fd344, %rd225;
	abs.f64 	%fd178, %fd329;
	abs.f64 	%fd179, %fd330;
	setp.lt.f64 	%p20, %fd178, %fd179;
	@%p20 bra 	$L__BB7_133;
	setp.lt.f64 	%p21, %fd179, %fd178;
	setp.lt.s64 	%p22, %rd365, %rd366;
	or.pred  	%p23, %p21, %p22;
	selp.b64 	%rd366, %rd365, %rd366, %p23;
	selp.f64 	%fd330, %fd329, %fd330, %p23;
$L__BB7_133:
	abs.f64 	%fd182, %fd330;
	abs.f64 	%fd183, %fd331;
	setp.lt.f64 	%p24, %fd182, %fd183;
	@%p24 bra 	$L__BB7_135;
	setp.lt.f64 	%p25, %fd183, %fd182;
	setp.lt.s64 	%p26, %rd366, %rd367;
	or.pred  	%p27, %p25, %p26;
	selp.b64 	%rd367, %rd366, %rd367, %p27;
	selp.f64 	%fd331, %fd330, %fd331, %p27;
$L__BB7_135:
	abs.f64 	%fd186, %fd331;
	abs.f64 	%fd187, %fd332;
	setp.lt.f64 	%p28, %fd186, %fd187;
	@%p28 bra 	$L__BB7_137;
	setp.lt.f64 	%p29, %fd187, %fd186;
	setp.lt.s64 	%p30, %rd367, %rd368;
	or.pred  	%p31, %p29, %p30;
	selp.b64 	%rd368, %rd367, %rd368, %p31;
	selp.f64 	%fd332, %fd331, %fd332, %p31;
$L__BB7_137:
	abs.f64 	%fd190, %fd332;
	abs.f64 	%fd191, %fd333;
	setp.lt.f64 	%p32, %fd190, %fd191;
	@%p32 bra 	$L__BB7_139;
	setp.lt.f64 	%p33, %fd191, %fd190;
	setp.lt.s64 	%p34, %rd368, %rd369;
	or.pred  	%p35, %p33, %p34;
	selp.b64 	%rd369, %rd368, %rd369, %p35;
	selp.f64 	%fd333, %fd332, %fd333, %p35;
$L__BB7_139:
	abs.f64 	%fd194, %fd333;
	abs.f64 	%fd195, %fd344;
	setp.lt.f64 	%p36, %fd194, %fd195;
	@%p36 bra 	$L__BB7_141;
	setp.lt.f64 	%p37, %fd195, %fd194;
	setp.lt.s64 	%p38, %rd369, %rd381;
	or.pred  	%p39, %p37, %p38;
	selp.b64 	%rd381, %rd369, %rd381, %p39;
	selp.f64 	%fd344, %fd333, %fd344, %p39;
$L__BB7_141:
	add.s32 	%r383, %r382, 1280;
	add.s32 	%r41, %r382, 2560;
	setp.le.s32 	%p40, %r41, %r37;
	mov.u32 	%r382, %r383;
	mov.f64 	%fd329, %fd344;
	mov.u64 	%rd365, %rd381;
	@%p40 bra 	$L__BB7_131;
$L__BB7_142:
	setp.le.s32 	%p41, %r37, %r383;
	@%p41 bra 	$L__BB7_165;
	sub.s32 	%r20, %r37, %r383;
	setp.ge.s32 	%p42, %r16, %r20;
	@%p42 bra 	$L__BB7_165;
	not.b32 	%r42, %r16;
	add.s32 	%r43, %r37, %r42;
	sub.s32 	%r21, %r43, %r383;
	and.b32  	%r44, %r21, 768;
	setp.eq.s32 	%p43, %r44, 768;
	mov.u32 	%r387, %r16;
	@%p43 bra 	$L__BB7_150;
	add.s32 	%r385, %r16, %r383;
	shr.u32 	%r45, %r21, 8;
	add.s32 	%r46, %r45, 1;
	and.b32  	%r47, %r46, 3;
	neg.s32 	%r384, %r47;
	mov.u32 	%r387, %r16;
$L__BB7_146:
	.pragma "nounroll";
	mov.u64 	%rd127, %rd381;
	mov.f64 	%fd199, %fd344;
	ld.param.u64 	%rd320, [_ZN6thrust24THRUST_300001_SM_1000_NS8cuda_cub4core6detail13_kernel_agentINS1_8__reduce11ReduceAgentIPN4cuda3std3__45tupleIJdlEEESC_SB_iNS1_9__extrema9arg_max_fIdl10comparatorEEEEJSC_SC_iSG_EEEvDpT0__param_0];
	mul.wide.u32 	%rd235, %r385, 16;
	add.s64 	%rd232, %rd320, %rd235;
	// begin inline asm
	ld.global.nc.u64 %rd231, [%rd232];
	// end inline asm
	add.s64 	%rd234, %rd232, 8;
	// begin inline asm
	ld.global.nc.u64 %rd233, [%rd234];
	// end inline asm
	mov.b64 	%fd200, %rd231;
	abs.f64 	%fd201, %fd199;
	abs.f64 	%fd202, %fd200;
	setp.lt.f64 	%p44, %fd201, %fd202;
	mov.f64 	%fd344, %fd200;
	mov.u64 	%rd381, %rd233;
	@%p44 bra 	$L__BB7_149;
	setp.lt.f64 	%p45, %fd202, %fd201;
	mov.f64 	%fd344, %fd199;
	mov.u64 	%rd381, %rd127;
	@%p45 bra 	$L__BB7_149;
	setp.lt.s64 	%p46, %rd127, %rd233;
	selp.f64 	%fd344, %fd199, %fd200, %p46;
	min.s64 	%rd381, %rd127, %rd233;
$L__BB7_149:
	add.s32 	%r387, %r387, 256;
	add.s32 	%r385, %r385, 256;
	add.s32 	%r384, %r384, 1;
	setp.ne.s32 	%p47, %r384, 0;
	@%p47 bra 	$L__BB7_146;
$L__BB7_150:
	setp.lt.u32 	%p48, %r21, 768;
	@%p48 bra 	$L__BB7_165;
	ld.param.u64 	%rd321, [_ZN6thrust24THRUST_300001_SM_1000_NS8cuda_cub4core6detail13_kernel_agentINS1_8__reduce11ReduceAgentIPN4cuda3std3__45tupleIJdlEEESC_SB_iNS1_9__extrema9arg_max_fIdl10comparatorEEEEJSC_SC_iSG_EEEvDpT0__param_0];
	cvt.u64.u32 	%rd236, %r387;
	cvt.u64.u32 	%rd237, %r383;
	add.s64 	%rd238, %rd236, %rd237;
	shl.b64 	%rd239, %rd238, 4;
	add.s64 	%rd240, %rd239, %rd321;
	add.s64 	%rd376, %rd240, 12296;
	add.s32 	%r388, %r387, %r383;
$L__BB7_152:
	ld.param.u64 	%rd322, [_ZN6thrust24THRUST_300001_SM_1000_NS8cuda_cub4core6detail13_kernel_agentINS1_8__reduce11ReduceAgentIPN4cuda3std3__45tupleIJdlEEESC_SB_iNS1_9__extrema9arg_max_fIdl10comparatorEEEEJSC_SC_iSG_EEEvDpT0__param_0];
	mul.wide.u32 	%rd245, %r388, 16;
	add.s64 	%rd242, %rd322, %rd245;
	// begin inline asm
	ld.global.nc.u64 %rd241, [%rd242];
	// end inline asm
	add.s64 	%rd244, %rd242, 8;
	// begin inline asm
	ld.global.nc.u64 %rd243, [%rd244];
	// end inline asm
	mov.b64 	%fd208, %rd241;
	abs.f64 	%fd209, %fd344;
	abs.f64 	%fd210, %fd208;
	setp.lt.f64 	%p49, %fd209, %fd210;
	mov.f64 	%fd341, %fd208;
	mov.u64 	%rd378, %rd243;
	@%p49 bra 	$L__BB7_155;
	setp.lt.f64 	%p50, %fd210, %fd209;
	mov.f64 	%fd341, %fd344;
	mov.u64 	%rd378, %rd381;
	@%p50 bra 	$L__BB7_155;
	setp.lt.s64 	%p51, %rd381, %rd243;
	selp.f64 	%fd341, %fd344, %fd208, %p51;
	min.s64 	%rd378, %rd381, %rd243;
$L__BB7_155:
	add.s64 	%rd247, %rd376, -8200;
	// begin inline asm
	ld.global.nc.u64 %rd246, [%rd247];
	// end inline asm
	add.s64 	%rd249, %rd376, -8192;
	// begin inline asm
	ld.global.nc.u64 %rd248, [%rd249];
	// end inline asm
	mov.b64 	%fd213, %rd246;
	abs.f64 	%fd214, %fd341;
	abs.f64 	%fd215, %fd213;
	setp.lt.f64 	%p52, %fd214, %fd215;
	mov.f64 	%fd342, %fd213;
	mov.u64 	%rd379, %rd248;
	@%p52 bra 	$L__BB7_158;
	setp.lt.f64 	%p53, %fd215, %fd214;
	mov.f64 	%fd342, %fd341;
	mov.u64 	%rd379, %rd378;
	@%p53 bra 	$L__BB7_158;
	setp.lt.s64 	%p54, %rd378, %rd248;
	selp.f64 	%fd342, %fd341, %fd213, %p54;
	min.s64 	%rd379, %rd378, %rd248;
$L__BB7_158:
	add.s64 	%rd251, %rd376, -4104;
	// begin inline asm
	ld.global.nc.u64 %rd250, [%rd251];
	// end inline asm
	add.s64 	%rd253, %rd376, -4096;
	// begin inline asm
	ld.global.nc.u64 %rd252, [%rd253];
	// end inline asm
	mov.b64 	%fd218, %rd250;
	abs.f64 	%fd219, %fd342;
	abs.f64 	%fd220, %fd218;
	setp.lt.f64 	%p55, %fd219, %fd220;
	mov.f64 	%fd343, %fd218;
	mov.u64 	%rd380, %rd252;
	@%p55 bra 	$L__BB7_161;
	setp.lt.f64 	%p56, %fd220, %fd219;
	mov.f64 	%fd343, %fd342;
	mov.u64 	%rd380, %rd379;
	@%p56 bra 	$L__BB7_161;
	setp.lt.s64 	%p57, %rd379, %rd252;
	selp.f64 	%fd343, %fd342, %fd218, %p57;
	min.s64 	%rd380, %rd379, %rd252;
$L__BB7_161:
	add.s64 	%rd255, %rd376, -8;
	// begin inline asm
	ld.global.nc.u64 %rd254, [%rd255];
	// end inline asm
	// begin inline asm
	ld.global.nc.u64 %rd256, [%rd376];
	// end inline asm
	mov.b64 	%fd223, %rd254;
	abs.f64 	%fd224, %fd343;
	abs.f64 	%fd225, %fd223;
	setp.lt.f64 	%p58, %fd224, %fd225;
	mov.f64 	%fd344, %fd223;
	mov.u64 	%rd381, %rd256;
	@%p58 bra 	$L__BB7_164;
	setp.lt.f64 	%p59, %fd225, %fd224;
	mov.f64 	%fd344, %fd343;
	mov.u64 	%rd381, %rd380;
	@%p59 bra 	$L__BB7_164;
	setp.lt.s64 	%p60, %rd380, %rd256;
	selp.f64 	%fd344, %fd343, %fd223, %p60;
	min.s64 	%rd381, %rd380, %rd256;
$L__BB7_164:
	add.s32 	%r387, %r387, 1024;
	add.s64 	%rd376, %rd376, 16384;
	add.s32 	%r388, %r388, 1024;
	setp.lt.s32 	%p61, %r387, %r20;
	@%p61 bra 	$L__BB7_152;
$L__BB7_165:
	// begin inline asm
	mov.u32 %r48, %laneid;
	// end inline asm
	mov.b64 	%rd258, %fd344;
	mov.b64 	{%r50, %r55}, %rd258;
	mov.b32 	%r66, 1;
	mov.b32 	%r67, 31;
	mov.b32 	%r68, -1;
	// begin inline asm
	shfl.sync.down.b32 %r49, %r50, %r66, %r67, %r68;
	// end inline asm
	// begin inline asm
	shfl.sync.down.b32 %r54, %r55, %r66, %r67, %r68;
	// end inline asm
	mov.b64 	%rd259, {%r49, %r54};
	mov.b64 	%fd229, %rd259;
	mov.b64 	{%r60, %r65}, %rd381;
	// begin inline asm
	shfl.sync.down.b32 %r59, %r60, %r66, %r67, %r68;
	// end inline asm
	// begin inline asm
	shfl.sync.down.b32 %r64, %r65, %r66, %r67, %r68;
	// end inline asm
	mov.b64 	%rd150, {%r59, %r64};
	setp.gt.s32 	%p62, %r48, 30;
	mov.f64 	%fd346, %fd344;
	mov.u64 	%rd383, %rd381;
	@%p62 bra 	$L__BB7_169;
	abs.f64 	%fd230, %fd344;
	abs.f64 	%fd231, %fd229;
	setp.lt.f64 	%p63, %fd230, %fd231;
	mov.f64 	%fd346, %fd229;
	mov.u64 	%rd383, %rd150;
	@%p63 bra 	$L__BB7_169;
	setp.lt.f64 	%p64, %fd231, %fd230;
	mov.f64 	%fd346, %fd344;
	mov.u64 	%rd383, %rd381;
	@%p64 bra 	$L__BB7_169;
	setp.lt.s64 	%p65, %rd381, %rd150;
	selp.f64 	%fd346, %fd344, %fd229, %p65;
	min.s64 	%rd383, %rd381, %rd150;
$L__BB7_169:
	mov.b64 	%rd260, %fd346;
	mov.b64 	{%r70, %r75}, %rd260;
	mov.b32 	%r86, 2;
	mov.b32 	%r87, 31;
	mov.b32 	%r88, -1;
	// begin inline asm
	shfl.sync.down.b32 %r69, %r70, %r86, %r87, %r88;
	// end inline asm
	// begin inline asm
	shfl.sync.down.b32 %r74, %r75, %r86, %r87, %r88;
	// end inline asm
	mov.b64 	%rd261, {%r69, %r74};
	mov.b64 	%fd234, %rd261;
	mov.b64 	{%r80, %r85}, %rd383;
	// begin inline asm
	shfl.sync.down.b32 %r79, %r80, %r86, %r87, %r88;
	// end inline asm
	// begin inline asm
	shfl.sync.down.b32 %r84, %r85, %r86, %r87, %r88;
	// end inline asm
	mov.b64 	%rd153, {%r79, %r84};
	setp.gt.s32 	%p66, %r48, 29;
	mov.f64 	%fd347, %fd346;
	mov.u64 	%rd384, %rd383;
	@%p66 bra 	$L__BB7_173;
	abs.f64 	%fd235, %fd346;
	abs.f64 	%fd236, %fd234;
	setp.lt.f64 	%p67, %fd235, %fd236;
	mov.f64 	%fd347, %fd234;
	mov.u64 	%rd384, %rd153;
	@%p67 bra 	$L__BB7_173;
	setp.lt.f64 	%p68, %fd236, %fd235;
	mov.f64 	%fd347, %fd346;
	mov.u64 	%rd384, %rd383;
	@%p68 bra 	$L__BB7_173;
	setp.lt.s64 	%p69, %rd383, %rd153;
	selp.f64 	%fd347, %fd346, %fd234, %p69;
	min.s64 	%rd384, %rd383, %rd153;
$L__BB7_173:
	mov.b64 	%rd262, %fd347;
	mov.b64 	{%r90, %r95}, %rd262;
	mov.b32 	%r106, 4;
	mov.b32 	%r107, 31;
	mov.b32 	%r108, -1;
	// begin inline asm
	shfl.sync.down.b32 %r89, %r90, %r106, %r107, %r108;
	// end inline asm
	// begin inline asm
	shfl.sync.down.b32 %r94, %r95, %r106, %r107, %r108;
	// end inline asm
	mov.b64 	%rd263, {%r89, %r94};
	mov.b64 	%fd239, %rd263;
	mov.b64 	{%r100, %r105}, %rd384;
	// begin inline asm
	shfl.sync.down.b32 %r99, %r100, %r106, %r107, %r108;
	// end inline asm
	// begin inline asm
	shfl.sync.down.b32 %r104, %r105, %r106, %r107, %r108;
	// end inline asm
	mov.b64 	%rd156, {%r99, %r104};
	setp.gt.s32 	%p70, %r48, 27;
	mov.f64 	%fd348, %fd347;
	mov.u64 	%rd385, %rd384;
	@%p70 bra 	$L__BB7_177;
	abs.f64 	%fd240, %fd347;
	abs.f64 	%fd241, %fd239;
	setp.lt.f64 	%p71, %fd240, %fd241;
	mov.f64 	%fd348, %fd239;
	mov.u64 	%rd385, %rd156;
	@%p71 bra 	$L__BB7_177;
	setp.lt.f64 	%p72, %fd241, %fd240;
	mov.f64 	%fd348, %fd347;
	mov.u64 	%rd385, %rd384;
	@%p72 bra 	$L__BB7_177;
	setp.lt.s64 	%p73, %rd384, %rd156;
	selp.f64 	%fd348, %fd347, %fd239, %p73;
	min.s64 	%rd385, %rd384, %rd156;
$L__BB7_177:
	mov.b64 	%rd264, %fd348;
	mov.b64 	{%r110, %r115}, %rd264;
	mov.b32 	%r126, 8;
	mov.b32 	%r127, 31;
	mov.b32 	%r128, -1;
	// begin inline asm
	shfl.sync.down.b32 %r109, %r110, %r126, %r127, %r128;
	// end inline asm
	// begin inline asm
	shfl.sync.down.b32 %r114, %r115, %r126, %r127, %r128;
	// end inline asm
	mov.b64 	%rd265, {%r109, %r114};
	mov.b64 	%fd244, %rd265;
	mov.b64 	{%r120, %r125}, %rd385;
	// begin inline asm
	shfl.sync.down.b32 %r119, %r120, %r126, %r127, %r128;
	// end inline asm
	// begin inline asm
	shfl.sync.down.b32 %r124, %r125, %r126, %r127, %r128;
	// end inline asm
	mov.b64 	%rd159, {%r119, %r124};
	setp.gt.s32 	%p74, %r48, 23;
	mov.f64 	%fd349, %fd348;
	mov.u64 	%rd386, %rd385;
	@%p74 bra 	$L__BB7_181;
	abs.f64 	%fd245, %fd348;
	abs.f64 	%fd246, %fd244;
	setp.lt.f64 	%p75, %fd245, %fd246;
	mov.f64 	%fd349, %fd244;
	mov.u64 	%rd386, %rd159;
	@%p75 bra 	$L__BB7_181;
	setp.lt.f64 	%p76, %fd246, %fd245;
	mov.f64 	%fd349, %fd348;
	mov.u64 	%rd386, %rd385;
	@%p76 bra 	$L__BB7_181;
	setp.lt.s64 	%p77, %rd385, %rd159;
	selp.f64 	%fd349, %fd348, %fd244, %p77;
	min.s64 	%rd386, %rd385, %rd159;
$L__BB7_181:
	mov.b64 	%rd266, %fd349;
	mov.b64 	{%r130, %r135}, %rd266;
	mov.b32 	%r146, 16;
	mov.b32 	%r147, 31;
	mov.b32 	%r148, -1;
	// begin inline asm
	shfl.sync.down.b32 %r129, %r130, %r146, %r147, %r148;
	// end inline asm
	// begin inline asm
	shfl.sync.down.b32 %r134, %r135, %r146, %r147, %r148;
	// end inline asm
	mov.b64 	%rd267, {%r129, %r134};
	mov.b64 	%fd249, %rd267;
	mov.b64 	{%r140, %r145}, %rd386;
	// begin inline asm
	shfl.sync.down.b32 %r139, %r140, %r146, %r147, %r148;
	// end inline asm
	// begin inline asm
	shfl.sync.down.b32 %r144, %r145, %r146, %r147, %r148;
	// end inline asm
	mov.b64 	%rd162, {%r139, %r144};
	setp.gt.s32 	%p78, %r48, 15;
	mov.f64 	%fd357, %fd349;
	mov.u64 	%rd394, %rd386;
	@%p78 bra 	$L__BB7_185;
	abs.f64 	%fd250, %fd349;
	abs.f64 	%fd251, %fd249;
	setp.lt.f64 	%p79, %fd250, %fd251;
	mov.f64 	%fd357, %fd249;
	mov.u64 	%rd394, %rd162;
	@%p79 bra 	$L__BB7_185;
	setp.lt.f64 	%p80, %fd251, %fd250;
	mov.f64 	%fd357, %fd349;
	mov.u64 	%rd394, %rd386;
	@%p80 bra 	$L__BB7_185;
	setp.lt.s64 	%p81, %rd386, %rd162;
	selp.f64 	%fd357, %fd349, %fd249, %p81;
	min.s64 	%rd394, %rd386, %rd162;
$L__BB7_185:
	setp.ne.s32 	%p82, %r48, 0;
	@%p82 bra 	$L__BB7_187;
	shr.u32 	%r149, %r16, 1;
	and.b32  	%r150, %r149, 496;
	mov.u32 	%r151, _ZN6thrust24THRUST_300001_SM_1000_NS8cuda_cub4core6detail5shmemE;
	add.s32 	%r152, %r151, %r150;
	st.shared.f64 	[%r152+8], %fd357;
	st.shared.u64 	[%r152+16], %rd394;
$L__BB7_187:
	bar.sync 	0;
	setp.ne.s32 	%p83, %r16, 0;
	@%p83 bra 	$L__BB7_209;
	ld.shared.f64 	%fd254, [_ZN6thrust24THRUST_300001_SM_1000_NS8cuda_cub4core6detail5shmemE+24];
	ld.shared.u64 	%rd165, [_ZN6thrust24THRUST_300001_SM_1000_NS8cuda_cub4core6detail5shmemE+32];
	abs.f64 	%fd255, %fd357;
	abs.f64 	%fd256, %fd254;
	setp.lt.f64 	%p84, %fd255, %fd256;
	mov.f64 	%fd351, %fd254;
	mov.u64 	%rd388, %rd165;
	@%p84 bra 	$L__BB7_191;
	setp.lt.f64 	%p85, %fd256, %fd255;
	mov.f64 	%fd351, %fd357;
	mov.u64 	%rd388, %rd394;
	@%p85 bra 	$L__BB7_191;
	setp.lt.s64 	%p86, %rd394, %rd165;
	selp.f64 	%fd351, %fd357, %fd254, %p86;
	min.s64 	%rd388, %rd394, %rd165;
$L__BB7_191:
	ld.shared.f64 	%fd259, [_ZN6thrust24THRUST_300001_SM_1000_NS8cuda_cub4core6detail5shmemE+40];
	ld.shared.u64 	%rd168, [_ZN6thrust24THRUST_300001_SM_1000_NS8cuda_cub4core6detail5shmemE+48];
	abs.f64 	%fd260, %fd351;
	abs.f64 	%fd261, %fd259;
	setp.lt.f64 	%p87, %fd260, %fd261;
	mov.f64 	%fd352, %fd259;
	mov.u64 	%rd389, %rd168;
	@%p87 bra 	$L__BB7_194;
	setp.lt.f64 	%p88, %fd261, %fd260;
	mov.f64 	%fd352, %fd351;
	mov.u64 	%rd389, %rd388;
	@%p88 bra 	$L__BB7_194;
	setp.lt.s64 	%p89, %rd388, %rd168;
	selp.f64 	%fd352, %fd351, %fd259, %p89;
	min.s64 	%rd389, %rd388, %rd168;
$L__BB7_194:
	ld.shared.f64 	%fd264, [_ZN6thrust24THRUST_300001_SM_1000_NS8cuda_cub4core6detail5shmemE+56];
	ld.shared.u64 	%rd171, [_ZN6thrust24THRUST_300001_SM_1000_NS8cuda_cub4core6detail5shmemE+64];
	abs.f64 	%fd265, %fd352;
	abs.f64 	%fd266, %fd264;
	setp.lt.f64 	%p90, %fd265, %fd266;
	mov.f64 	%fd353, %fd264;
	mov.u64 	%rd390, %rd171;
	@%p90 bra 	$L__BB7_197;
	setp.lt.f64 	%p91, %fd266, %fd265;
	mov.f64 	%fd353, %fd352;
	mov.u64 	%rd390, %rd389;
	@%p91 bra 	$L__BB7_197;
	setp.lt.s64 	%p92, %rd389, %rd171;
	selp.f64 	%fd353, %fd352, %fd264, %p92;
	min.s64 	%rd390, %rd389, %rd171;
$L__BB7_197:
	ld.shared.f64 	%fd269, [_ZN6thrust24THRUST_300001_SM_1000_NS8cuda_cub4core6detail5shmemE+72];
	ld.shared.u64 	%rd174, [_ZN6thrust24THRUST_300001_SM_1000_NS8cuda_cub4core6detail5shmemE+80];
	abs.f64 	%fd270, %fd353;
	abs.f64 	%fd271, %fd269;
	setp.lt.f64 	%p93, %fd270, %fd271;
	mov.f64 	%fd354, %fd269;
	mov.u64 	%rd391, %rd174;
	@%p93 bra 	$L__BB7_200;
	setp.lt.f64 	%p94, %fd271, %fd270;
	mov.f64 	%fd354, %fd353;
	mov.u64 	%rd391, %rd390;
	@%p94 bra 	$L__BB7_200;
	setp.lt.s64 	%p95, %rd390, %rd174;
	selp.f64 	%fd354, %fd353, %fd269, %p95;
	min.s64 	%rd391, %rd390, %rd174;
$L__BB7_200:
	ld.shared.f64 	%fd274, [_ZN6thrust24THRUST_300001_SM_1000_NS8cuda_cub4core6detail5shmemE+88];
	ld.shared.u64 	%rd177, [_ZN6thrust24THRUST_300001_SM_1000_NS8cuda_cub4core6detail5shmemE+96];
	abs.f64 	%fd275, %fd354;
	abs.f64 	%fd276, %fd274;
	setp.lt.f64 	%p96, %fd275, %fd276;
	mov.f64 	%fd355, %fd274;
	mov.u64 	%rd392, %rd177;
	@%p96 bra 	$L__BB7_203;
	setp.lt.f64 	%p97, %fd276, %fd275;
	mov.f64 	%fd355, %fd354;
	mov.u64 	%rd392, %rd391;
	@%p97 bra 	$L__BB7_203;
	setp.lt.s64 	%p98, %rd391, %rd177;
	selp.f64 	%fd355, %fd354, %fd274, %p98;
	min.s64 	%rd392, %rd391, %rd177;
$L__BB7_203:
	ld.shared.f64 	%fd279, [_ZN6thrust24THRUST_300001_SM_1000_NS8cuda_cub4core6detail5shmemE+104];
	ld.shared.u64 	%rd180, [_ZN6thrust24THRUST_300001_SM_1000_NS8cuda_cub4core6detail5shmemE+112];
	abs.f64 	%fd280, %fd355;
	abs.f64 	%fd281, %fd279;
	setp.lt.f64 	%p99, %fd280, %fd281;
	mov.f64 	%fd356, %fd279;
	mov.u64 	%rd393, %rd180;
	@%p99 bra 	$L__BB7_206;
	setp.lt.f64 	%p100, %fd281, %fd280;
	mov.f64 	%fd356, %fd355;
	mov.u64 	%rd393, %rd392;
	@%p100 bra 	$L__BB7_206;
	setp.lt.s64 	%p101, %rd392, %rd180;
	selp.f64 	%fd356, %fd355, %fd279, %p101;
	min.s64 	%rd393, %rd392, %rd180;
$L__BB7_206:
	ld.shared.f64 	%fd284, [_ZN6thrust24THRUST_300001_SM_1000_NS8cuda_cub4core6detail5shmemE+120];
	ld.shared.u64 	%rd183, [_ZN6thrust24THRUST_300001_SM_1000_NS8cuda_cub4core6detail5shmemE+128];
	abs.f64 	%fd285, %fd356;
	abs.f64 	%fd286, %fd284;
	setp.lt.f64 	%p102, %fd285, %fd286;
	mov.u64 	%rd394, %rd183;
	mov.f64 	%fd357, %fd284;
	@%p102 bra 	$L__BB7_209;
	setp.lt.f64 	%p103, %fd286, %fd285;
	mov.u64 	%rd394, %rd393;
	mov.f64 	%fd357, %fd356;
	@%p103 bra 	$L__BB7_209;
	setp.lt.s64 	%p104, %rd393, %rd183;
	selp.f64 	%fd357, %fd356, %fd284, %p104;
	min.s64 	%rd394, %rd393, %rd183;
$L__BB7_209:
	mov.u32 	%r376, %tid.x;
	setp.ne.s32 	%p221, %r376, 0;
	@%p221 bra 	$L__BB7_211;
	ld.param.u64 	%rd326, [_ZN6thrust24THRUST_300001_SM_1000_NS8cuda_cub4core6detail13_kernel_agentINS1_8__reduce11ReduceAgentIPN4cuda3std3__45tupleIJdlEEESC_SB_iNS1_9__extrema9arg_max_fIdl10comparatorEEEEJSC_SC_iSG_EEEvDpT0__param_1];
	cvta.to.global.u64 	%rd317, %rd326;
	st.global.f64 	[%rd317], %fd357;
	st.global.u64 	[%rd317+8], %rd394;
$L__BB7_211:
	ret;

}
	// .globl	_ZN6thrust24THRUST_300001_SM_1000_NS8cuda_cub4core6detail13_kernel_agentINS1_8__reduce11ReduceAgentINS0_12zip_iteratorIN4cuda3std3__45tupleIJNS0_10device_ptrIdEENS0_17counting_iteratorIlNS0_11use_defaultESF_SF_EEEEEEEPNSB_IJdlEEESJ_lNS1_9__extrema9arg_max_fIdl10comparatorEEEEJSI_SK_lSO_EEEvDpT0_
.visible .entry _ZN6thrust24THRUST_300001_SM_1000_NS8cuda_cub4core6detail13_kernel_agentINS1_8__reduce11ReduceAgentINS0_12zip_iteratorIN4cuda3std3__45tupleIJNS0_10device_ptrIdEENS0_17counting_iteratorIlNS0_11use_defaultESF_SF_EEEEEEEPNSB_IJdlEEESJ_lNS1_9__extrema9arg_max_fIdl10comparatorEEEEJSI_SK_lSO_EEEvDpT0_(
	.param .align 8 .b8 _ZN6thrust24THRUST_300001_SM_1000_NS8cuda_cub4core6detail13_kernel_agentINS1_8__reduce11ReduceAgentINS0_12zip_iteratorIN4cuda3std3__45tupleIJNS0_10device_ptrIdEENS0_17counting_iteratorIlNS0_11use_defaultESF_SF_EEEEEEEPNSB_IJdlEEESJ_lNS1_9__extrema9arg_max_fIdl10comparatorEEEEJSI_SK_lSO_EEEvDpT0__param_0[16],
	.param .u64 .ptr .align 1 _ZN6thrust24THRUST_300001_SM_1000_NS8cuda_cub4core6detail13_kernel_agentINS1_8__reduce11ReduceAgentINS0_12zip_iteratorIN4cuda3std3__45tupleIJNS0_10device_ptrIdEENS0_17counting_iteratorIlNS0_11use_defaultESF_SF_EEEEEEEPNSB_IJdlEEESJ_lNS1_9__extrema9arg_max_fIdl10comparatorEEEEJSI_SK_lSO_EEEvDpT0__param_1,
	.param .u64 _ZN6thrust24THRUST_300001_SM_1000_NS8cuda_cub4core6detail13_kernel_agentINS1_8__reduce11ReduceAgentINS0_12zip_iteratorIN4cuda3std3__45tupleIJNS0_10device_ptrIdEENS0_17counting_iteratorIlNS0_11use_defaultESF_SF_EEEEEEEPNSB_IJdlEEESJ_lNS1_9__extrema9arg_max_fIdl10comparatorEEEEJSI_SK_lSO_EEEvDpT0__param_2,
	.param .align 1 .b8 _ZN6thrust24THRUST_300001_SM_1000_NS8cuda_cub4core6detail13_kernel_agentINS1_8__reduce11ReduceAgentINS0_12zip_iteratorIN4cuda3std3__45tupleIJNS0_10device_ptrIdEENS0_17counting_iteratorIlNS0_11use_defaultESF_SF_EEEEEEEPNSB_IJdlEEESJ_lNS1_9__extrema9arg_max_fIdl10comparatorEEEEJSI_SK_lSO_EEEvDpT0__param_3[1]
)
.maxntid 256
{
	.reg .pred 	%p<213>;
	.reg .b32 	%r<391>;
	.reg .b64 	%rd<341>;
	.reg .b64 	%fd<352>;

	ld.param.u64 	%rd192, [_ZN6thrust24THRUST_300001_SM_1000_NS8cuda_cub4core6detail13_kernel_agentINS1_8__reduce11ReduceAgentINS0_12zip_iteratorIN4cuda3std3__45tupleIJNS0_10device_ptrIdEENS0_17counting_iteratorIlNS0_11use_defaultESF_SF_EEEEEEEPNSB_IJdlEEESJ_lNS1_9__extrema9arg_max_fIdl10comparatorEEEEJSI_SK_lSO_EEEvDpT0__param_0+8];
	ld.param.u64 	%rd191, [_ZN6thrust24THRUST_300001_SM_1000_NS8cuda_cub4core6detail13_kernel_agentINS1_8__reduce11ReduceAgentINS0_12zip_iteratorIN4cuda3std3__45tupleIJNS0_10device_ptrIdEENS0_17counting_iteratorIlNS0_11use_defaultESF_SF_EEEEEEEPNSB_IJdlEEESJ_lNS1_9__extrema9arg_max_fIdl10comparatorEEEEJSI_SK_lSO_EEEvDpT0__param_0];
	ld.param.u64 	%rd194, [_ZN6thrust24THRUST_300001_SM_1000_NS8cuda_cub4core6detail13_kernel_agentINS1_8__reduce11ReduceAgentINS0_12zip_iteratorIN4cuda3std3__45tupleIJNS0_10device_ptrIdEENS0_17counting_iteratorIlNS0_11use_defaultESF_SF_EEEEEEEPNSB_IJdlEEESJ_lNS1_9__extrema9arg_max_fIdl10comparatorEEEEJSI_SK_lSO_EEEvDpT0__param_2];
	setp.eq.s64 	%p1, %rd194, 0;
	@%p1 bra 	$L__BB8_206;
	cvta.to.global.u64 	%rd1, %rd191;
	setp.gt.s64 	%p2, %rd194, 1279;
	@%p2 bra 	$L__BB8_122;
	cvt.u32.u64 	%r1, %rd194;
	mov.u32 	%r2, %tid.x;
	setp.ge.s32 	%p96, %r2, %r1;
	mov.f64 	%fd298, 0d0000000000000000;
	mov.b64 	%rd283, 0;
	mov.u32 	%r385, %r2;
	@%p96 bra 	$L__BB8_4;
	cvt.u64.u32 	%rd239, %r2;
	mul.wide.u32 	%rd240, %r2, 8;
	add.s64 	%rd241, %rd1, %rd240;
	add.s64 	%rd283, %rd192, %rd239;
	ld.global.f64 	%fd298, [%rd241];
	add.s32 	%r385, %r2, 256;
$L__BB8_4:
	setp.ge.s32 	%p97, %r385, %r1;
	@%p97 bra 	$L__BB8_26;
	not.b32 	%r154, %r385;
	add.s32 	%r5, %r154, %r1;
	and.b32  	%r155, %r5, 768;
	setp.eq.s32 	%p98, %r155, 768;
	@%p98 bra 	$L__BB8_11;
	cvt.u64.u32 	%rd243, %r385;
	add.s64 	%rd274, %rd192, %rd243;
	mul.wide.u32 	%rd244, %r385, 8;
	add.s64 	%rd273, %rd1, %rd244;
	shr.u32 	%r156, %r5, 8;
	add.s32 	%r157, %r156, 1;
	and.b32  	%r158, %r157, 3;
	neg.s32 	%r383, %r158;
$L__BB8_7:
	.pragma "nounroll";
	mov.u64 	%rd9, %rd283;
	mov.f64 	%fd3, %fd298;
	ld.global.f64 	%fd4, [%rd273];
	abs.f64 	%fd5, %fd3;
	abs.f64 	%fd6, %fd4;
	setp.lt.f64 	%p99, %fd5, %fd6;
	mov.u64 	%rd283, %rd274;
	mov.f64 	%fd298, %fd4;
	@%p99 bra 	$L__BB8_10;
	setp.lt.f64 	%p100, %fd6, %fd5;
	mov.u64 	%rd283, %rd9;
	mov.f64 	%fd298, %fd3;
	@%p100 bra 	$L__BB8_10;
	setp.lt.s64 	%p101, %rd9, %rd274;
	min.s64 	%rd283, %rd9, %rd274;
	selp.f64 	%fd298, %fd3, %fd4, %p101;
$L__BB8_10:
	add.s32 	%r385, %r385, 256;
	add.s64 	%rd274, %rd274, 256;
	add.s64 	%rd273, %rd273, 2048;
	add.s32 	%r383, %r383, 1;
	setp.ne.s32 	%p102, %r383, 0;
	@%p102 bra 	$L__BB8_7;
$L__BB8_11:
	setp.lt.u32 	%p103, %r5, 768;
	@%p103 bra 	$L__BB8_26;
	add.s32 	%r386, %r385, 512;
$L__BB8_13:
	mov.u32 	%r13, %r386;
	add.s32 	%r159, %r13, -512;
	cvt.s64.s32 	%rd245, %r159;
	mul.wide.s32 	%rd246, %r159, 8;
	add.s64 	%rd17, %rd1, %rd246;
	add.s64 	%rd18, %rd192, %rd245;
	ld.global.f64 	%fd12, [%rd17];
	abs.f64 	%fd13, %fd298;
	abs.f64 	%fd14, %fd12;
	setp.lt.f64 	%p104, %fd13, %fd14;
	mov.u64 	%rd280, %rd18;
	mov.f64 	%fd295, %fd12;
	@%p104 bra 	$L__BB8_16;
	setp.lt.f64 	%p105, %fd14, %fd13;
	mov.u64 	%rd280, %rd283;
	mov.f64 	%fd295, %fd298;
	@%p105 bra 	$L__BB8_16;
	setp.lt.s64 	%p106, %rd283, %rd18;
	min.s64 	%rd280, %rd283, %rd18;
	selp.f64 	%fd295, %fd298, %fd12, %p106;
$L__BB8_16:
	add.s32 	%r160, %r13, -256;
	cvt.s64.s32 	%rd247, %r160;
	add.s64 	%rd21, %rd192, %rd247;
	ld.global.f64 	%fd17, [%rd17+2048];
	abs.f64 	%fd18, %fd295;
	abs.f64 	%fd19, %fd17;
	setp.lt.f64 	%p107, %fd18, %fd19;
	mov.u64 	%rd281, %rd21;
	mov.f64 	%fd296, %fd17;
	@%p107 bra 	$L__BB8_19;
	setp.lt.f64 	%p108, %fd19, %fd18;
	mov.u64 	%rd281, %rd280;
	mov.f64 	%fd296, %fd295;
	@%p108 bra 	$L__BB8_19;
	setp.lt.s64 	%p109, %rd280, %rd21;
	min.s64 	%rd281, %rd280, %rd21;
	selp.f64 	%fd296, %fd295, %fd17, %p109;
$L__BB8_19:
	cvt.s64.s32 	%rd248, %r13;
	add.s64 	%rd24, %rd192, %rd248;
	ld.global.f64 	%fd22, [%rd17+4096];
	abs.f64 	%fd23, %fd296;
	abs.f64 	%fd24, %fd22;
	setp.lt.f64 	%p110, %fd23, %fd24;
	mov.u64 	%rd282, %rd24;
	mov.f64 	%fd297, %fd22;
	@%p110 bra 	$L__BB8_22;
	setp.lt.f64 	%p111, %fd24, %fd23;
	mov.u64 	%rd282, %rd281;
	mov.f64 	%fd297, %fd296;
	@%p111 bra 	$L__BB8_22;
	setp.lt.s64 	%p112, %rd281, %rd24;
	min.s64 	%rd282, %rd281, %rd24;
	selp.f64 	%fd297, %fd296, %fd22, %p112;
$L__BB8_22:
	add.s32 	%r161, %r13, 256;
	cvt.s64.s32 	%rd249, %r161;
	add.s64 	%rd27, %rd192, %rd249;
	ld.global.f64 	%fd27, [%rd17+6144];
	abs.f64 	%fd28, %fd297;
	abs.f64 	%fd29, %fd27;
	setp.lt.f64 	%p113, %fd28, %fd29;
	mov.u64 	%rd283, %rd27;
	mov.f64 	%fd298, %fd27;
	@%p113 bra 	$L__BB8_25;
	setp.lt.f64 	%p114, %fd29, %fd28;
	mov.u64 	%rd283, %rd282;
	mov.f64 	%fd298, %fd297;
	@%p114 bra 	$L__BB8_25;
	setp.lt.s64 	%p115, %rd282, %rd27;
	min.s64 	%rd283, %rd282, %rd27;
	selp.f64 	%fd298, %fd297, %fd27, %p115;
$L__BB8_25:
	add.s32 	%r386, %r13, 1024;
	add.s32 	%r162, %r13, 512;
	setp.lt.s32 	%p116, %r162, %r1;
	@%p116 bra 	$L__BB8_13;
$L__BB8_26:
	setp.lt.s32 	%p117, %r1, 256;
	@%p117 bra 	$L__BB8_71;
	// begin inline asm
	mov.u32 %r276, %laneid;
	// end inline asm
	mov.b64 	%rd260, %fd298;
	mov.b64 	{%r278, %r283}, %rd260;
	mov.b32 	%r294, 1;
	mov.b32 	%r295, 31;
	mov.b32 	%r296, -1;
	// begin inline asm
	shfl.sync.down.b32 %r277, %r278, %r294, %r295, %r296;
	// end inline asm
	// begin inline asm
	shfl.sync.down.b32 %r282, %r283, %r294, %r295, %r296;
	// end inline asm
	mov.b64 	%rd261, {%r277, %r282};
	mov.b64 	%fd33, %rd261;
	mov.b64 	{%r288, %r293}, %rd283;
	// begin inline asm
	shfl.sync.down.b32 %r287, %r288, %r294, %r295, %r296;
	// end inline asm
	// begin inline asm
	shfl.sync.down.b32 %r292, %r293, %r294, %r295, %r296;
	// end inline asm
	mov.b64 	%rd31, {%r287, %r292};
	setp.gt.s32 	%p169, %r276, 30;
	mov.u64 	%rd285, %rd283;
	mov.f64 	%fd300, %fd298;
	@%p169 bra 	$L__BB8_31;
	abs.f64 	%fd34, %fd298;
	abs.f64 	%fd35, %fd33;
	setp.lt.f64 	%p170, %fd34, %fd35;
	mov.u64 	%rd285, %rd31;
	mov.f64 	%fd300, %fd33;
	@%p170 bra 	$L__BB8_31;
	setp.lt.f64 	%p171, %fd35, %fd34;
	mov.u64 	%rd285, %rd283;
	mov.f64 	%fd300, %fd298;
	@%p171 bra 	$L__BB8_31;
	setp.lt.s64 	%p172, %rd283, %rd31;
	min.s64 	%rd285, %rd283, %rd31;
	selp.f64 	%fd300, %fd298, %fd33, %p172;
$L__BB8_31:
	mov.b64 	%rd262, %fd300;
	mov.b64 	{%r298, %r303}, %rd262;
	mov.b32 	%r314, 2;
	mov.b32 	%r315, 31;
	mov.b32 	%r316, -1;
	// begin inline asm
	shfl.sync.down.b32 %r297, %r298, %r314, %r315, %r316;
	// end inline asm
	// begin inline asm
	shfl.sync.down.b32 %r302, %r303, %r314, %r315, %r316;
	// end inline asm
	mov.b64 	%rd263, {%r297, %r302};
	mov.b64 	%fd38, %rd263;
	mov.b64 	{%r308, %r313}, %rd285;
	// begin inline asm
	shfl.sync.down.b32 %r307, %r308, %r314, %r315, %r316;
	// end inline asm
	// begin inline asm
	shfl.sync.down.b32 %r312, %r313, %r314, %r315, %r316;
	// end inline asm
	mov.b64 	%rd34, {%r307, %r312};
	setp.gt.s32 	%p173, %r276, 29;
	mov.u64 	%rd286, %rd285;
	mov.f64 	%fd301, %fd300;
	@%p173 bra 	$L__BB8_35;
	abs.f64 	%fd39, %fd300;
	abs.f64 	%fd40, %fd38;
	setp.lt.f64 	%p174, %fd39, %fd40;
	mov.u64 	%rd286, %rd34;
	mov.f64 	%fd301, %fd38;
	@%p174 bra 	$L__BB8_35;
	setp.lt.f64 	%p175, %fd40, %fd39;
	mov.u64 	%rd286, %rd285;
	mov.f64 	%fd301, %fd300;
	@%p175 bra 	$L__BB8_35;
	setp.lt.s64 	%p176, %rd285, %rd34;
	min.s64 	%rd286, %rd285, %rd34;
	selp.f64 	%fd301, %fd300, %fd38, %p176;
$L__BB8_35:
	mov.b64 	%rd264, %fd301;
	mov.b64 	{%r318, %r323}, %rd264;
	mov.b32 	%r334, 4;
	mov.b32 	%r335, 31;
	mov.b32 	%r336, -1;
	// begin inline asm
	shfl.sync.down.b32 %r317, %r318, %r334, %r335, %r336;
	// end inline asm
	// begin inline asm
	shfl.sync.down.b32 %r322, %r323, %r334, %r335, %r336;
	// end inline asm
	mov.b64 	%rd265, {%r317, %r322};
	mov.b64 	%fd43, %rd265;
	mov.b64 	{%r328, %r333}, %rd286;
	// begin inline asm
	shfl.sync.down.b32 %r327, %r328, %r334, %r335, %r336;
	// end inline asm
	// begin inline asm
	shfl.sync.down.b32 %r332, %r333, %r334, %r335, %r336;
	// end inline asm
	mov.b64 	%rd37, {%r327, %r332};
	setp.gt.s32 	%p177, %r276, 27;
	mov.u64 	%rd287, %rd286;
	mov.f64 	%fd302, %fd301;
	@%p177 bra 	$L__BB8_39;
	abs.f64 	%fd44, %fd301;
	abs.f64 	%fd45, %fd43;
	setp.lt.f64 	%p178, %fd44, %fd45;
	mov.u64 	%rd287, %rd37;
	mov.f64 	%fd302, %fd43;
	@%p178 bra 	$L__BB8_39;
	setp.lt.f64 	%p179, %fd45, %fd44;
	mov.u64 	%rd287, %rd286;
	mov.f64 	%fd302, %fd301;
	@%p179 bra 	$L__BB8_39;
	setp.lt.s64 	%p180, %rd286, %rd37;
	min.s64 	%rd287, %rd286, %rd37;
	selp.f64 	%fd302, %fd301, %fd43, %p180;
$L__BB8_39:
	mov.b64 	%rd266, %fd302;
	mov.b64 	{%r338, %r343}, %rd266;
	mov.b32 	%r354, 8;
	mov.b32 	%r355, 31;
	mov.b32 	%r356, -1;
	// begin inline asm
	shfl.sync.down.b32 %r337, %r338, %r354, %r355, %r356;
	// end inline asm
	// begin inline asm
	shfl.sync.down.b32 %r342, %r343, %r354, %r355, %r356;
	// end inline asm
	mov.b64 	%rd267, {%r337, %r342};
	mov.b64 	%fd48, %rd267;
	mov.b64 	{%r348, %r353}, %rd287;
	// begin inline asm
	shfl.sync.down.b32 %r347, %r348, %r354, %r355, %r356;
	// end inline asm
	// begin inline asm
	shfl.sync.down.b32 %r352, %r353, %r354, %r355, %r356;
	// end inline asm
	mov.b64 	%rd40, {%r347, %r352};
	setp.gt.s32 	%p181, %r276, 23;
	mov.u64 	%rd288, %rd287;
	mov.f64 	%fd303, %fd302;
	@%p181 bra 	$L__BB8_43;
	abs.f64 	%fd49, %fd302;
	abs.f64 	%fd50, %fd48;
	setp.lt.f64 	%p182, %fd49, %fd50;
	mov.u64 	%rd288, %rd40;
	mov.f64 	%fd303, %fd48;
	@%p182 bra 	$L__BB8_43;
	setp.lt.f64 	%p183, %fd50, %fd49;
	mov.u64 	%rd288, %rd287;
	mov.f64 	%fd303, %fd302;
	@%p183 bra 	$L__BB8_43;
	setp.lt.s64 	%p184, %rd287, %rd40;
	min.s64 	%rd288, %rd287, %rd40;
	selp.f64 	%fd303, %fd302, %fd48, %p184;
$L__BB8_43:
	mov.b64 	%rd268, %fd303;
	mov.b64 	{%r358, %r363}, %rd268;
	mov.b32 	%r374, 16;
	mov.b32 	%r375, 31;
	mov.b32 	%r376, -1;
	// begin inline asm
	shfl.sync.down.b32 %r357, %r358, %r374, %r375, %r376;
	// end inline asm
	// begin inline asm
	shfl.sync.down.b32 %r362, %r363, %r374, %r375, %r376;
	// end inline asm
	mov.b64 	%rd269, {%r357, %r362};
	mov.b64 	%fd53, %rd269;
	mov.b64 	{%r368, %r373}, %rd288;
	// begin inline asm
	shfl.sync.down.b32 %r367, %r368, %r374, %r375, %r376;
	// end inline asm
	// begin inline asm
	shfl.sync.down.b32 %r372, %r373, %r374, %r375, %r376;
	// end inline asm
	mov.b64 	%rd43, {%r367, %r372};
	setp.gt.s32 	%p185, %r276, 15;
	mov.u64 	%rd340, %rd288;
	mov.f64 	%fd351, %fd303;
	@%p185 bra 	$L__BB8_47;
	abs.f64 	%fd54, %fd303;
	abs.f64 	%fd55, %fd53;
	setp.lt.f64 	%p186, %fd54, %fd55;
	mov.u64 	%rd340, %rd43;
	mov.f64 	%fd351, %fd53;
	@%p186 bra 	$L__BB8_47;
	setp.lt.f64 	%p187, %fd55, %fd54;
	mov.u64 	%rd340, %rd288;
	mov.f64 	%fd351, %fd303;
	@%p187 bra 	$L__BB8_47;
	setp.lt.s64 	%p188, %rd288, %rd43;
	min.s64 	%rd340, %rd288, %rd43;
	selp.f64 	%fd351, %fd303, %fd53, %p188;
$L__BB8_47:
	setp.ne.s32 	%p189, %r276, 0;
	@%p189 bra 	$L__BB8_49;
	shr.u32 	%r377, %r2, 1;
	and.b32  	%r378, %r377, 496;
	mov.u32 	%r379, _ZN6thrust24THRUST_300001_SM_1000_NS8cuda_cub4core6detail5shmemE;
	add.s32 	%r380, %r379, %r378;
	st.shared.f64 	[%r380+8], %fd351;
	st.shared.u64 	[%r380+16], %rd340;
$L__BB8_49:
	bar.sync 	0;
	setp.ne.s32 	%p190, %r2, 0;
	@%p190 bra 	$L__BB8_204;
	ld.shared.f64 	%fd58, [_ZN6thrust24THRUST_300001_SM_1000_NS8cuda_cub4core6detail5shmemE+24];
	ld.shared.u64 	%rd46, [_ZN6thrust24THRUST_300001_SM_1000_NS8cuda_cub4core6detail5shmemE+32];
	abs.f64 	%fd59, %fd351;
	abs.f64 	%fd60, %fd58;
	setp.lt.f64 	%p191, %fd59, %fd60;
	mov.u64 	%rd290, %rd46;
	mov.f64 	%fd305, %fd58;
	@%p191 bra 	$L__BB8_53;
	setp.lt.f64 	%p192, %fd60, %fd59;
	mov.u64 	%rd290, %rd340;
	mov.f64 	%fd305, %fd351;
	@%p192 bra 	$L__BB8_53;
	setp.lt.s64 	%p193, %rd340, %rd46;
	min.s64 	%rd290, %rd340, %rd46;
	selp.f64 	%fd305, %fd351, %fd58, %p193;
$L__BB8_53:
	ld.shared.f64 	%fd63, [_ZN6thrust24THRUST_300001_SM_1000_NS8cuda_cub4core6detail5shmemE+40];
	ld.shared.u64 	%rd49, [_ZN6thrust24THRUST_300001_SM_1000_NS8cuda_cub4core6detail5shmemE+48];
	abs.f64 	%fd64, %fd305;
	abs.f64 	%fd65, %fd63;
	setp.lt.f64 	%p194, %fd64, %fd65;
	mov.u64 	%rd291, %rd49;
	mov.f64 	%fd306, %fd63;
	@%p194 bra 	$L__BB8_56;
	setp.lt.f64 	%p195, %fd65, %fd64;
	mov.u64 	%rd291, %rd290;
	mov.f64 	%fd306, %fd305;
	@%p195 bra 	$L__BB8_56;
	setp.lt.s64 	%p196, %rd290, %rd49;
	min.s64 	%rd291, %rd290, %rd49;
	selp.f64 	%fd306, %fd305, %fd63, %p196;
$L__BB8_56:
	ld.shared.f64 	%fd68, [_ZN6thrust24THRUST_300001_SM_1000_NS8cuda_cub4core6detail5shmemE+56];
	ld.shared.u64 	%rd52, [_ZN6thrust24THRUST_300001_SM_1000_NS8cuda_cub4core6detail5shmemE+64];
	abs.f64 	%fd69, %fd306;
	abs.f64 	%fd70, %fd68;
	setp.lt.f64 	%p197, %fd69, %fd70;
	mov.u64 	%rd292, %rd52;
	mov.f64 	%fd307, %fd68;
	@%p197 bra 	$L__BB8_59;
	setp.lt.f64 	%p198, %fd70, %fd69;
	mov.u64 	%rd292, %rd291;
	mov.f64 	%fd307, %fd306;
	@%p198 bra 	$L__BB8_59;
	setp.lt.s64 	%p199, %rd291, %rd52;
	min.s64 	%rd292, %rd291, %rd52;
	selp.f64 	%fd307, %fd306, %fd68, %p199;
$L__BB8_59:
	ld.shared.f64 	%fd73, [_ZN6thrust24THRUST_300001_SM_1000_NS8cuda_cub4core6detail5shmemE+72];
	ld.shared.u64 	%rd55, [_ZN6thrust24THRUST_300001_SM_1000_NS8cuda_cub4core6detail5shmemE+80];
	abs.f64 	%fd74, %fd307;
	abs.f64 	%fd75, %fd73;
	setp.lt.f64 	%p200, %fd74, %fd75;
	mov.u64 	%rd293, %rd55;
	mov.f64 	%fd308, %fd73;
	@%p200 bra 	$L__BB8_62;
	setp.lt.f64 	%p201, %fd75, %fd74;
	mov.u64 	%rd293, %rd292;
	mov.f64 	%fd308, %fd307;
	@%p201 bra 	$L__BB8_62;
	setp.lt.s64 	%p202, %rd292, %rd55;
	min.s64 	%rd293, %rd292, %rd55;
	selp.f64 	%fd308, %fd307, %fd73, %p202;
$L__BB8_62:
	ld.shared.f64 	%fd78, [_ZN6thrust24THRUST_300001_SM_1000_NS8cuda_cub4core6detail5shmemE+88];
	ld.shared.u64 	%rd58, [_ZN6thrust24THRUST_300001_SM_1000_NS8cuda_cub4core6detail5shmemE+96];
	abs.f64 	%fd79, %fd308;
	abs.f64 	%fd80, %fd78;
	setp.lt.f64 	%p203, %fd79, %fd80;
	mov.u64 	%rd294, %rd58;
	mov.f64 	%fd309, %fd78;
	@%p203 bra 	$L__BB8_65;
	setp.lt.f64 	%p204, %fd80, %fd79;
	mov.u64 	%rd294, %rd293;
	mov.f64 	%fd309, %fd308;
	@%p204 bra 	$L__BB8_65;
	setp.lt.s64 	%p205, %rd293, %rd58;
	min.s64 	%rd294, %rd293, %rd58;
	selp.f64 	%fd309, %fd308, %fd78, %p205;
$L__BB8_65:
	ld.shared.f64 	%fd83, [_ZN6thrust24THRUST_300001_SM_1000_NS8cuda_cub4core6detail5shmemE+104];
	ld.shared.u64 	%rd61, [_ZN6thrust24THRUST_300001_SM_1000_NS8cuda_cub4core6detail5shmemE+112];
	abs.f64 	%fd84, %fd309;
	abs.f64 	%fd85, %fd83;
	setp.lt.f64 	%p206, %fd84, %fd85;
	mov.u64 	%rd295, %rd61;
	mov.f64 	%fd310, %fd83;
	@%p206 bra 	$L__BB8_68;
	setp.lt.f64 	%p207, %fd85, %fd84;
	mov.u64 	%rd295, %rd294;
	mov.f64 	%fd310, %fd309;
	@%p207 bra 	$L__BB8_68;
	setp.lt.s64 	%p208, %rd294, %rd61;
	min.s64 	%rd295, %rd294, %rd61;
	selp.f64 	%fd310, %fd309, %fd83, %p208;
$L__BB8_68:
	ld.shared.f64 	%fd88, [_ZN6thrust24THRUST_300001_SM_1000_NS8cuda_cub4core6detail5shmemE+120];
	ld.shared.u64 	%rd64, [_ZN6thrust24THRUST_300001_SM_1000_NS8cuda_cub4core6detail5shmemE+128];
	abs.f64 	%fd89, %fd310;
	abs.f64 	%fd90, %fd88;
	setp.lt.f64 	%p209, %fd89, %fd90;
	mov.u64 	%rd340, %rd64;
	mov.f64 	%fd351, %fd88;
	@%p209 bra 	$L__BB8_204;
	setp.lt.f64 	%p210, %fd90, %fd89;
	mov.u64 	%rd340, %rd295;
	mov.f64 	%fd351, %fd310;
	@%p210 bra 	$L__BB8_204;
	setp.lt.s64 	%p211, %rd295, %rd64;
	min.s64 	%rd340, %rd295, %rd64;
	selp.f64 	%fd351, %fd310, %fd88, %p211;
	bra.uni 	$L__BB8_204;
$L__BB8_71:
	// begin inline asm
	mov.u32 %r163, %laneid;
	// end inline asm
	and.b32  	%r184, %r2, 992;
	add.s32 	%r185, %r184, 32;
	setp.gt.s32 	%p118, %r185, %r1;
	not.b32 	%r186, %r184;
	add.s32 	%r187, %r1, %r186;
	selp.b32 	%r182, %r187, 31, %p118;
	mov.b64 	%rd250, %fd298;
	mov.b64 	{%r165, %r170}, %rd250;
	mov.b32 	%r181, 1;
	mov.b32 	%r183, -1;
	// begin inline asm
	shfl.sync.down.b32 %r164, %r165, %r181, %r182, %r183;
	// end inline asm
	// begin inline asm
	shfl.sync.down.b32 %r169, %r170, %r181, %r182, %r183;
	// end inline asm
	mov.b64 	%rd251, {%r164, %r169};
	mov.b64 	%fd92, %rd251;
	mov.b64 	{%r175, %r180}, %rd283;
	// begin inline asm
	shfl.sync.down.b32 %r174, %r175, %r181, %r182, %r183;
	// end inline asm
	// begin inline asm
	shfl.sync.down.b32 %r179, %r180, %r181, %r182, %r183;
	// end inline asm
	mov.b64 	%rd66, {%r174, %r179};
	setp.ge.s32 	%p119, %r163, %r182;
	mov.u64 	%rd296, %rd283;
	mov.f64 	%fd311, %fd298;
	@%p119 bra 	$L__BB8_75;
	abs.f64 	%fd93, %fd298;
	abs.f64 	%fd94, %fd92;
	setp.lt.f64 	%p120, %fd93, %fd94;
	mov.u64 	%rd296, %rd66;
	mov.f64 	%fd311, %fd92;
	@%p120 bra 	$L__BB8_75;
	setp.lt.f64 	%p121, %fd94, %fd93;
	mov.u64 	%rd296, %rd283;
	mov.f64 	%fd311, %fd298;
	@%p121 bra 	$L__BB8_75;
	setp.lt.s64 	%p122, %rd283, %rd66;
	min.s64 	%rd296, %rd283, %rd66;
	selp.f64 	%fd311, %fd298, %fd92, %p122;
$L__BB8_75:
	mov.b64 	%rd252, %fd311;
	mov.b64 	{%r189, %r194}, %rd252;
	mov.b32 	%r205, 2;
	mov.b32 	%r207, -1;
	// begin inline asm
	shfl.sync.down.b32 %r188, %r189, %r205, %r182, %r207;
	// end inline asm
	// begin inline asm
	shfl.sync.down.b32 %r193, %r194, %r205, %r182, %r207;
	// end inline asm
	mov.b64 	%rd253, {%r188, %r193};
	mov.b64 	%fd97, %rd253;
	mov.b64 	{%r199, %r204}, %rd296;
	// begin inline asm
	shfl.sync.down.b32 %r198, %r199, %r205, %r182, %r207;
	// end inline asm
	// begin inline asm
	shfl.sync.down.b32 %r203, %r204, %r205, %r182, %r207;
	// end inline asm
	mov.b64 	%rd69, {%r198, %r203};
	add.s32 	%r208, %r163, 2;
	setp.gt.s32 	%p123, %r208, %r182;
	mov.u64 	%rd297, %rd296;
	mov.f64 	%fd312, %fd311;
	@%p123 bra 	$L__BB8_79;
	abs.f64 	%fd98, %fd311;
	abs.f64 	%fd99, %fd97;
	setp.lt.f64 	%p124, %fd98, %fd99;
	mov.u64 	%rd297, %rd69;
	mov.f64 	%fd312, %fd97;
	@%p124 bra 	$L__BB8_79;
	setp.lt.f64 	%p125, %fd99, %fd98;
	mov.u64 	%rd297, %rd296;
	mov.f64 	%fd312, %fd311;
	@%p125 bra 	$L__BB8_79;
	setp.lt.s64 	%p126, %rd296, %rd69;
	min.s64 	%rd297, %rd296, %rd69;
	selp.f64 	%fd312, %fd311, %fd97, %p126;
$L__BB8_79:
	mov.b64 	%rd254, %fd312;
	mov.b64 	{%r210, %r215}, %rd254;
	mov.b32 	%r226, 4;
	mov.b32 	%r228, -1;
	// begin inline asm
	shfl.sync.down.b32 %r209, %r210, %r226, %r182, %r228;
	// end inline asm
	// begin inline asm
	shfl.sync.down.b32 %r214, %r215, %r226, %r182, %r228;
	// end inline asm
	mov.b64 	%rd255, {%r209, %r214};
	mov.b64 	%fd102, %rd255;
	mov.b64 	{%r220, %r225}, %rd297;
	// begin inline asm
	shfl.sync.down.b32 %r219, %r220, %r226, %r182, %r228;
	// end inline asm
	// begin inline asm
	shfl.sync.down.b32 %r224, %r225, %r226, %r182, %r228;
	// end inline asm
	mov.b64 	%rd72, {%r219, %r224};
	add.s32 	%r229, %r163, 4;
	setp.gt.s32 	%p127, %r229, %r182;
	mov.u64 	%rd298, %rd297;
	mov.f64 	%fd313, %fd312;
	@%p127 bra 	$L__BB8_83;
	abs.f64 	%fd103, %fd312;
	abs.f64 	%fd104, %fd102;
	setp.lt.f64 	%p128, %fd103, %fd104;
	mov.u64 	%rd298, %rd72;
	mov.f64 	%fd313, %fd102;
	@%p128 bra 	$L__BB8_83;
	setp.lt.f64 	%p129, %fd104, %fd103;
	mov.u64 	%rd298, %rd297;
	mov.f64 	%fd313, %fd312;
	@%p129 bra 	$L__BB8_83;
	setp.lt.s64 	%p130, %rd297, %rd72;
	min.s64 	%rd298, %rd297, %rd72;
	selp.f64 	%fd313, %fd312, %fd102, %p130;
$L__BB8_83:
	mov.b64 	%rd256, %fd313;
	mov.b64 	{%r231, %r236}, %rd256;
	mov.b32 	%r247, 8;
	mov.b32 	%r249, -1;
	// begin inline asm
	shfl.sync.down.b32 %r230, %r231, %r247, %r182, %r249;
	// end inline asm
	// begin inline asm
	shfl.sync.down.b32 %r235, %r236, %r247, %r182, %r249;
	// end inline asm
	mov.b64 	%rd257, {%r230, %r235};
	mov.b64 	%fd107, %rd257;
	mov.b64 	{%r241, %r246}, %rd298;
	// begin inline asm
	shfl.sync.down.b32 %r240, %r241, %r247, %r182, %r249;
	// end inline asm
	// begin inline asm
	shfl.sync.down.b32 %r245, %r246, %r247, %r182, %r249;
	// end inline asm
	mov.b64 	%rd75, {%r240, %r245};
	add.s32 	%r250, %r163, 8;
	setp.gt.s32 	%p131, %r250, %r182;
	mov.u64 	%rd299, %rd298;
	mov.f64 	%fd314, %fd313;
	@%p131 bra 	$L__BB8_87;
	abs.f64 	%fd108, %fd313;
	abs.f64 	%fd109, %fd107;
	setp.lt.f64 	%p132, %fd108, %fd109;
	mov.u64 	%rd299, %rd75;
	mov.f64 	%fd314, %fd107;
	@%p132 bra 	$L__BB8_87;
	setp.lt.f64 	%p133, %fd109, %fd108;
	mov.u64 	%rd299, %rd298;
	mov.f64 	%fd314, %fd313;
	@%p133 bra 	$L__BB8_87;
	setp.lt.s64 	%p134, %rd298, %rd75;
	min.s64 	%rd299, %rd298, %rd75;
	selp.f64 	%fd314, %fd313, %fd107, %p134;
$L__BB8_87:
	mov.b64 	%rd258, %fd314;
	mov.b64 	{%r252, %r257}, %rd258;
	mov.b32 	%r268, 16;
	mov.b32 	%r270, -1;
	// begin inline asm
	shfl.sync.down.b32 %r251, %r252, %r268, %r182, %r270;
	// end inline asm
	// begin inline asm
	shfl.sync.down.b32 %r256, %r257, %r268, %r182, %r270;
	// end inline asm
	mov.b64 	%rd259, {%r251, %r256};
	mov.b64 	%fd112, %rd259;
	mov.b64 	{%r262, %r267}, %rd299;
	// begin inline asm
	shfl.sync.down.b32 %r261, %r262, %r268, %r182, %r270;
	// end inline asm
	// begin inline asm
	shfl.sync.down.b32 %r266, %r267, %r268, %r182, %r270;
	// end inline asm
	mov.b64 	%rd78, {%r261, %r266};
	add.s32 	%r271, %r163, 16;
	setp.gt.s32 	%p135, %r271, %r182;
	mov.u64 	%rd340, %rd299;
	mov.f64 	%fd351, %fd314;
	@%p135 bra 	$L__BB8_91;
	abs.f64 	%fd113, %fd314;
	abs.f64 	%fd114, %fd112;
	setp.lt.f64 	%p136, %fd113, %fd114;
	mov.u64 	%rd340, %rd78;
	mov.f64 	%fd351, %fd112;
	@%p136 bra 	$L__BB8_91;
	setp.lt.f64 	%p137, %fd114, %fd113;
	mov.u64 	%rd340, %rd299;
	mov.f64 	%fd351, %fd314;
	@%p137 bra 	$L__BB8_91;
	setp.lt.s64 	%p138, %rd299, %rd78;
	min.s64 	%rd340, %rd299, %rd78;
	selp.f64 	%fd351, %fd314, %fd112, %p138;
$L__BB8_91:
	setp.ne.s32 	%p139, %r163, 0;
	@%p139 bra 	$L__BB8_93;
	shr.u32 	%r272, %r2, 1;
	and.b32  	%r273, %r272, 496;
	mov.u32 	%r274, _ZN6thrust24THRUST_300001_SM_1000_NS8cuda_cub4core6detail5shmemE;
	add.s32 	%r275, %r274, %r273;
	st.shared.f64 	[%r275+8], %fd351;
	st.shared.u64 	[%r275+16], %rd340;
$L__BB8_93:
	bar.sync 	0;
	setp.ne.s32 	%p140, %r2, 0;
	@%p140 bra 	$L__BB8_204;
	setp.lt.s32 	%p141, %r1, 33;
	mov.f64 	%fd316, %fd351;
	mov.u64 	%rd301, %rd340;
	@%p141 bra 	$L__BB8_98;
	ld.shared.f64 	%fd117, [_ZN6thrust24THRUST_300001_SM_1000_NS8cuda_cub4core6detail5shmemE+24];
	ld.shared.u64 	%rd81, [_ZN6thrust24THRUST_300001_SM_1000_NS8cuda_cub4core6detail5shmemE+32];
	abs.f64 	%fd118, %fd351;
	abs.f64 	%fd119, %fd117;
	setp.lt.f64 	%p142, %fd118, %fd119;
	mov.f64 	%fd316, %fd117;
	mov.u64 	%rd301, %rd81;
	@%p142 bra 	$L__BB8_98;
	setp.lt.f64 	%p143, %fd119, %fd118;
	mov.f64 	%fd316, %fd351;
	mov.u64 	%rd301, %rd340;
	@%p143 bra 	$L__BB8_98;
	setp.lt.s64 	%p144, %rd340, %rd81;
	min.s64 	%rd301, %rd340, %rd81;
	selp.f64 	%fd316, %fd351, %fd117, %p144;
$L__BB8_98:
	setp.lt.s32 	%p145, %r1, 65;
	mov.f64 	%fd317, %fd316;
	mov.u64 	%rd302, %rd301;
	@%p145 bra 	$L__BB8_102;
	ld.shared.f64 	%fd122, [_ZN6thrust24THRUST_300001_SM_1000_NS8cuda_cub4core6detail5shmemE+40];
	ld.shared.u64 	%rd84, [_ZN6thrust24THRUST_300001_SM_1000_NS8cuda_cub4core6detail5shmemE+48];
	abs.f64 	%fd123, %fd316;
	abs.f64 	%fd124, %fd122;
	setp.lt.f64 	%p146, %fd123, %fd124;
	mov.f64 	%fd317, %fd122;
	mov.u64 	%rd302, %rd84;
	@%p146 bra 	$L__BB8_102;
	setp.lt.f64 	%p147, %fd124, %fd123;
	mov.f64 	%fd317, %fd316;
	mov.u64 	%rd302, %rd301;
	@%p147 bra 	$L__BB8_102;
	setp.lt.s64 	%p148, %rd301, %rd84;
	min.s64 	%rd302, %rd301, %rd84;
	selp.f64 	%fd317, %fd316, %fd122, %p148;
$L__BB8_102:
	setp.lt.s32 	%p149, %r1, 97;
	mov.f64 	%fd318, %fd317;
	mov.u64 	%rd303, %rd302;
	@%p149 bra 	$L__BB8_106;
	ld.shared.f64 	%fd127, [_ZN6thrust24THRUST_300001_SM_1000_NS8cuda_cub4core6detail5shmemE+56];
	ld.shared.u64 	%rd87, [_ZN6thrust24THRUST_300001_SM_1000_NS8cuda_cub4core6detail5shmemE+64];
	abs.f64 	%fd128, %fd317;
	abs.f64 	%fd129, %fd127;
	setp.lt.f64 	%p150, %fd128, %fd129;
	mov.f64 	%fd318, %fd127;
	mov.u64 	%rd303, %rd87;
	@%p150 bra 	$L__BB8_106;
	setp.lt.f64 	%p151, %fd129, %fd128;
	mov.f64 	%fd318, %fd317;
	mov.u64 	%rd303, %rd302;
	@%p151 bra 	$L__BB8_106;
	setp.lt.s64 	%p152, %rd302, %rd87;
	min.s64 	%rd303, %rd302, %rd87;
	selp.f64 	%fd318, %fd317, %fd127, %p152;
$L__BB8_106:
	setp.lt.s32 	%p153, %r1, 129;
	mov.f64 	%fd319, %fd318;
	mov.u64 	%rd304, %rd303;
	@%p153 bra 	$L__BB8_110;
	ld.shared.f64 	%fd132, [_ZN6thrust24THRUST_300001_SM_1000_NS8cuda_cub4core6detail5shmemE+72];
	ld.shared.u64 	%rd90, [_ZN6thrust24THRUST_300001_SM_1000_NS8cuda_cub4core6detail5shmemE+80];
	abs.f64 	%fd133, %fd318;
	abs.f64 	%fd134, %fd132;
	setp.lt.f64 	%p154, %fd133, %fd134;
	mov.f64 	%fd319, %fd132;
	mov.u64 	%rd304, %rd90;
	@%p154 bra 	$L__BB8_110;
	setp.lt.f64 	%p155, %fd134, %fd133;
	mov.f64 	%fd319, %fd318;
	mov.u64 	%rd304, %rd303;
	@%p155 bra 	$L__BB8_110;
	setp.lt.s64 	%p156, %rd303, %rd90;
	min.s64 	%rd304, %rd303, %rd90;
	selp.f64 	%fd319, %fd318, %fd132, %p156;
$L__BB8_110:
	setp.lt.s32 	%p157, %r1, 161;
	mov.f64 	%fd320, %fd319;
	mov.u64 	%rd305, %rd304;
	@%p157 bra 	$L__BB8_114;
	ld.shared.f64 	%fd137, [_ZN6thrust24THRUST_300001_SM_1000_NS8cuda_cub4core6detail5shmemE+88];
	ld.shared.u64 	%rd93, [_ZN6thrust24THRUST_300001_SM_1000_NS8cuda_cub4core6detail5shmemE+96];
	abs.f64 	%fd138, %fd319;
	abs.f64 	%fd139, %fd137;
	setp.lt.f64 	%p158, %fd138, %fd139;
	mov.f64 	%fd320, %fd137;
	mov.u64 	%rd305, %rd93;
	@%p158 bra 	$L__BB8_114;
	setp.lt.f64 	%p159, %fd139, %fd138;
	mov.f64 	%fd320, %fd319;
	mov.u64 	%rd305, %rd304;
	@%p159 bra 	$L__BB8_114;
	setp.lt.s64 	%p160, %rd304, %rd93;
	min.s64 	%rd305, %rd304, %rd93;
	selp.f64 	%fd320, %fd319, %fd137, %p160;
$L__BB8_114:
	setp.lt.s32 	%p161, %r1, 193;
	mov.f64 	%fd321, %fd320;
	mov.u64 	%rd306, %rd305;
	@%p161 bra 	$L__BB8_118;
	ld.shared.f64 	%fd142, [_ZN6thrust24THRUST_300001_SM_1000_NS8cuda_cub4core6detail5shmemE+104];
	ld.shared.u64 	%rd96, [_ZN6thrust24THRUST_300001_SM_1000_NS8cuda_cub4core6detail5shmemE+112];
	abs.f64 	%fd143, %fd320;
	abs.f64 	%fd144, %fd142;
	setp.lt.f64 	%p162, %fd143, %fd144;
	mov.f64 	%fd321, %fd142;
	mov.u64 	%rd306, %rd96;
	@%p162 bra 	$L__BB8_118;
	setp.lt.f64 	%p163, %fd144, %fd143;
	mov.f64 	%fd321, %fd320;
	mov.u64 	%rd306, %rd305;
	@%p163 bra 	$L__BB8_118;
	setp.lt.s64 	%p164, %rd305, %rd96;
	min.s64 	%rd306, %rd305, %rd96;
	selp.f64 	%fd321, %fd320, %fd142, %p164;
$L__BB8_118:
	setp.lt.s32 	%p165, %r1, 225;
	mov.u64 	%rd340, %rd306;
	mov.f64 	%fd351, %fd321;
	@%p165 bra 	$L__BB8_204;
	ld.shared.f64 	%fd147, [_ZN6thrust24THRUST_300001_SM_1000_NS8cuda_cub4core6detail5shmemE+120];
	ld.shared.u64 	%rd99, [_ZN6thrust24THRUST_300001_SM_1000_NS8cuda_cub4core6detail5shmemE+128];
	abs.f64 	%fd148, %fd321;
	abs.f64 	%fd149, %fd147;
	setp.lt.f64 	%p166, %fd148, %fd149;
	mov.u64 	%rd340, %rd99;
	mov.f64 	%fd351, %fd147;
	@%p166 bra 	$L__BB8_204;
	setp.lt.f64 	%p167, %fd149, %fd148;
	mov.u64 	%rd340, %rd306;
	mov.f64 	%fd351, %fd321;
	@%p167 bra 	$L__BB8_204;
	setp.lt.s64 	%p168, %rd306, %rd99;
	min.s64 	%rd340, %rd306, %rd99;
	selp.f64 	%fd351, %fd321, %fd147, %p168;
	bra.uni 	$L__BB8_204;
$L__BB8_122:
	mov.u32 	%r18, %tid.x;
	cvt.u64.u32 	%rd101, %r18;
	mul.wide.u32 	%rd195, %r18, 8;
	add.s64 	%rd102, %rd1, %rd195;
	ld.global.f64 	%fd274, [%rd102];
	add.s32 	%r31, %r18, 256;
	cvt.u64.u32 	%rd196, %r31;
	ld.global.f64 	%fd275, [%rd102+2048];
	add.s32 	%r32, %r18, 512;
	cvt.u64.u32 	%rd197, %r32;
	ld.global.f64 	%fd276, [%rd102+4096];
	add.s32 	%r33, %r18, 768;
	cvt.u64.u32 	%rd198, %r33;
	ld.global.f64 	%fd277, [%rd102+6144];
	or.b32  	%r34, %r18, 1024;
	cvt.u64.u32 	%rd103, %r34;
	add.s64 	%rd327, %rd192, %rd103;
	ld.global.f64 	%fd338, [%rd102+8192];
	abs.f64 	%fd278, %fd274;
	abs.f64 	%fd279, %fd275;
	setp.geu.f64 	%p3, %fd278, %fd279;
	selp.f64 	%fd280, %fd274, %fd275, %p3;
	selp.b64 	%rd199, %rd101, %rd196, %p3;
	abs.f64 	%fd281, %fd280;
	abs.f64 	%fd282, %fd276;
	setp.geu.f64 	%p4, %fd281, %fd282;
	selp.f64 	%fd283, %fd280, %fd276, %p4;
	selp.b64 	%rd200, %rd199, %rd197, %p4;
	abs.f64 	%fd284, %fd283;
	abs.f64 	%fd285, %fd277;
	setp.geu.f64 	%p5, %fd284, %fd285;
	selp.f64 	%fd152, %fd283, %fd277, %p5;
	selp.b64 	%rd105, %rd200, %rd198, %p5;
	abs.f64 	%fd153, %fd152;
	abs.f64 	%fd154, %fd338;
	setp.lt.f64 	%p6, %fd153, %fd154;
	@%p6 bra 	$L__BB8_124;
	setp.lt.f64 	%p7, %fd154, %fd153;
	setp.lt.u64 	%p8, %rd105, %rd103;
	or.pred  	%p9, %p7, %p8;
	selp.f64 	%fd338, %fd152, %fd338, %p9;
	add.s64 	%rd203, %rd192, %rd105;
	selp.b64 	%rd327, %rd203, %rd327, %p9;
$L__BB8_124:
	setp.lt.u64 	%p10, %rd194, 2560;
	mov.b64 	%rd316, 1280;
	@%p10 bra 	$L__BB8_137;
	mov.b64 	%rd308, 1280;
	mov.f64 	%fd323, %fd338;
$L__BB8_126:
	add.s64 	%rd206, %rd308, %rd101;
	shl.b64 	%rd207, %rd308, 3;
	add.s64 	%rd208, %rd102, %rd207;
	add.s64 	%rd310, %rd206, %rd192;
	ld.global.f64 	%fd324, [%rd208];
	ld.global.f64 	%fd325, [%rd208+2048];
	ld.global.f64 	%fd326, [%rd208+4096];
	add.s64 	%rd313, %rd310, 768;
	ld.global.f64 	%fd327, [%rd208+6144];
	ld.global.f64 	%fd338, [%rd208+8192];
	abs.f64 	%fd163, %fd323;
	abs.f64 	%fd164, %fd324;
	setp.lt.f64 	%p11, %fd163, %fd164;
	@%p11 bra 	$L__BB8_128;
	setp.lt.f64 	%p12, %fd164, %fd163;
	setp.lt.s64 	%p13, %rd327, %rd310;
	or.pred  	%p14, %p12, %p13;
	selp.f64 	%fd324, %fd323, %fd324, %p14;
	selp.b64 	%rd310, %rd327, %rd310, %p14;
$L__BB8_128:
	add.s64 	%rd209, %rd308, %rd101;
	add.s64 	%rd210, %rd209, %rd192;
	add.s64 	%rd311, %rd210, 256;
	abs.f64 	%fd167, %fd324;
	abs.f64 	%fd168, %fd325;
	setp.lt.f64 	%p15, %fd167, %fd168;
	@%p15 bra 	$L__BB8_130;
	setp.lt.f64 	%p16, %fd168, %fd167;
	setp.lt.s64 	%p17, %rd310, %rd311;
	or.pred  	%p18, %p16, %p17;
	selp.f64 	%fd325, %fd324, %fd325, %p18;
	selp.b64 	%rd311, %rd310, %rd311, %p18;
$L__BB8_130:
	add.s64 	%rd211, %rd308, %rd101;
	add.s64 	%rd212, %rd211, %rd192;
	add.s64 	%rd312, %rd212, 512;
	abs.f64 	%fd171, %fd325;
	abs.f64 	%fd172, %fd326;
	setp.lt.f64 	%p19, %fd171, %fd172;
	@%p19 bra 	$L__BB8_132;
	setp.lt.f64 	%p20, %fd172, %fd171;
	setp.lt.s64 	%p21, %rd311, %rd312;
	or.pred  	%p22, %p20, %p21;
	selp.f64 	%fd326, %fd325, %fd326, %p22;
	selp.b64 	%rd312, %rd311, %rd312, %p22;
$L__BB8_132:
	abs.f64 	%fd175, %fd326;
	abs.f64 	%fd176, %fd327;
	setp.lt.f64 	%p23, %fd175, %fd176;
	@%p23 bra 	$L__BB8_134;
	setp.lt.f64 	%p24, %fd176, %fd175;
	setp.lt.s64 	%p25, %rd312, %rd313;
	or.pred  	%p26, %p24, %p25;
	selp.f64 	%fd327, %fd326, %fd327, %p26;
	selp.b64 	%rd313, %rd312, %rd313, %p26;
$L__BB8_134:
	add.s64 	%rd213, %rd308, %rd101;
	add.s64 	%rd214, %rd213, %rd192;
	add.s64 	%rd327, %rd214, 1024;
	abs.f64 	%fd179, %fd327;
	abs.f64 	%fd180, %fd338;
	setp.lt.f64 	%p27, %fd179, %fd180;
	@%p27 bra 	$L__BB8_136;
	setp.lt.f64 	%p28, %fd180, %fd179;
	setp.lt.s64 	%p29, %rd313, %rd327;
	or.pred  	%p30, %p28, %p29;
	selp.f64 	%fd338, %fd327, %fd338, %p30;
	selp.b64 	%rd327, %rd313, %rd327, %p30;
$L__BB8_136:
	add.s64 	%rd316, %rd308, 1280;
	add.s64 	%rd215, %rd308, 2560;
	setp.le.s64 	%p31, %rd215, %rd194;
	mov.u64 	%rd308, %rd316;
	mov.f64 	%fd323, %fd338;
	@%p31 bra 	$L__BB8_126;
$L__BB8_137:
	setp.le.s64 	%p32, %rd194, %rd316;
	@%p32 bra 	$L__BB8_160;
	cvt.u32.u64 	%r35, %rd316;
	cvt.u32.u64 	%r36, %rd194;
	sub.s32 	%r19, %r36, %r35;
	setp.ge.s32 	%p33, %r18, %r19;
	@%p33 bra 	$L__BB8_160;
	cvta.to.global.u64 	%rd128, %rd191;
	not.b32 	%r38, %r18;
	add.s32 	%r39, %r38, %r36;
	sub.s32 	%r20, %r39, %r35;
	and.b32  	%r41, %r20, 768;
	setp.eq.s32 	%p34, %r41, 768;
	mov.u32 	%r389, %r18;
	@%p34 bra 	$L__BB8_145;
	add.s64 	%rd217, %rd316, %rd101;
	add.s64 	%rd318, %rd217, %rd192;
	shl.b64 	%rd218, %rd217, 3;
	add.s64 	%rd317, %rd128, %rd218;
	shr.u32 	%r42, %r20, 8;
	add.s32 	%r43, %r42, 1;
	and.b32  	%r44, %r43, 3;
	neg.s32 	%r387, %r44;
	mov.u32 	%r389, %r18;
$L__BB8_141:
	.pragma "nounroll";
	mov.u64 	%rd133, %rd327;
	mov.f64 	%fd184, %fd338;
	ld.global.f64 	%fd185, [%rd317];
	abs.f64 	%fd186, %fd184;
	abs.f64 	%fd187, %fd185;
	setp.lt.f64 	%p35, %fd186, %fd187;
	mov.f64 	%fd338, %fd185;
	mov.u64 	%rd327, %rd318;
	@%p35 bra 	$L__BB8_144;
	setp.lt.f64 	%p36, %fd187, %fd186;
	mov.f64 	%fd338, %fd184;
	mov.u64 	%rd327, %rd133;
	@%p36 bra 	$L__BB8_144;
	setp.lt.s64 	%p37, %rd133, %rd318;
	selp.f64 	%fd338, %fd184, %fd185, %p37;
	min.s64 	%rd327, %rd133, %rd318;
$L__BB8_144:
	add.s32 	%r389, %r389, 256;
	add.s64 	%rd318, %rd318, 256;
	add.s64 	%rd317, %rd317, 2048;
	add.s32 	%r387, %r387, 1;
	setp.ne.s32 	%p38, %r387, 0;
	@%p38 bra 	$L__BB8_141;
$L__BB8_145:
	setp.lt.u32 	%p39, %r20, 768;
	@%p39 bra 	$L__BB8_160;
	add.s32 	%r390, %r389, 512;
$L__BB8_147:
	mov.u32 	%r28, %r390;
	add.s32 	%r45, %r28, -512;
	cvt.u64.u32 	%rd219, %r45;
	add.s64 	%rd220, %rd316, %rd219;
	shl.b64 	%rd221, %rd220, 3;
	add.s64 	%rd141, %rd128, %rd221;
	add.s64 	%rd142, %rd220, %rd192;
	ld.global.f64 	%fd193, [%rd141];
	abs.f64 	%fd194, %fd338;
	abs.f64 	%fd195, %fd193;
	setp.lt.f64 	%p40, %fd194, %fd195;
	mov.f64 	%fd335, %fd193;
	mov.u64 	%rd324, %rd142;
	@%p40 bra 	$L__BB8_150;
	setp.lt.f64 	%p41, %fd195, %fd194;
	mov.f64 	%fd335, %fd338;
	mov.u64 	%rd324, %rd327;
	@%p41 bra 	$L__BB8_150;
	setp.lt.s64 	%p42, %rd327, %rd142;
	selp.f64 	%fd335, %fd338, %fd193, %p42;
	min.s64 	%rd324, %rd327, %rd142;
$L__BB8_150:
	add.s32 	%r46, %r28, -256;
	cvt.u64.u32 	%rd222, %r46;
	add.s64 	%rd223, %rd316, %rd222;
	add.s64 	%rd145, %rd223, %rd192;
	ld.global.f64 	%fd198, [%rd141+2048];
	abs.f64 	%fd199, %fd335;
	abs.f64 	%fd200, %fd198;
	setp.lt.f64 	%p43, %fd199, %fd200;
	mov.f64 	%fd336, %fd198;
	mov.u64 	%rd325, %rd145;
	@%p43 bra 	$L__BB8_153;
	setp.lt.f64 	%p44, %fd200, %fd199;
	mov.f64 	%fd336, %fd335;
	mov.u64 	%rd325, %rd324;
	@%p44 bra 	$L__BB8_153;
	setp.lt.s64 	%p45, %rd324, %rd145;
	selp.f64 	%fd336, %fd335, %fd198, %p45;
	min.s64 	%rd325, %rd324, %rd145;
$L__BB8_153:
	cvt.u64.u32 	%rd224, %r28;
	add.s64 	%rd225, %rd316, %rd224;
	add.s64 	%rd148, %rd225, %rd192;
	ld.global.f64 	%fd203, [%rd141+4096];
	abs.f64 	%fd204, %fd336;
	abs.f64 	%fd205, %fd203;
	setp.lt.f64 	%p46, %fd204, %fd205;
	mov.f64 	%fd337, %fd203;
	mov.u64 	%rd326, %rd148;
	@%p46 bra 	$L__BB8_156;
	setp.lt.f64 	%p47, %fd205, %fd204;
	mov.f64 	%fd337, %fd336;
	mov.u64 	%rd326, %rd325;
	@%p47 bra 	$L__BB8_156;
	setp.lt.s64 	%p48, %rd325, %rd148;
	selp.f64 	%fd337, %fd336, %fd203, %p48;
	min.s64 	%rd326, %rd325, %rd148;
$L__BB8_156:
	add.s32 	%r47, %r28, 256;
	cvt.u64.u32 	%rd226, %r47;
	add.s64 	%rd227, %rd316, %rd226;
	add.s64 	%rd151, %rd227, %rd192;
	ld.global.f64 	%fd208, [%rd141+6144];
	abs.f64 	%fd209, %fd337;
	abs.f64 	%fd210, %fd208;
	setp.lt.f64 	%p49, %fd209, %fd210;
	mov.f64 	%fd338, %fd208;
	mov.u64 	%rd327, %rd151;
	@%p49 bra 	$L__BB8_159;
	setp.lt.f64 	%p50, %fd210, %fd209;
	mov.f64 	%fd338, %fd337;
	mov.u64 	%rd327, %rd326;
	@%p50 bra 	$L__BB8_159;
	setp.lt.s64 	%p51, %rd326, %rd151;
	selp.f64 	%fd338, %fd337, %fd208, %p51;
	min.s64 	%rd327, %rd326, %rd151;
$L__BB8_159:
	add.s32 	%r390, %r28, 1024;
	add.s32 	%r48, %r28, 512;
	setp.lt.s32 	%p52, %r48, %r19;
	@%p52 bra 	$L__BB8_147;
$L__BB8_160:
	// begin inline asm
	mov.u32 %r49, %laneid;
	// end inline asm
	mov.b64 	%rd228, %fd338;
	mov.b64 	{%r51, %r56}, %rd228;
	mov.b32 	%r67, 1;
	mov.b32 	%r68, 31;
	mov.b32 	%r69, -1;
	// begin inline asm
	shfl.sync.down.b32 %r50, %r51, %r67, %r68, %r69;
	// end inline asm
	// begin inline asm
	shfl.sync.down.b32 %r55, %r56, %r67, %r68, %r69;
	// end inline asm
	mov.b64 	%rd229, {%r50, %r55};
	mov.b64 	%fd214, %rd229;
	mov.b64 	{%r61, %r66}, %rd327;
	// begin inline asm
	shfl.sync.down.b32 %r60, %r61, %r67, %r68, %r69;
	// end inline asm
	// begin inline asm
	shfl.sync.down.b32 %r65, %r66, %r67, %r68, %r69;
	// end inline asm
	mov.b64 	%rd155, {%r60, %r65};
	setp.gt.s32 	%p53, %r49, 30;
	mov.f64 	%fd340, %fd338;
	mov.u64 	%rd329, %rd327;
	@%p53 bra 	$L__BB8_164;
	abs.f64 	%fd215, %fd338;
	abs.f64 	%fd216, %fd214;
	setp.lt.f64 	%p54, %fd215, %fd216;
	mov.f64 	%fd340, %fd214;
	mov.u64 	%rd329, %rd155;
	@%p54 bra 	$L__BB8_164;
	setp.lt.f64 	%p55, %fd216, %fd215;
	mov.f64 	%fd340, %fd338;
	mov.u64 	%rd329, %rd327;
	@%p55 bra 	$L__BB8_164;
	setp.lt.s64 	%p56, %rd327, %rd155;
	selp.f64 	%fd340, %fd338, %fd214, %p56;
	min.s64 	%rd329, %rd327, %rd155;
$L__BB8_164:
	mov.b64 	%rd230, %fd340;
	mov.b64 	{%r71, %r76}, %rd230;
	mov.b32 	%r87, 2;
	mov.b32 	%r88, 31;
	mov.b32 	%r89, -1;
	// begin inline asm
	shfl.sync.down.b32 %r70, %r71, %r87, %r88, %r89;
	// end inline asm
	// begin inline asm
	shfl.sync.down.b32 %r75, %r76, %r87, %r88, %r89;
	// end inline asm
	mov.b64 	%rd231, {%r70, %r75};
	mov.b64 	%fd219, %rd231;
	mov.b64 	{%r81, %r86}, %rd329;
	// begin inline asm
	shfl.sync.down.b32 %r80, %r81, %r87, %r88, %r89;
	// end inline asm
	// begin inline asm
	shfl.sync.down.b32 %r85, %r86, %r87, %r88, %r89;
	// end inline asm
	mov.b64 	%rd158, {%r80, %r85};
	setp.gt.s32 	%p57, %r49, 29;
	mov.f64 	%fd341, %fd340;
	mov.u64 	%rd330, %rd329;
	@%p57 bra 	$L__BB8_168;
	abs.f64 	%fd220, %fd340;
	abs.f64 	%fd221, %fd219;
	setp.lt.f64 	%p58, %fd220, %fd221;
	mov.f64 	%fd341, %fd219;
	mov.u64 	%rd330, %rd158;
	@%p58 bra 	$L__BB8_168;
	setp.lt.f64 	%p59, %fd221, %fd220;
	mov.f64 	%fd341, %fd340;
	mov.u64 	%rd330, %rd329;
	@%p59 bra 	$L__BB8_168;
	setp.lt.s64 	%p60, %rd329, %rd158;
	selp.f64 	%fd341, %fd340, %fd219, %p60;
	min.s64 	%rd330, %rd329, %rd158;
$L__BB8_168:
	mov.b64 	%rd232, %fd341;
	mov.b64 	{%r91, %r96}, %rd232;
	mov.b32 	%r107, 4;
	mov.b32 	%r108, 31;
	mov.b32 	%r109, -1;
	// begin inline asm
	shfl.sync.down.b32 %r90, %r91, %r107, %r108, %r109;
	// end inline asm
	// begin inline asm
	shfl.sync.down.b32 %r95, %r96, %r107, %r108, %r109;
	// end inline asm
	mov.b64 	%rd233, {%r90, %r95};
	mov.b64 	%fd224, %rd233;
	mov.b64 	{%r101, %r106}, %rd330;
	// begin inline asm
	shfl.sync.down.b32 %r100, %r101, %r107, %r108, %r109;
	// end inline asm
	// begin inline asm
	shfl.sync.down.b32 %r105, %r106, %r107, %r108, %r109;
	// end inline asm
	mov.b64 	%rd161, {%r100, %r105};
	setp.gt.s32 	%p61, %r49, 27;
	mov.f64 	%fd342, %fd341;
	mov.u64 	%rd331, %rd330;
	@%p61 bra 	$L__BB8_172;
	abs.f64 	%fd225, %fd341;
	abs.f64 	%fd226, %fd224;
	setp.lt.f64 	%p62, %fd225, %fd226;
	mov.f64 	%fd342, %fd224;
	mov.u64 	%rd331, %rd161;
	@%p62 bra 	$L__BB8_172;
	setp.lt.f64 	%p63, %fd226, %fd225;
	mov.f64 	%fd342, %fd341;
	mov.u64 	%rd331, %rd330;
	@%p63 bra 	$L__BB8_172;
	setp.lt.s64 	%p64, %rd330, %rd161;
	selp.f64 	%fd342, %fd341, %fd224, %p64;
	min.s64 	%rd331, %rd330, %rd161;
$L__BB8_172:
	mov.b64 	%rd234, %fd342;
	mov.b64 	{%r111, %r116}, %rd234;
	mov.b32 	%r127, 8;
	mov.b32 	%r128, 31;
	mov.b32 	%r129, -1;
	// begin inline asm
	shfl.sync.down.b32 %r110, %r111, %r127, %r128, %r129;
	// end inline asm
	// begin inline asm
	shfl.sync.down.b32 %r115, %r116, %r127, %r128, %r129;
	// end inline asm
	mov.b64 	%rd235, {%r110, %r115};
	mov.b64 	%fd229, %rd235;
	mov.b64 	{%r121, %r126}, %rd331;
	// begin inline asm
	shfl.sync.down.b32 %r120, %r121, %r127, %r128, %r129;
	// end inline asm
	// begin inline asm
	shfl.sync.down.b32 %r125, %r126, %r127, %r128, %r129;
	// end inline asm
	mov.b64 	%rd164, {%r120, %r125};
	setp.gt.s32 	%p65, %r49, 23;
	mov.f64 	%fd343, %fd342;
	mov.u64 	%rd332, %rd331;
	@%p65 bra 	$L__BB8_176;
	abs.f64 	%fd230, %fd342;
	abs.f64 	%fd231, %fd229;
	setp.lt.f64 	%p66, %fd230, %fd231;
	mov.f64 	%fd343, %fd229;
	mov.u64 	%rd332, %rd164;
	@%p66 bra 	$L__BB8_176;
	setp.lt.f64 	%p67, %fd231, %fd230;
	mov.f64 	%fd343, %fd342;
	mov.u64 	%rd332, %rd331;
	@%p67 bra 	$L__BB8_176;
	setp.lt.s64 	%p68, %rd331, %rd164;
	selp.f64 	%fd343, %fd342, %fd229, %p68;
	min.s64 	%rd332, %rd331, %rd164;
$L__BB8_176:
	mov.b64 	%rd236, %fd343;
	mov.b64 	{%r131, %r136}, %rd236;
	mov.b32 	%r147, 16;
	mov.b32 	%r148, 31;
	mov.b32 	%r149, -1;
	// begin inline asm
	shfl.sync.down.b32 %r130, %r131, %r147, %r148, %r149;
	// end inline asm
	// begin inline asm
	shfl.sync.down.b32 %r135, %r136, %r147, %r148, %r149;
	// end inline asm
	mov.b64 	%rd237, {%r130, %r135};
	mov.b64 	%fd234, %rd237;
	mov.b64 	{%r141, %r146}, %rd332;
	// begin inline asm
	shfl.sync.down.b32 %r140, %r141, %r147, %r148, %r149;
	// end inline asm
	// begin inline asm
	shfl.sync.down.b32 %r145, %r146, %r147, %r148, %r149;
	// end inline asm
	mov.b64 	%rd167, {%r140, %r145};
	setp.gt.s32 	%p69, %r49, 15;
	mov.f64 	%fd351, %fd343;
	mov.u64 	%rd340, %rd332;
	@%p69 bra 	$L__BB8_180;
	abs.f64 	%fd235, %fd343;
	abs.f64 	%fd236, %fd234;
	setp.lt.f64 	%p70, %fd235, %fd236;
	mov.f64 	%fd351, %fd234;
	mov.u64 	%rd340, %rd167;
	@%p70 bra 	$L__BB8_180;
	setp.lt.f64 	%p71, %fd236, %fd235;
	mov.f64 	%fd351, %fd343;
	mov.u64 	%rd340, %rd332;
	@%p71 bra 	$L__BB8_180;
	setp.lt.s64 	%p72, %rd332, %rd167;
	selp.f64 	%fd351, %fd343, %fd234, %p72;
	min.s64 	%rd340, %rd332, %rd167;
$L__BB8_180:
	setp.ne.s32 	%p73, %r49, 0;
	@%p73 bra 	$L__BB8_182;
	shr.u32 	%r150, %r18, 1;
	and.b32  	%r151, %r150, 496;
	mov.u32 	%r152, _ZN6thrust24THRUST_300001_SM_1000_NS8cuda_cub4core6detail5shmemE;
	add.s32 	%r153, %r152, %r151;
	st.shared.f64 	[%r153+8], %fd351;
	st.shared.u64 	[%r153+16], %rd340;
$L__BB8_182:
	bar.sync 	0;
	setp.ne.s32 	%p74, %r18, 0;
	@%p74 bra 	$L__BB8_204;
	ld.shared.f64 	%fd239, [_ZN6thrust24THRUST_300001_SM_1000_NS8cuda_cub4core6detail5shmemE+24];
	ld.shared.u64 	%rd170, [_ZN6thrust24THRUST_300001_SM_1000_NS8cuda_cub4core6detail5shmemE+32];
	abs.f64 	%fd240, %fd351;
	abs.f64 	%fd241, %fd239;
	setp.lt.f64 	%p75, %fd240, %fd241;
	mov.f64 	%fd345, %fd239;
	mov.u64 	%rd334, %rd170;
	@%p75 bra 	$L__BB8_186;
	setp.lt.f64 	%p76, %fd241, %fd240;
	mov.f64 	%fd345, %fd351;
	mov.u64 	%rd334, %rd340;
	@%p76 bra 	$L__BB8_186;
	setp.lt.s64 	%p77, %rd340, %rd170;
	selp.f64 	%fd345, %fd351, %fd239, %p77;
	min.s64 	%rd334, %rd340, %rd170;
$L__BB8_186:
	ld.shared.f64 	%fd244, [_ZN6thrust24THRUST_300001_SM_1000_NS8cuda_cub4core6detail5shmemE+40];
	ld.shared.u64 	%rd173, [_ZN6thrust24THRUST_300001_SM_1000_NS8cuda_cub4core6detail5shmemE+48];
	abs.f64 	%fd245, %fd345;
	abs.f64 	%fd246, %fd244;
	setp.lt.f64 	%p78, %fd245, %fd246;
	mov.f64 	%fd346, %fd244;
	mov.u64 	%rd335, %rd173;
	@%p78 bra 	$L__BB8_189;
	setp.lt.f64 	%p79, %fd246, %fd245;
	mov.f64 	%fd346, %fd345;
	mov.u64 	%rd335, %rd334;
	@%p79 bra 	$L__BB8_189;
	setp.lt.s64 	%p80, %rd334, %rd173;
	selp.f64 	%fd346, %fd345, %fd244, %p80;
	min.s64 	%rd335, %rd334, %rd173;
$L__BB8_189:
	ld.shared.f64 	%fd249, [_ZN6thrust24THRUST_300001_SM_1000_NS8cuda_cub4core6detail5shmemE+56];
	ld.shared.u64 	%rd176, [_ZN6thrust24THRUST_300001_SM_1000_NS8cuda_cub4core6detail5shmemE+64];
	abs.f64 	%fd250, %fd346;
	abs.f64 	%fd251, %fd249;
	setp.lt.f64 	%p81, %fd250, %fd251;
	mov.f64 	%fd347, %fd249;
	mov.u64 	%rd336, %rd176;
	@%p81 bra 	$L__BB8_192;
	setp.lt.f64 	%p82, %fd251, %fd250;
	mov.f64 	%fd347, %fd346;
	mov.u64 	%rd336, %rd335;
	@%p82 bra 	$L__BB8_192;
	setp.lt.s64 	%p83, %rd335, %rd176;
	selp.f64 	%fd347, %fd346, %fd249, %p83;
	min.s64 	%rd336, %rd335, %rd176;
$L__BB8_192:
	ld.shared.f64 	%fd254, [_ZN6thrust24THRUST_300001_SM_1000_NS8cuda_cub4core6detail5shmemE+72];
	ld.shared.u64 	%rd179, [_ZN6thrust24THRUST_300001_SM_1000_NS8cuda_cub4core6detail5shmemE+80];
	abs.f64 	%fd255, %fd347;
	abs.f64 	%fd256, %fd254;
	setp.lt.f64 	%p84, %fd255, %fd256;
	mov.f64 	%fd348, %fd254;
	mov.u64 	%rd337, %rd179;
	@%p84 bra 	$L__BB8_195;
	setp.lt.f64 	%p85, %fd256, %fd255;
	mov.f64 	%fd348, %fd347;
	mov.u64 	%rd337, %rd336;
	@%p85 bra 	$L__BB8_195;
	setp.lt.s64 	%p86, %rd336, %rd179;
	selp.f64 	%fd348, %fd347, %fd254, %p86;
	min.s64 	%rd337, %rd336, %rd179;
$L__BB8_195:
	ld.shared.f64 	%fd259, [_ZN6thrust24THRUST_300001_SM_1000_NS8cuda_cub4core6detail5shmemE+88];
	ld.shared.u64 	%rd182, [_ZN6thrust24THRUST_300001_SM_1000_NS8cuda_cub4core6detail5shmemE+96];
	abs.f64 	%fd260, %fd348;
	abs.f64 	%fd261, %fd259;
	setp.lt.f64 	%p87, %fd260, %fd261;
	mov.f64 	%fd349, %fd259;
	mov.u64 	%rd338, %rd182;
	@%p87 bra 	$L__BB8_198;
	setp.lt.f64 	%p88, %fd261, %fd260;
	mov.f64 	%fd349, %fd348;
	mov.u64 	%rd338, %rd337;
	@%p88 bra 	$L__BB8_198;
	setp.lt.s64 	%p89, %rd337, %rd182;
	selp.f64 	%fd349, %fd348, %fd259, %p89;
	min.s64 	%rd338, %rd337, %rd182;
$L__BB8_198:
	ld.shared.f64 	%fd264, [_ZN6thrust24THRUST_300001_SM_1000_NS8cuda_cub4core6detail5shmemE+104];
	ld.shared.u64 	%rd185, [_ZN6thrust24THRUST_300001_SM_1000_NS8cuda_cub4core6detail5shmemE+112];
	abs.f64 	%fd265, %fd349;
	abs.f64 	%fd266, %fd264;
	setp.lt.f64 	%p90, %fd265, %fd266;
	mov.f64 	%fd350, %fd264;
	mov.u64 	%rd339, %rd185;
	@%p90 bra 	$L__BB8_201;
	setp.lt.f64 	%p91, %fd266, %fd265;
	mov.f64 	%fd350, %fd349;
	mov.u64 	%rd339, %rd338;
	@%p91 bra 	$L__BB8_201;
	setp.lt.s64 	%p92, %rd338, %rd185;
	selp.f64 	%fd350, %fd349, %fd264, %p92;
	min.s64 	%rd339, %rd338, %rd185;
$L__BB8_201:
	ld.shared.f64 	%fd269, [_ZN6thrust24THRUST_300001_SM_1000_NS8cuda_cub4core6detail5shmemE+120];
	ld.shared.u64 	%rd188, [_ZN6thrust24THRUST_300001_SM_1000_NS8cuda_cub4core6detail5shmemE+128];
	abs.f64 	%fd270, %fd350;
	abs.f64 	%fd271, %fd269;
	setp.lt.f64 	%p93, %fd270, %fd271;
	mov.u64 	%rd340, %rd188;
	mov.f64 	%fd351, %fd269;
	@%p93 bra 	$L__BB8_204;
	setp.lt.f64 	%p94, %fd271, %fd270;
	mov.u64 	%rd340, %rd339;
	mov.f64 	%fd351, %fd350;
	@%p94 bra 	$L__BB8_204;
	setp.lt.s64 	%p95, %rd339, %rd188;
	selp.f64 	%fd351, %fd350, %fd269, %p95;
	min.s64 	%rd340, %rd339, %rd188;
$L__BB8_204:
	mov.u32 	%r381, %tid.x;
	setp.ne.s32 	%p212, %r381, 0;
	@%p212 bra 	$L__BB8_206;
	ld.param.u64 	%rd271, [_ZN6thrust24THRUST_300001_SM_1000_NS8cuda_cub4core6detail13_kernel_agentINS1_8__reduce11ReduceAgentINS0_12zip_iteratorIN4cuda3std3__45tupleIJNS0_10device_ptrIdEENS0_17counting_iteratorIlNS0_11use_defaultESF_SF_EEEEEEEPNSB_IJdlEEESJ_lNS1_9__extrema9arg_max_fIdl10comparatorEEEEJSI_SK_lSO_EEEvDpT0__param_1];
	cvta.to.global.u64 	%rd270, %rd271;
	st.global.f64 	[%rd270], %fd351;
	st.global.u64 	[%rd270+8], %rd340;
$L__BB8_206:
	ret;

}
	// .globl	_ZN6thrust24THRUST_300001_SM_1000_NS8cuda_cub4core6detail13_kernel_agentINS1_8__reduce11ReduceAgentINS0_12zip_iteratorIN4cuda3std3__45tupleIJNS0_10device_ptrIdEENS0_17counting_iteratorIlNS0_11use_defaultESF_SF_EEEEEEEPNSB_IJdlEEESJ_lNS1_9__extrema9arg_max_fIdl10comparatorEEEEJSI_SK_lN3cub18CUB_300001_SM_100013GridEvenShareIlEENSR_9GridQueueIyEESO_EEEvDpT0_
.visible .entry _ZN6thrust24THRUST_300001_SM_1000_NS8cuda_cub4core6detail13_kernel_agentINS1_8__reduce11ReduceAgentINS0_12zip_iteratorIN4cuda3std3__45tupleIJNS0_10device_ptrIdEENS0_17counting_iteratorIlNS0_11use_defaultESF_SF_EEEEEEEPNSB_IJdlEEESJ_lNS1_9__extrema9arg_max_fIdl10comparatorEEEEJSI_SK_lN3cub18CUB_300001_SM_100013GridEvenShareIlEENSR_9GridQueueIyEESO_EEEvDpT0_(
	.param .align 8 .b8 _ZN6thrust24THRUST_300001_SM_1000_NS8cuda_cub4core6detail13_kernel_agentINS1_8__reduce11ReduceAgentINS0_12zip_iteratorIN4cuda3std3__45tupleIJNS0_10device_ptrIdEENS0_17counting_iteratorIlNS0_11use_defaultESF_SF_EEEEEEEPNSB_IJdlEEESJ_lNS1_9__extrema9arg_max_fIdl10comparatorEEEEJSI_SK_lN3cub18CUB_300001_SM_100013GridEvenShareIlEENSR_9GridQueueIyEESO_EEEvDpT0__param_0[16],
	.param .u64 .ptr .align 1 _ZN6thrust24THRUST_300001_SM_1000_NS8cuda_cub4core6detail13_kernel_agentINS1_8__reduce11ReduceAgentINS0_12zip_iteratorIN4cuda3std3__45tupleIJNS0_10device_ptrIdEENS0_17counting_iteratorIlNS0_11use_defaultESF_SF_EEEEEEEPNSB_IJdlEEESJ_lNS1_9__extrema9arg_max_fIdl10comparatorEEEEJSI_SK_lN3cub18CUB_300001_SM_100013GridEvenShareIlEENSR_9GridQueueIyEESO_EEEvDpT0__param_1,
	.param .u64 _ZN6thrust24THRUST_300001_SM_1000_NS8cuda_cub4core6detail13_kernel_agentINS1_8__reduce11ReduceAgentINS0_12zip_iteratorIN4cuda3std3__45tupleIJNS0_10device_ptrIdEENS0_17counting_iteratorIlNS0_11use_defaultESF_SF_EEEEEEEPNSB_IJdlEEESJ_lNS1_9__extrema9arg_max_fIdl10comparatorEEEEJSI_SK_lN3cub18CUB_300001_SM_100013GridEvenShareIlEENSR_9GridQueueIyEESO_EEEvDpT0__param_2,
	.param .align 8 .b8 _ZN6thrust24THRUST_300001_SM_1000_NS8cuda_cub4core6detail13_kernel_agentINS1_8__reduce11ReduceAgentINS0_12zip_iteratorIN4cuda3std3__45tupleIJNS0_10device_ptrIdEENS0_17counting_iteratorIlNS0_11use_defaultESF_SF_EEEEEEEPNSB_IJdlEEESJ_lNS1_9__extrema9arg_max_fIdl10comparatorEEEEJSI_SK_lN3cub18CUB_300001_SM_100013GridEvenShareIlEENSR_9GridQueueIyEESO_EEEvDpT0__param_3[72],
	.param .align 8 .b8 _ZN6thrust24THRUST_300001_SM_1000_NS8cuda_cub4core6detail13_kernel_agentINS1_8__reduce11ReduceAgentINS0_12zip_iteratorIN4cuda3std3__45tupleIJNS0_10device_ptrIdEENS0_17counting_iteratorIlNS0_11use_defaultESF_SF_EEEEEEEPNSB_IJdlEEESJ_lNS1_9__extrema9arg_max_fIdl10comparatorEEEEJSI_SK_lN3cub18CUB_300001_SM_100013GridEvenShareIlEENSR_9GridQueueIyEESO_EEEvDpT0__param_4[8],
	.param .align 1 .b8 _ZN6thrust24THRUST_300001_SM_1000_NS8cuda_cub4core6detail13_kernel_agentINS1_8__reduce11ReduceAgentINS0_12zip_iteratorIN4cuda3std3__45tupleIJNS0_10device_ptrIdEENS0_17counting_iteratorIlNS0_11use_defaultESF_SF_EEEEEEEPNSB_IJdlEEESJ_lNS1_9__extrema9arg_max_fIdl10comparatorEEEEJSI_SK_lN3cub18CUB_300001_SM_100013GridEvenShareIlEENSR_9GridQueueIyEESO_EEEvDpT0__param_5[1]
)
.maxntid 256
{
	.reg .pred 	%p<215>;
	.reg .b32 	%r<399>;
	.reg .b64 	%rd<356>;
	.reg .b64 	%fd<352>;

	ld.param.u64 	%rd196, [_ZN6thrust24THRUST_300001_SM_1000_NS8cuda_cub4core6detail13_kernel_agentINS1_8__reduce11ReduceAgentINS0_12zip_iteratorIN4cuda3std3__45tupleIJNS0_10device_ptrIdEENS0_17counting_iteratorIlNS0_11use_defaultESF_SF_EEEEEEEPNSB_IJdlEEESJ_lNS1_9__extrema9arg_max_fIdl10comparatorEEEEJSI_SK_lN3cub18CUB_300001_SM_100013GridEvenShareIlEENSR_9GridQueueIyEESO_EEEvDpT0__param_0+8];
	ld.param.u64 	%rd195, [_ZN6thrust24THRUST_300001_SM_1000_NS8cuda_cub4core6detail13_kernel_agentINS1_8__reduce11ReduceAgentINS0_12zip_iteratorIN4cuda3std3__45tupleIJNS0_10device_ptrIdEENS0_17counting_iteratorIlNS0_11use_defaultESF_SF_EEEEEEEPNSB_IJdlEEESJ_lNS1_9__extrema9arg_max_fIdl10comparatorEEEEJSI_SK_lN3cub18CUB_300001_SM_100013GridEvenShareIlEENSR_9GridQueueIyEESO_EEEvDpT0__param_0];
	ld.param.u64 	%rd199, [_ZN6thrust24THRUST_300001_SM_1000_NS8cuda_cub4core6detail13_kernel_agentINS1_8__reduce11ReduceAgentINS0_12zip_iteratorIN4cuda3std3__45tupleIJNS0_10device_ptrIdEENS0_17counting_iteratorIlNS0_11use_defaultESF_SF_EEEEEEEPNSB_IJdlEEESJ_lNS1_9__extrema9arg_max_fIdl10comparatorEEEEJSI_SK_lN3cub18CUB_300001_SM_100013GridEvenShareIlEENSR_9GridQueueIyEESO_EEEvDpT0__param_4];
	ld.param.u64 	%rd198, [_ZN6thrust24THRUST_300001_SM_1000_NS8cuda_cub4core6detail13_kernel_agentINS1_8__reduce11ReduceAgentINS0_12zip_iteratorIN4cuda3std3__45tupleIJNS0_10device_ptrIdEENS0_17counting_iteratorIlNS0_11use_defaultESF_SF_EEEEEEEPNSB_IJdlEEESJ_lNS1_9__extrema9arg_max_fIdl10comparatorEEEEJSI_SK_lN3cub18CUB_300001_SM_100013GridEvenShareIlEENSR_9GridQueueIyEESO_EEEvDpT0__param_2];
	cvta.to.global.u64 	%rd1, %rd199;
	cvta.to.global.u64 	%rd2, %rd195;
	mov.u32 	%r1, %ctaid.x;
	mul.lo.s32 	%r33, %r1, 1280;
	cvt.u64.u32 	%rd4, %r33;
	mov.u32 	%r34, %nctaid.x;
	mul.lo.s32 	%r35, %r34, 1280;
	cvt.u64.u32 	%rd5, %r35;
	add.s64 	%rd200, %rd4, 1280;
	setp.le.s64 	%p1, %rd200, %rd198;
	@%p1 bra 	$L__BB9_121;
	cvt.u32.u64 	%r159, %rd4;
	cvt.u32.u64 	%r2, %rd198;
	sub.s32 	%r3, %r2, %r159;
	mov.u32 	%r4, %tid.x;
	setp.ge.s32 	%p98, %r4, %r3;
	mov.f64 	%fd298, 0d0000000000000000;
	mov.b64 	%rd298, 0;
	mov.u32 	%r393, %r4;
	@%p98 bra 	$L__BB9_3;
	cvt.u64.u32 	%rd246, %r4;
	add.s64 	%rd247, %rd4, %rd246;
	shl.b64 	%rd248, %rd247, 3;
	add.s64 	%rd249, %rd2, %rd248;
	add.s64 	%rd298, %rd196, %rd247;
	ld.global.f64 	%fd298, [%rd249];
	add.s32 	%r393, %r4, 256;
$L__BB9_3:
	setp.ge.s32 	%p99, %r393, %r3;
	@%p99 bra 	$L__BB9_25;
	not.b32 	%r161, %r393;
	add.s32 	%r162, %r161, %r2;
	sub.s32 	%r7, %r162, %r159;
	and.b32  	%r163, %r7, 768;
	setp.eq.s32 	%p100, %r163, 768;
	@%p100 bra 	$L__BB9_10;
	cvt.u64.u32 	%rd251, %r393;
	add.s64 	%rd252, %rd251, %rd4;
	add.s64 	%rd289, %rd252, %rd196;
	shl.b64 	%rd253, %rd252, 3;
	add.s64 	%rd288, %rd2, %rd253;
	shr.u32 	%r164, %r7, 8;
	add.s32 	%r165, %r164, 1;
	and.b32  	%r166, %r165, 3;
	neg.s32 	%r391, %r166;
$L__BB9_6:
	.pragma "nounroll";
	mov.u64 	%rd12, %rd298;
	mov.f64 	%fd3, %fd298;
	ld.global.f64 	%fd4, [%rd288];
	abs.f64 	%fd5, %fd3;
	abs.f64 	%fd6, %fd4;
	setp.lt.f64 	%p101, %fd5, %fd6;
	mov.u64 	%rd298, %rd289;
	mov.f64 	%fd298, %fd4;
	@%p101 bra 	$L__BB9_9;
	setp.lt.f64 	%p102, %fd6, %fd5;
	mov.u64 	%rd298, %rd12;
	mov.f64 	%fd298, %fd3;
	@%p102 bra 	$L__BB9_9;
	setp.lt.s64 	%p103, %rd12, %rd289;
	min.s64 	%rd298, %rd12, %rd289;
	selp.f64 	%fd298, %fd3, %fd4, %p103;
$L__BB9_9:
	add.s32 	%r393, %r393, 256;
	add.s64 	%rd289, %rd289, 256;
	add.s64 	%rd288, %rd288, 2048;
	add.s32 	%r391, %r391, 1;
	setp.ne.s32 	%p104, %r391, 0;
	@%p104 bra 	$L__BB9_6;
$L__BB9_10:
	setp.lt.u32 	%p105, %r7, 768;
	@%p105 bra 	$L__BB9_25;
	add.s32 	%r394, %r393, 512;
$L__BB9_12:
	mov.u32 	%r15, %r394;
	add.s32 	%r167, %r15, -512;
	cvt.s64.s32 	%rd254, %r167;
	add.s64 	%rd255, %rd254, %rd4;
	shl.b64 	%rd256, %rd255, 3;
	add.s64 	%rd20, %rd2, %rd256;
	add.s64 	%rd21, %rd255, %rd196;
	ld.global.f64 	%fd12, [%rd20];
	abs.f64 	%fd13, %fd298;
	abs.f64 	%fd14, %fd12;
	setp.lt.f64 	%p106, %fd13, %fd14;
	mov.u64 	%rd295, %rd21;
	mov.f64 	%fd295, %fd12;
	@%p106 bra 	$L__BB9_15;
	setp.lt.f64 	%p107, %fd14, %fd13;
	mov.u64 	%rd295, %rd298;
	mov.f64 	%fd295, %fd298;
	@%p107 bra 	$L__BB9_15;
	setp.lt.s64 	%p108, %rd298, %rd21;
	min.s64 	%rd295, %rd298, %rd21;
	selp.f64 	%fd295, %fd298, %fd12, %p108;
$L__BB9_15:
	add.s32 	%r168, %r15, -256;
	cvt.s64.s32 	%rd257, %r168;
	add.s64 	%rd258, %rd257, %rd4;
	add.s64 	%rd24, %rd258, %rd196;
	ld.global.f64 	%fd17, [%rd20+2048];
	abs.f64 	%fd18, %fd295;
	abs.f64 	%fd19, %fd17;
	setp.lt.f64 	%p109, %fd18, %fd19;
	mov.u64 	%rd296, %rd24;
	mov.f64 	%fd296, %fd17;
	@%p109 bra 	$L__BB9_18;
	setp.lt.f64 	%p110, %fd19, %fd18;
	mov.u64 	%rd296, %rd295;
	mov.f64 	%fd296, %fd295;
	@%p110 bra 	$L__BB9_18;
	setp.lt.s64 	%p111, %rd295, %rd24;
	min.s64 	%rd296, %rd295, %rd24;
	selp.f64 	%fd296, %fd295, %fd17, %p111;
$L__BB9_18:
	cvt.s64.s32 	%rd259, %r15;
	add.s64 	%rd260, %rd259, %rd4;
	add.s64 	%rd27, %rd260, %rd196;
	ld.global.f64 	%fd22, [%rd20+4096];
	abs.f64 	%fd23, %fd296;
	abs.f64 	%fd24, %fd22;
	setp.lt.f64 	%p112, %fd23, %fd24;
	mov.u64 	%rd297, %rd27;
	mov.f64 	%fd297, %fd22;
	@%p112 bra 	$L__BB9_21;
	setp.lt.f64 	%p113, %fd24, %fd23;
	mov.u64 	%rd297, %rd296;
	mov.f64 	%fd297, %fd296;
	@%p113 bra 	$L__BB9_21;
	setp.lt.s64 	%p114, %rd296, %rd27;
	min.s64 	%rd297, %rd296, %rd27;
	selp.f64 	%fd297, %fd296, %fd22, %p114;
$L__BB9_21:
	add.s32 	%r169, %r15, 256;
	cvt.s64.s32 	%rd261, %r169;
	add.s64 	%rd262, %rd261, %rd4;
	add.s64 	%rd30, %rd262, %rd196;
	ld.global.f64 	%fd27, [%rd20+6144];
	abs.f64 	%fd28, %fd297;
	abs.f64 	%fd29, %fd27;
	setp.lt.f64 	%p115, %fd28, %fd29;
	mov.u64 	%rd298, %rd30;
	mov.f64 	%fd298, %fd27;
	@%p115 bra 	$L__BB9_24;
	setp.lt.f64 	%p116, %fd29, %fd28;
	mov.u64 	%rd298, %rd297;
	mov.f64 	%fd298, %fd297;
	@%p116 bra 	$L__BB9_24;
	setp.lt.s64 	%p117, %rd297, %rd30;
	min.s64 	%rd298, %rd297, %rd30;
	selp.f64 	%fd298, %fd297, %fd27, %p117;
$L__BB9_24:
	add.s32 	%r394, %r15, 1024;
	add.s32 	%r170, %r15, 512;
	setp.lt.s32 	%p118, %r170, %r3;
	@%p118 bra 	$L__BB9_12;
$L__BB9_25:
	setp.lt.s32 	%p119, %r3, 256;
	@%p119 bra 	$L__BB9_70;
	// begin inline asm
	mov.u32 %r284, %laneid;
	// end inline asm
	mov.b64 	%rd273, %fd298;
	mov.b64 	{%r286, %r291}, %rd273;
	mov.b32 	%r302, 1;
	mov.b32 	%r303, 31;
	mov.b32 	%r304, -1;
	// begin inline asm
	shfl.sync.down.b32 %r285, %r286, %r302, %r303, %r304;
	// end inline asm
	// begin inline asm
	shfl.sync.down.b32 %r290, %r291, %r302, %r303, %r304;
	// end inline asm
	mov.b64 	%rd274, {%r285, %r290};
	mov.b64 	%fd33, %rd274;
	mov.b64 	{%r296, %r301}, %rd298;
	// begin inline asm
	shfl.sync.down.b32 %r295, %r296, %r302, %r303, %r304;
	// end inline asm
	// begin inline asm
	shfl.sync.down.b32 %r300, %r301, %r302, %r303, %r304;
	// end inline asm
	mov.b64 	%rd34, {%r295, %r300};
	setp.gt.s32 	%p171, %r284, 30;
	mov.u64 	%rd300, %rd298;
	mov.f64 	%fd300, %fd298;
	@%p171 bra 	$L__BB9_30;
	abs.f64 	%fd34, %fd298;
	abs.f64 	%fd35, %fd33;
	setp.lt.f64 	%p172, %fd34, %fd35;
	mov.u64 	%rd300, %rd34;
	mov.f64 	%fd300, %fd33;
	@%p172 bra 	$L__BB9_30;
	setp.lt.f64 	%p173, %fd35, %fd34;
	mov.u64 	%rd300, %rd298;
	mov.f64 	%fd300, %fd298;
	@%p173 bra 	$L__BB9_30;
	setp.lt.s64 	%p174, %rd298, %rd34;
	min.s64 	%rd300, %rd298, %rd34;
	selp.f64 	%fd300, %fd298, %fd33, %p174;
$L__BB9_30:
	mov.b64 	%rd275, %fd300;
	mov.b64 	{%r306, %r311}, %rd275;
	mov.b32 	%r322, 2;
	mov.b32 	%r323, 31;
	mov.b32 	%r324, -1;
	// begin inline asm
	shfl.sync.down.b32 %r305, %r306, %r322, %r323, %r324;
	// end inline asm
	// begin inline asm
	shfl.sync.down.b32 %r310, %r311, %r322, %r323, %r324;
	// end inline asm
	mov.b64 	%rd276, {%r305, %r310};
	mov.b64 	%fd38, %rd276;
	mov.b64 	{%r316, %r321}, %rd300;
	// begin inline asm
	shfl.sync.down.b32 %r315, %r316, %r322, %r323, %r324;
	// end inline asm
	// begin inline asm
	shfl.sync.down.b32 %r320, %r321, %r322, %r323, %r324;
	// end inline asm
	mov.b64 	%rd37, {%r315, %r320};
	setp.gt.s32 	%p175, %r284, 29;
	mov.u64 	%rd301, %rd300;
	mov.f64 	%fd301, %fd300;
	@%p175 bra 	$L__BB9_34;
	abs.f64 	%fd39, %fd300;
	abs.f64 	%fd40, %fd38;
	setp.lt.f64 	%p176, %fd39, %fd40;
	mov.u64 	%rd301, %rd37;
	mov.f64 	%fd301, %fd38;
	@%p176 bra 	$L__BB9_34;
	setp.lt.f64 	%p177, %fd40, %fd39;
	mov.u64 	%rd301, %rd300;
	mov.f64 	%fd301, %fd300;
	@%p177 bra 	$L__BB9_34;
	setp.lt.s64 	%p178, %rd300, %rd37;
	min.s64 	%rd301, %rd300, %rd37;
	selp.f64 	%fd301, %fd300, %fd38, %p178;
$L__BB9_34:
	mov.b64 	%rd277, %fd301;
	mov.b64 	{%r326, %r331}, %rd277;
	mov.b32 	%r342, 4;
	mov.b32 	%r343, 31;
	mov.b32 	%r344, -1;
	// begin inline asm
	shfl.sync.down.b32 %r325, %r326, %r342, %r343, %r344;
	// end inline asm
	// begin inline asm
	shfl.sync.down.b32 %r330, %r331, %r342, %r343, %r344;
	// end inline asm
	mov.b64 	%rd278, {%r325, %r330};
	mov.b64 	%fd43, %rd278;
	mov.b64 	{%r336, %r341}, %rd301;
	// begin inline asm
	shfl.sync.down.b32 %r335, %r336, %r342, %r343, %r344;
	// end inline asm
	// begin inline asm
	shfl.sync.down.b32 %r340, %r341, %r342, %r343, %r344;
	// end inline asm
	mov.b64 	%rd40, {%r335, %r340};
	setp.gt.s32 	%p179, %r284, 27;
	mov.u64 	%rd302, %rd301;
	mov.f64 	%fd302, %fd301;
	@%p179 bra 	$L__BB9_38;
	abs.f64 	%fd44, %fd301;
	abs.f64 	%fd45, %fd43;
	setp.lt.f64 	%p180, %fd44, %fd45;
	mov.u64 	%rd302, %rd40;
	mov.f64 	%fd302, %fd43;
	@%p180 bra 	$L__BB9_38;
	setp.lt.f64 	%p181, %fd45, %fd44;
	mov.u64 	%rd302, %rd301;
	mov.f64 	%fd302, %fd301;
	@%p181 bra 	$L__BB9_38;
	setp.lt.s64 	%p182, %rd301, %rd40;
	min.s64 	%rd302, %rd301, %rd40;
	selp.f64 	%fd302, %fd301, %fd43, %p182;
$L__BB9_38:
	mov.b64 	%rd279, %fd302;
	mov.b64 	{%r346, %r351}, %rd279;
	mov.b32 	%r362, 8;
	mov.b32 	%r363, 31;
	mov.b32 	%r364, -1;
	// begin inline asm
	shfl.sync.down.b32 %r345, %r346, %r362, %r363, %r364;
	// end inline asm
	// begin inline asm
	shfl.sync.down.b32 %r350, %r351, %r362, %r363, %r364;
	// end inline asm
	mov.b64 	%rd280, {%r345, %r350};
	mov.b64 	%fd48, %rd280;
	mov.b64 	{%r356, %r361}, %rd302;
	// begin inline asm
	shfl.sync.down.b32 %r355, %r356, %r362, %r363, %r364;
	// end inline asm
	// begin inline asm
	shfl.sync.down.b32 %r360, %r361, %r362, %r363, %r364;
	// end inline asm
	mov.b64 	%rd43, {%r355, %r360};
	setp.gt.s32 	%p183, %r284, 23;
	mov.u64 	%rd303, %rd302;
	mov.f64 	%fd303, %fd302;
	@%p183 bra 	$L__BB9_42;
	abs.f64 	%fd49, %fd302;
	abs.f64 	%fd50, %fd48;
	setp.lt.f64 	%p184, %fd49, %fd50;
	mov.u64 	%rd303, %rd43;
	mov.f64 	%fd303, %fd48;
	@%p184 bra 	$L__BB9_42;
	setp.lt.f64 	%p185, %fd50, %fd49;
	mov.u64 	%rd303, %rd302;
	mov.f64 	%fd303, %fd302;
	@%p185 bra 	$L__BB9_42;
	setp.lt.s64 	%p186, %rd302, %rd43;
	min.s64 	%rd303, %rd302, %rd43;
	selp.f64 	%fd303, %fd302, %fd48, %p186;
$L__BB9_42:
	mov.b64 	%rd281, %fd303;
	mov.b64 	{%r366, %r371}, %rd281;
	mov.b32 	%r382, 16;
	mov.b32 	%r383, 31;
	mov.b32 	%r384, -1;
	// begin inline asm
	shfl.sync.down.b32 %r365, %r366, %r382, %r383, %r384;
	// end inline asm
	// begin inline asm
	shfl.sync.down.b32 %r370, %r371, %r382, %r383, %r384;
	// end inline asm
	mov.b64 	%rd282, {%r365, %r370};
	mov.b64 	%fd53, %rd282;
	mov.b64 	{%r376, %r381}, %rd303;
	// begin inline asm
	shfl.sync.down.b32 %r375, %r376, %r382, %r383, %r384;
	// end inline asm
	// begin inline asm
	shfl.sync.down.b32 %r380, %r381, %r382, %r383, %r384;
	// end inline asm
	mov.b64 	%rd46, {%r375, %r380};
	setp.gt.s32 	%p187, %r284, 15;
	mov.u64 	%rd355, %rd303;
	mov.f64 	%fd351, %fd303;
	@%p187 bra 	$L__BB9_46;
	abs.f64 	%fd54, %fd303;
	abs.f64 	%fd55, %fd53;
	setp.lt.f64 	%p188, %fd54, %fd55;
	mov.u64 	%rd355, %rd46;
	mov.f64 	%fd351, %fd53;
	@%p188 bra 	$L__BB9_46;
	setp.lt.f64 	%p189, %fd55, %fd54;
	mov.u64 	%rd355, %rd303;
	mov.f64 	%fd351, %fd303;
	@%p189 bra 	$L__BB9_46;
	setp.lt.s64 	%p190, %rd303, %rd46;
	min.s64 	%rd355, %rd303, %rd46;
	selp.f64 	%fd351, %fd303, %fd53, %p190;
$L__BB9_46:
	setp.ne.s32 	%p191, %r284, 0;
	@%p191 bra 	$L__BB9_48;
	shr.u32 	%r385, %r4, 1;
	and.b32  	%r386, %r385, 496;
	mov.u32 	%r387, _ZN6thrust24THRUST_300001_SM_1000_NS8cuda_cub4core6detail5shmemE;
	add.s32 	%r388, %r387, %r386;
	st.shared.f64 	[%r388+8], %fd351;
	st.shared.u64 	[%r388+16], %rd355;
$L__BB9_48:
	bar.sync 	0;
	setp.ne.s32 	%p192, %r4, 0;
	@%p192 bra 	$L__BB9_208;
	ld.shared.f64 	%fd58, [_ZN6thrust24THRUST_300001_SM_1000_NS8cuda_cub4core6detail5shmemE+24];
	ld.shared.u64 	%rd49, [_ZN6thrust24THRUST_300001_SM_1000_NS8cuda_cub4core6detail5shmemE+32];
	abs.f64 	%fd59, %fd351;
	abs.f64 	%fd60, %fd58;
	setp.lt.f64 	%p193, %fd59, %fd60;
	mov.u64 	%rd305, %rd49;
	mov.f64 	%fd305, %fd58;
	@%p193 bra 	$L__BB9_52;
	setp.lt.f64 	%p194, %fd60, %fd59;
	mov.u64 	%rd305, %rd355;
	mov.f64 	%fd305, %fd351;
	@%p194 bra 	$L__BB9_52;
	setp.lt.s64 	%p195, %rd355, %rd49;
	min.s64 	%rd305, %rd355, %rd49;
	selp.f64 	%fd305, %fd351, %fd58, %p195;
$L__BB9_52:
	ld.shared.f64 	%fd63, [_ZN6thrust24THRUST_300001_SM_1000_NS8cuda_cub4core6detail5shmemE+40];
	ld.shared.u64 	%rd52, [_ZN6thrust24THRUST_300001_SM_1000_NS8cuda_cub4core6detail5shmemE+48];
	abs.f64 	%fd64, %fd305;
	abs.f64 	%fd65, %fd63;
	setp.lt.f64 	%p196, %fd64, %fd65;
	mov.u64 	%rd306, %rd52;
	mov.f64 	%fd306, %fd63;
	@%p196 bra 	$L__BB9_55;
	setp.lt.f64 	%p197, %fd65, %fd64;
	mov.u64 	%rd306, %rd305;
	mov.f64 	%fd306, %fd305;
	@%p197 bra 	$L__BB9_55;
	setp.lt.s64 	%p198, %rd305, %rd52;
	min.s64 	%rd306, %rd305, %rd52;
	selp.f64 	%fd306, %fd305, %fd63, %p198;
$L__BB9_55:
	ld.shared.f64 	%fd68, [_ZN6thrust24THRUST_300001_SM_1000_NS8cuda_cub4core6detail5shmemE+56];
	ld.shared.u64 	%rd55, [_ZN6thrust24THRUST_300001_SM_1000_NS8cuda_cub4core6detail5shmemE+64];
	abs.f64 	%fd69, %fd306;
	abs.f64 	%fd70, %fd68;
	setp.lt.f64 	%p199, %fd69, %fd70;
	mov.u64 	%rd307, %rd55;
	mov.f64 	%fd307, %fd68;
	@%p199 bra 	$L__BB9_58;
	setp.lt.f64 	%p200, %fd70, %fd69;
	mov.u64 	%rd307, %rd306;
	mov.f64 	%fd307, %fd306;
	@%p200 bra 	$L__BB9_58;
	setp.lt.s64 	%p201, %rd306, %rd55;
	min.s64 	%rd307, %rd306, %rd55;
	selp.f64 	%fd307, %fd306, %fd68, %p201;
$L__BB9_58:
	ld.shared.f64 	%fd73, [_ZN6thrust24THRUST_300001_SM_1000_NS8cuda_cub4core6detail5shmemE+72];
	ld.shared.u64 	%rd58, [_ZN6thrust24THRUST_300001_SM_1000_NS8cuda_cub4core6detail5shmemE+80];
	abs.f64 	%fd74, %fd307;
	abs.f64 	%fd75, %fd73;
	setp.lt.f64 	%p202, %fd74, %fd75;
	mov.u64 	%rd308, %rd58;
	mov.f64 	%fd308, %fd73;
	@%p202 bra 	$L__BB9_61;
	setp.lt.f64 	%p203, %fd75, %fd74;
	mov.u64 	%rd308, %rd307;
	mov.f64 	%fd308, %fd307;
	@%p203 bra 	$L__BB9_61;
	setp.lt.s64 	%p204, %rd307, %rd58;
	min.s64 	%rd308, %rd307, %rd58;
	selp.f64 	%fd308, %fd307, %fd73, %p204;
$L__BB9_61:
	ld.shared.f64 	%fd78, [_ZN6thrust24THRUST_300001_SM_1000_NS8cuda_cub4core6detail5shmemE+88];
	ld.shared.u64 	%rd61, [_ZN6thrust24THRUST_300001_SM_1000_NS8cuda_cub4core6detail5shmemE+96];
	abs.f64 	%fd79, %fd308;
	abs.f64 	%fd80, %fd78;
	setp.lt.f64 	%p205, %fd79, %fd80;
	mov.u64 	%rd309, %rd61;
	mov.f64 	%fd309, %fd78;
	@%p205 bra 	$L__BB9_64;
	setp.lt.f64 	%p206, %fd80, %fd79;
	mov.u64 	%rd309, %rd308;
	mov.f64 	%fd309, %fd308;
	@%p206 bra 	$L__BB9_64;
	setp.lt.s64 	%p207, %rd308, %rd61;
	min.s64 	%rd309, %rd308, %rd61;
	selp.f64 	%fd309, %fd308, %fd78, %p207;
$L__BB9_64:
	ld.shared.f64 	%fd83, [_ZN6thrust24THRUST_300001_SM_1000_NS8cuda_cub4core6detail5shmemE+104];
	ld.shared.u64 	%rd64, [_ZN6thrust24THRUST_300001_SM_1000_NS8cuda_cub4core6detail5shmemE+112];
	abs.f64 	%fd84, %fd309;
	abs.f64 	%fd85, %fd83;
	setp.lt.f64 	%p208, %fd84, %fd85;
	mov.u64 	%rd310, %rd64;
	mov.f64 	%fd310, %fd83;
	@%p208 bra 	$L__BB9_67;
	setp.lt.f64 	%p209, %fd85, %fd84;
	mov.u64 	%rd310, %rd309;
	mov.f64 	%fd310, %fd309;
	@%p209 bra 	$L__BB9_67;
	setp.lt.s64 	%p210, %rd309, %rd64;
	min.s64 	%rd310, %rd309, %rd64;
	selp.f64 	%fd310, %fd309, %fd83, %p210;
$L__BB9_67:
	ld.shared.f64 	%fd88, [_ZN6thrust24THRUST_300001_SM_1000_NS8cuda_cub4core6detail5shmemE+120];
	ld.shared.u64 	%rd67, [_ZN6thrust24THRUST_300001_SM_1000_NS8cuda_cub4core6detail5shmemE+128];
	abs.f64 	%fd89, %fd310;
	abs.f64 	%fd90, %fd88;
	setp.lt.f64 	%p211, %fd89, %fd90;
	mov.u64 	%rd355, %rd67;
	mov.f64 	%fd351, %fd88;
	@%p211 bra 	$L__BB9_208;
	setp.lt.f64 	%p212, %fd90, %fd89;
	mov.u64 	%rd355, %rd310;
	mov.f64 	%fd351, %fd310;
	@%p212 bra 	$L__BB9_208;
	setp.lt.s64 	%p213, %rd310, %rd67;
	min.s64 	%rd355, %rd310, %rd67;
	selp.f64 	%fd351, %fd310, %fd88, %p213;
	bra.uni 	$L__BB9_208;
$L__BB9_70:
	// begin inline asm
	mov.u32 %r171, %laneid;
	// end inline asm
	and.b32  	%r192, %r4, 992;
	add.s32 	%r193, %r192, 32;
	setp.gt.s32 	%p120, %r193, %r3;
	not.b32 	%r194, %r192;
	add.s32 	%r195, %r3, %r194;
	selp.b32 	%r190, %r195, 31, %p120;
	mov.b64 	%rd263, %fd298;
	mov.b64 	{%r173, %r178}, %rd263;
	mov.b32 	%r189, 1;
	mov.b32 	%r191, -1;
	// begin inline asm
	shfl.sync.down.b32 %r172, %r173, %r189, %r190, %r191;
	// end inline asm
	// begin inline asm
	shfl.sync.down.b32 %r177, %r178, %r189, %r190, %r191;
	// end inline asm
	mov.b64 	%rd264, {%r172, %r177};
	mov.b64 	%fd92, %rd264;
	mov.b64 	{%r183, %r188}, %rd298;
	// begin inline asm
	shfl.sync.down.b32 %r182, %r183, %r189, %r190, %r191;
	// end inline asm
	// begin inline asm
	shfl.sync.down.b32 %r187, %r188, %r189, %r190, %r191;
	// end inline asm
	mov.b64 	%rd69, {%r182, %r187};
	setp.ge.s32 	%p121, %r171, %r190;
	mov.u64 	%rd311, %rd298;
	mov.f64 	%fd311, %fd298;
	@%p121 bra 	$L__BB9_74;
	abs.f64 	%fd93, %fd298;
	abs.f64 	%fd94, %fd92;
	setp.lt.f64 	%p122, %fd93, %fd94;
	mov.u64 	%rd311, %rd69;
	mov.f64 	%fd311, %fd92;
	@%p122 bra 	$L__BB9_74;
	setp.lt.f64 	%p123, %fd94, %fd93;
	mov.u64 	%rd311, %rd298;
	mov.f64 	%fd311, %fd298;
	@%p123 bra 	$L__BB9_74;
	setp.lt.s64 	%p124, %rd298, %rd69;
	min.s64 	%rd311, %rd298, %rd69;
	selp.f64 	%fd311, %fd298, %fd92, %p124;
$L__BB9_74:
	mov.b64 	%rd265, %fd311;
	mov.b64 	{%r197, %r202}, %rd265;
	mov.b32 	%r213, 2;
	mov.b32 	%r215, -1;
	// begin inline asm
	shfl.sync.down.b32 %r196, %r197, %r213, %r190, %r215;
	// end inline asm
	// begin inline asm
	shfl.sync.down.b32 %r201, %r202, %r213, %r190, %r215;
	// end inline asm
	mov.b64 	%rd266, {%r196, %r201};
	mov.b64 	%fd97, %rd266;
	mov.b64 	{%r207, %r212}, %rd311;
	// begin inline asm
	shfl.sync.down.b32 %r206, %r207, %r213, %r190, %r215;
	// end inline asm
	// begin inline asm
	shfl.sync.down.b32 %r211, %r212, %r213, %r190, %r215;
	// end inline asm
	mov.b64 	%rd72, {%r206, %r211};
	add.s32 	%r216, %r171, 2;
	setp.gt.s32 	%p125, %r216, %r190;
	mov.u64 	%rd312, %rd311;
	mov.f64 	%fd312, %fd311;
	@%p125 bra 	$L__BB9_78;
	abs.f64 	%fd98, %fd311;
	abs.f64 	%fd99, %fd97;
	setp.lt.f64 	%p126, %fd98, %fd99;
	mov.u64 	%rd312, %rd72;
	mov.f64 	%fd312, %fd97;
	@%p126 bra 	$L__BB9_78;
	setp.lt.f64 	%p127, %fd99, %fd98;
	mov.u64 	%rd312, %rd311;
	mov.f64 	%fd312, %fd311;
	@%p127 bra 	$L__BB9_78;
	setp.lt.s64 	%p128, %rd311, %rd72;
	min.s64 	%rd312, %rd311, %rd72;
	selp.f64 	%fd312, %fd311, %fd97, %p128;
$L__BB9_78:
	mov.b64 	%rd267, %fd312;
	mov.b64 	{%r218, %r223}, %rd267;
	mov.b32 	%r234, 4;
	mov.b32 	%r236, -1;
	// begin inline asm
	shfl.sync.down.b32 %r217, %r218, %r234, %r190, %r236;
	// end inline asm
	// begin inline asm
	shfl.sync.down.b32 %r222, %r223, %r234, %r190, %r236;
	// end inline asm
	mov.b64 	%rd268, {%r217, %r222};
	mov.b64 	%fd102, %rd268;
	mov.b64 	{%r228, %r233}, %rd312;
	// begin inline asm
	shfl.sync.down.b32 %r227, %r228, %r234, %r190, %r236;
	// end inline asm
	// begin inline asm
	shfl.sync.down.b32 %r232, %r233, %r234, %r190, %r236;
	// end inline asm
	mov.b64 	%rd75, {%r227, %r232};
	add.s32 	%r237, %r171, 4;
	setp.gt.s32 	%p129, %r237, %r190;
	mov.u64 	%rd313, %rd312;
	mov.f64 	%fd313, %fd312;
	@%p129 bra 	$L__BB9_82;
	abs.f64 	%fd103, %fd312;
	abs.f64 	%fd104, %fd102;
	setp.lt.f64 	%p130, %fd103, %fd104;
	mov.u64 	%rd313, %rd75;
	mov.f64 	%fd313, %fd102;
	@%p130 bra 	$L__BB9_82;
	setp.lt.f64 	%p131, %fd104, %fd103;
	mov.u64 	%rd313, %rd312;
	mov.f64 	%fd313, %fd312;
	@%p131 bra 	$L__BB9_82;
	setp.lt.s64 	%p132, %rd312, %rd75;
	min.s64 	%rd313, %rd312, %rd75;
	selp.f64 	%fd313, %fd312, %fd102, %p132;
$L__BB9_82:
	mov.b64 	%rd269, %fd313;
	mov.b64 	{%r239, %r244}, %rd269;
	mov.b32 	%r255, 8;
	mov.b32 	%r257, -1;
	// begin inline asm
	shfl.sync.down.b32 %r238, %r239, %r255, %r190, %r257;
	// end inline asm
	// begin inline asm
	shfl.sync.down.b32 %r243, %r244, %r255, %r190, %r257;
	// end inline asm
	mov.b64 	%rd270, {%r238, %r243};
	mov.b64 	%fd107, %rd270;
	mov.b64 	{%r249, %r254}, %rd313;
	// begin inline asm
	shfl.sync.down.b32 %r248, %r249, %r255, %r190, %r257;
	// end inline asm
	// begin inline asm
	shfl.sync.down.b32 %r253, %r254, %r255, %r190, %r257;
	// end inline asm
	mov.b64 	%rd78, {%r248, %r253};
	add.s32 	%r258, %r171, 8;
	setp.gt.s32 	%p133, %r258, %r190;
	mov.u64 	%rd314, %rd313;
	mov.f64 	%fd314, %fd313;
	@%p133 bra 	$L__BB9_86;
	abs.f64 	%fd108, %fd313;
	abs.f64 	%fd109, %fd107;
	setp.lt.f64 	%p134, %fd108, %fd109;
	mov.u64 	%rd314, %rd78;
	mov.f64 	%fd314, %fd107;
	@%p134 bra 	$L__BB9_86;
	setp.lt.f64 	%p135, %fd109, %fd108;
	mov.u64 	%rd314, %rd313;
	mov.f64 	%fd314, %fd313;
	@%p135 bra 	$L__BB9_86;
	setp.lt.s64 	%p136, %rd313, %rd78;
	min.s64 	%rd314, %rd313, %rd78;
	selp.f64 	%fd314, %fd313, %fd107, %p136;
$L__BB9_86:
	mov.b64 	%rd271, %fd314;
	mov.b64 	{%r260, %r265}, %rd271;
	mov.b32 	%r276, 16;
	mov.b32 	%r278, -1;
	// begin inline asm
	shfl.sync.down.b32 %r259, %r260, %r276, %r190, %r278;
	// end inline asm
	// begin inline asm
	shfl.sync.down.b32 %r264, %r265, %r276, %r190, %r278;
	// end inline asm
	mov.b64 	%rd272, {%r259, %r264};
	mov.b64 	%fd112, %rd272;
	mov.b64 	{%r270, %r275}, %rd314;
	// begin inline asm
	shfl.sync.down.b32 %r269, %r270, %r276, %r190, %r278;
	// end inline asm
	// begin inline asm
	shfl.sync.down.b32 %r274, %r275, %r276, %r190, %r278;
	// end inline asm
	mov.b64 	%rd81, {%r269, %r274};
	add.s32 	%r279, %r171, 16;
	setp.gt.s32 	%p137, %r279, %r190;
	mov.u64 	%rd355, %rd314;
	mov.f64 	%fd351, %fd314;
	@%p137 bra 	$L__BB9_90;
	abs.f64 	%fd113, %fd314;
	abs.f64 	%fd114, %fd112;
	setp.lt.f64 	%p138, %fd113, %fd114;
	mov.u64 	%rd355, %rd81;
	mov.f64 	%fd351, %fd112;
	@%p138 bra 	$L__BB9_90;
	setp.lt.f64 	%p139, %fd114, %fd113;
	mov.u64 	%rd355, %rd314;
	mov.f64 	%fd351, %fd314;
	@%p139 bra 	$L__BB9_90;
	setp.lt.s64 	%p140, %rd314, %rd81;
	min.s64 	%rd355, %rd314, %rd81;
	selp.f64 	%fd351, %fd314, %fd112, %p140;
$L__BB9_90:
	setp.ne.s32 	%p141, %r171, 0;
	@%p141 bra 	$L__BB9_92;
	shr.u32 	%r280, %r4, 1;
	and.b32  	%r281, %r280, 496;
	mov.u32 	%r282, _ZN6thrust24THRUST_300001_SM_1000_NS8cuda_cub4core6detail5shmemE;
	add.s32 	%r283, %r282, %r281;
	st.shared.f64 	[%r283+8], %fd351;
	st.shared.u64 	[%r283+16], %rd355;
$L__BB9_92:
	bar.sync 	0;
	setp.ne.s32 	%p142, %r4, 0;
	@%p142 bra 	$L__BB9_208;
	setp.lt.s32 	%p143, %r3, 33;
	mov.f64 	%fd316, %fd351;
	mov.u64 	%rd316, %rd355;
	@%p143 bra 	$L__BB9_97;
	ld.shared.f64 	%fd117, [_ZN6thrust24THRUST_300001_SM_1000_NS8cuda_cub4core6detail5shmemE+24];
	ld.shared.u64 	%rd84, [_ZN6thrust24THRUST_300001_SM_1000_NS8cuda_cub4core6detail5shmemE+32];
	abs.f64 	%fd118, %fd351;
	abs.f64 	%fd119, %fd117;
	setp.lt.f64 	%p144, %fd118, %fd119;
	mov.f64 	%fd316, %fd117;
	mov.u64 	%rd316, %rd84;
	@%p144 bra 	$L__BB9_97;
	setp.lt.f64 	%p145, %fd119, %fd118;
	mov.f64 	%fd316, %fd351;
	mov.u64 	%rd316, %rd355;
	@%p145 bra 	$L__BB9_97;
	setp.lt.s64 	%p146, %rd355, %rd84;
	selp.f64 	%fd316, %fd351, %fd117, %p146;
	min.s64 	%rd316, %rd355, %rd84;
$L__BB9_97:
	setp.lt.s32 	%p147, %r3, 65;
	mov.f64 	%fd317, %fd316;
	mov.u64 	%rd317, %rd316;
	@%p147 bra 	$L__BB9_101;
	ld.shared.f64 	%fd122, [_ZN6thrust24THRUST_300001_SM_1000_NS8cuda_cub4core6detail5shmemE+40];
	ld.shared.u64 	%rd87, [_ZN6thrust24THRUST_300001_SM_1000_NS8cuda_cub4core6detail5shmemE+48];
	abs.f64 	%fd123, %fd316;
	abs.f64 	%fd124, %fd122;
	setp.lt.f64 	%p148, %fd123, %fd124;
	mov.f64 	%fd317, %fd122;
	mov.u64 	%rd317, %rd87;
	@%p148 bra 	$L__BB9_101;
	setp.lt.f64 	%p149, %fd124, %fd123;
	mov.f64 	%fd317, %fd316;
	mov.u64 	%rd317, %rd316;
	@%p149 bra 	$L__BB9_101;
	setp.lt.s64 	%p150, %rd316, %rd87;
	selp.f64 	%fd317, %fd316, %fd122, %p150;
	min.s64 	%rd317, %rd316, %rd87;
$L__BB9_101:
	setp.lt.s32 	%p151, %r3, 97;
	mov.f64 	%fd318, %fd317;
	mov.u64 	%rd318, %rd317;
	@%p151 bra 	$L__BB9_105;
	ld.shared.f64 	%fd127, [_ZN6thrust24THRUST_300001_SM_1000_NS8cuda_cub4core6detail5shmemE+56];
	ld.shared.u64 	%rd90, [_ZN6thrust24THRUST_300001_SM_1000_NS8cuda_cub4core6detail5shmemE+64];
	abs.f64 	%fd128, %fd317;
	abs.f64 	%fd129, %fd127;
	setp.lt.f64 	%p152, %fd128, %fd129;
	mov.f64 	%fd318, %fd127;
	mov.u64 	%rd318, %rd90;
	@%p152 bra 	$L__BB9_105;
	setp.lt.f64 	%p153, %fd129, %fd128;
	mov.f64 	%fd318, %fd317;
	mov.u64 	%rd318, %rd317;
	@%p153 bra 	$L__BB9_105;
	setp.lt.s64 	%p154, %rd317, %rd90;
	selp.f64 	%fd318, %fd317, %fd127, %p154;
	min.s64 	%rd318, %rd317, %rd90;
$L__BB9_105:
	setp.lt.s32 	%p155, %r3, 129;
	mov.f64 	%fd319, %fd318;
	mov.u64 	%rd319, %rd318;
	@%p155 bra 	$L__BB9_109;
	ld.shared.f64 	%fd132, [_ZN6thrust24THRUST_300001_SM_1000_NS8cuda_cub4core6detail5shmemE+72];
	ld.shared.u64 	%rd93, [_ZN6thrust24THRUST_300001_SM_1000_NS8cuda_cub4core6detail5shmemE+80];
	abs.f64 	%fd133, %fd318;
	abs.f64 	%fd134, %fd132;
	setp.lt.f64 	%p156, %fd133, %fd134;
	mov.f64 	%fd319, %fd132;
	mov.u64 	%rd319, %rd93;
	@%p156 bra 	$L__BB9_109;
	setp.lt.f64 	%p157, %fd134, %fd133;
	mov.f64 	%fd319, %fd318;
	mov.u64 	%rd319, %rd318;
	@%p157 bra 	$L__BB9_109;
	setp.lt.s64 	%p158, %rd318, %rd93;
	selp.f64 	%fd319, %fd318, %fd132, %p158;
	min.s64 	%rd319, %rd318, %rd93;
$L__BB9_109:
	setp.lt.s32 	%p159, %r3, 161;
	mov.f64 	%fd320, %fd319;
	mov.u64 	%rd320, %rd319;
	@%p159 bra 	$L__BB9_113;
	ld.shared.f64 	%fd137, [_ZN6thrust24THRUST_300001_SM_1000_NS8cuda_cub4core6detail5shmemE+88];
	ld.shared.u64 	%rd96, [_ZN6thrust24THRUST_300001_SM_1000_NS8cuda_cub4core6detail5shmemE+96];
	abs.f64 	%fd138, %fd319;
	abs.f64 	%fd139, %fd137;
	setp.lt.f64 	%p160, %fd138, %fd139;
	mov.f64 	%fd320, %fd137;
	mov.u64 	%rd320, %rd96;
	@%p160 bra 	$L__BB9_113;
	setp.lt.f64 	%p161, %fd139, %fd138;
	mov.f64 	%fd320, %fd319;
	mov.u64 	%rd320, %rd319;
	@%p161 bra 	$L__BB9_113;
	setp.lt.s64 	%p162, %rd319, %rd96;
	selp.f64 	%fd320, %fd319, %fd137, %p162;
	min.s64 	%rd320, %rd319, %rd96;
$L__BB9_113:
	setp.lt.s32 	%p163, %r3, 193;
	mov.f64 	%fd321, %fd320;
	mov.u64 	%rd321, %rd320;
	@%p163 bra 	$L__BB9_117;
	ld.shared.f64 	%fd142, [_ZN6thrust24THRUST_300001_SM_1000_NS8cuda_cub4core6detail5shmemE+104];
	ld.shared.u64 	%rd99, [_ZN6thrust24THRUST_300001_SM_1000_NS8cuda_cub4core6detail5shmemE+112];
	abs.f64 	%fd143, %fd320;
	abs.f64 	%fd144, %fd142;
	setp.lt.f64 	%p164, %fd143, %fd144;
	mov.f64 	%fd321, %fd142;
	mov.u64 	%rd321, %rd99;
	@%p164 bra 	$L__BB9_117;
	setp.lt.f64 	%p165, %fd144, %fd143;
	mov.f64 	%fd321, %fd320;
	mov.u64 	%rd321, %rd320;
	@%p165 bra 	$L__BB9_117;
	setp.lt.s64 	%p166, %rd320, %rd99;
	selp.f64 	%fd321, %fd320, %fd142, %p166;
	min.s64 	%rd321, %rd320, %rd99;
$L__BB9_117:
	setp.lt.s32 	%p167, %r3, 225;
	mov.u64 	%rd355, %rd321;
	mov.f64 	%fd351, %fd321;
	@%p167 bra 	$L__BB9_208;
	ld.shared.f64 	%fd147, [_ZN6thrust24THRUST_300001_SM_1000_NS8cuda_cub4core6detail5shmemE+120];
	ld.shared.u64 	%rd102, [_ZN6thrust24THRUST_300001_SM_1000_NS8cuda_cub4core6detail5shmemE+128];
	abs.f64 	%fd148, %fd321;
	abs.f64 	%fd149, %fd147;
	setp.lt.f64 	%p168, %fd148, %fd149;
	mov.u64 	%rd355, %rd102;
	mov.f64 	%fd351, %fd147;
	@%p168 bra 	$L__BB9_208;
	setp.lt.f64 	%p169, %fd149, %fd148;
	mov.u64 	%rd355, %rd321;
	mov.f64 	%fd351, %fd321;
	@%p169 bra 	$L__BB9_208;
	setp.lt.s64 	%p170, %rd321, %rd102;
	selp.f64 	%fd351, %fd321, %fd147, %p170;
	min.s64 	%rd355, %rd321, %rd102;
	bra.uni 	$L__BB9_208;
$L__BB9_121:
	mov.u32 	%r20, %tid.x;
	add.s64 	%rd104, %rd196, %rd4;
	cvt.u64.u32 	%rd105, %r20;
	add.s64 	%rd201, %rd105, %rd4;
	cvta.to.global.u64 	%rd202, %rd195;
	shl.b64 	%rd203, %rd201, 3;
	add.s64 	%rd204, %rd202, %rd203;
	ld.global.f64 	%fd274, [%rd204];
	add.s32 	%r36, %r20, 256;
	cvt.u64.u32 	%rd205, %r36;
	ld.global.f64 	%fd275, [%rd204+2048];
	add.s32 	%r37, %r20, 512;
	cvt.u64.u32 	%rd206, %r37;
	ld.global.f64 	%fd276, [%rd204+4096];
	add.s32 	%r38, %r20, 768;
	cvt.u64.u32 	%rd207, %r38;
	ld.global.f64 	%fd277, [%rd204+6144];
	or.b32  	%r39, %r20, 1024;
	cvt.u64.u32 	%rd106, %r39;
	add.s64 	%rd343, %rd104, %rd106;
	ld.global.f64 	%fd339, [%rd204+8192];
	abs.f64 	%fd278, %fd274;
	abs.f64 	%fd279, %fd275;
	setp.geu.f64 	%p2, %fd278, %fd279;
	selp.f64 	%fd280, %fd274, %fd275, %p2;
	selp.b64 	%rd208, %rd105, %rd205, %p2;
	abs.f64 	%fd281, %fd280;
	abs.f64 	%fd282, %fd276;
	setp.geu.f64 	%p3, %fd281, %fd282;
	selp.f64 	%fd283, %fd280, %fd276, %p3;
	selp.b64 	%rd209, %rd208, %rd206, %p3;
	abs.f64 	%fd284, %fd283;
	abs.f64 	%fd285, %fd277;
	setp.geu.f64 	%p4, %fd284, %fd285;
	selp.f64 	%fd152, %fd283, %fd277, %p4;
	selp.b64 	%rd108, %rd209, %rd207, %p4;
	abs.f64 	%fd153, %fd152;
	abs.f64 	%fd154, %fd339;
	setp.lt.f64 	%p5, %fd153, %fd154;
	@%p5 bra 	$L__BB9_123;
	setp.lt.f64 	%p6, %fd154, %fd153;
	setp.lt.u64 	%p7, %rd108, %rd106;
	or.pred  	%p8, %p6, %p7;
	selp.f64 	%fd339, %fd152, %fd339, %p8;
	add.s64 	%rd212, %rd104, %rd108;
	selp.b64 	%rd343, %rd212, %rd343, %p8;
$L__BB9_123:
	setp.le.u64 	%p9, %rd198, %rd5;
	@%p9 bra 	$L__BB9_164;
	setp.ne.s32 	%p10, %r20, 0;
	@%p10 bra 	$L__BB9_126;
	atom.global.add.u64 	%rd213, [%rd1+8], 1280;
	add.s64 	%rd214, %rd213, %rd5;
	st.shared.u64 	[_ZN6thrust24THRUST_300001_SM_1000_NS8cuda_cub4core6detail5shmemE+152], %rd214;
$L__BB9_126:
	bar.sync 	0;
	ld.shared.u64 	%rd331, [_ZN6thrust24THRUST_300001_SM_1000_NS8cuda_cub4core6detail5shmemE+152];
	add.s64 	%rd215, %rd331, 1280;
	setp.gt.s64 	%p11, %rd215, %rd198;
	@%p11 bra 	$L__BB9_141;
	mov.f64 	%fd323, %fd339;
	mov.u64 	%rd324, %rd343;
$L__BB9_128:
	add.s64 	%rd216, %rd331, %rd105;
	cvta.to.global.u64 	%rd217, %rd195;
	shl.b64 	%rd218, %rd216, 3;
	add.s64 	%rd219, %rd217, %rd218;
	add.s64 	%rd325, %rd216, %rd196;
	ld.global.f64 	%fd324, [%rd219];
	add.s64 	%rd326, %rd325, 256;
	ld.global.f64 	%fd325, [%rd219+2048];
	add.s64 	%rd327, %rd325, 512;
	ld.global.f64 	%fd326, [%rd219+4096];
	add.s64 	%rd328, %rd325, 768;
	ld.global.f64 	%fd327, [%rd219+6144];
	add.s64 	%rd343, %rd325, 1024;
	ld.global.f64 	%fd339, [%rd219+8192];
	abs.f64 	%fd163, %fd323;
	abs.f64 	%fd164, %fd324;
	setp.lt.f64 	%p12, %fd163, %fd164;
	@%p12 bra 	$L__BB9_130;
	setp.lt.f64 	%p13, %fd164, %fd163;
	setp.lt.s64 	%p14, %rd324, %rd325;
	or.pred  	%p15, %p13, %p14;
	selp.f64 	%fd324, %fd323, %fd324, %p15;
	selp.b64 	%rd325, %rd324, %rd325, %p15;
$L__BB9_130:
	abs.f64 	%fd167, %fd324;
	abs.f64 	%fd168, %fd325;
	setp.lt.f64 	%p16, %fd167, %fd168;
	@%p16 bra 	$L__BB9_132;
	setp.lt.f64 	%p17, %fd168, %fd167;
	setp.lt.s64 	%p18, %rd325, %rd326;
	or.pred  	%p19, %p17, %p18;
	selp.f64 	%fd325, %fd324, %fd325, %p19;
	selp.b64 	%rd326, %rd325, %rd326, %p19;
$L__BB9_132:
	abs.f64 	%fd171, %fd325;
	abs.f64 	%fd172, %fd326;
	setp.lt.f64 	%p20, %fd171, %fd172;
	@%p20 bra 	$L__BB9_134;
	setp.lt.f64 	%p21, %fd172, %fd171;
	setp.lt.s64 	%p22, %rd326, %rd327;
	or.pred  	%p23, %p21, %p22;
	selp.f64 	%fd326, %fd325, %fd326, %p23;
	selp.b64 	%rd327, %rd326, %rd327, %p23;
$L__BB9_134:
	abs.f64 	%fd175, %fd326;
	abs.f64 	%fd176, %fd327;
	setp.lt.f64 	%p24, %fd175, %fd176;
	@%p24 bra 	$L__BB9_136;
	setp.lt.f64 	%p25, %fd176, %fd175;
	setp.lt.s64 	%p26, %rd327, %rd328;
	or.pred  	%p27, %p25, %p26;
	selp.f64 	%fd327, %fd326, %fd327, %p27;
	selp.b64 	%rd328, %rd327, %rd328, %p27;
$L__BB9_136:
	abs.f64 	%fd179, %fd327;
	abs.f64 	%fd180, %fd339;
	setp.lt.f64 	%p28, %fd179, %fd180;
	@%p28 bra 	$L__BB9_138;
	setp.lt.f64 	%p29, %fd180, %fd179;
	setp.lt.s64 	%p30, %rd328, %rd343;
	or.pred  	%p31, %p29, %p30;
	selp.f64 	%fd339, %fd327, %fd339, %p31;
	selp.b64 	%rd343, %rd328, %rd343, %p31;
$L__BB9_138:
	setp.ne.s32 	%p32, %r20, 0;
	bar.sync 	0;
	@%p32 bra 	$L__BB9_140;
	atom.global.add.u64 	%rd220, [%rd1+8], 1280;
	add.s64 	%rd221, %rd220, %rd5;
	st.shared.u64 	[_ZN6thrust24THRUST_300001_SM_1000_NS8cuda_cub4core6detail5shmemE+152], %rd221;
$L__BB9_140:
	bar.sync 	0;
	ld.shared.u64 	%rd331, [_ZN6thrust24THRUST_300001_SM_1000_NS8cuda_cub4core6detail5shmemE+152];
	add.s64 	%rd222, %rd331, 1280;
	setp.le.s64 	%p33, %rd222, %rd198;
	mov.f64 	%fd323, %fd339;
	mov.u64 	%rd324, %rd343;
	@%p33 bra 	$L__BB9_128;
$L__BB9_141:
	setp.le.s64 	%p34, %rd198, %rd331;
	@%p34 bra 	$L__BB9_164;
	cvt.u32.u64 	%r40, %rd331;
	cvt.u32.u64 	%r41, %rd198;
	sub.s32 	%r21, %r41, %r40;
	setp.ge.s32 	%p35, %r20, %r21;
	@%p35 bra 	$L__BB9_164;
	cvta.to.global.u64 	%rd132, %rd195;
	not.b32 	%r43, %r20;
	add.s32 	%r44, %r43, %r41;
	sub.s32 	%r22, %r44, %r40;
	and.b32  	%r46, %r22, 768;
	setp.eq.s32 	%p36, %r46, 768;
	mov.u32 	%r397, %r20;
	@%p36 bra 	$L__BB9_149;
	add.s64 	%rd224, %rd331, %rd105;
	add.s64 	%rd333, %rd224, %rd196;
	shl.b64 	%rd225, %rd224, 3;
	add.s64 	%rd332, %rd132, %rd225;
	shr.u32 	%r47, %r22, 8;
	add.s32 	%r48, %r47, 1;
	and.b32  	%r49, %r48, 3;
	neg.s32 	%r395, %r49;
	mov.u32 	%r397, %r20;
$L__BB9_145:
	.pragma "nounroll";
	mov.u64 	%rd137, %rd343;
	mov.f64 	%fd184, %fd339;
	ld.global.f64 	%fd185, [%rd332];
	abs.f64 	%fd186, %fd184;
	abs.f64 	%fd187, %fd185;
	setp.lt.f64 	%p37, %fd186, %fd187;
	mov.f64 	%fd339, %fd185;
	mov.u64 	%rd343, %rd333;
	@%p37 bra 	$L__BB9_148;
	setp.lt.f64 	%p38, %fd187, %fd186;
	mov.f64 	%fd339, %fd184;
	mov.u64 	%rd343, %rd137;
	@%p38 bra 	$L__BB9_148;
	setp.lt.s64 	%p39, %rd137, %rd333;
	selp.f64 	%fd339, %fd184, %fd185, %p39;
	min.s64 	%rd343, %rd137, %rd333;
$L__BB9_148:
	add.s32 	%r397, %r397, 256;
	add.s64 	%rd333, %rd333, 256;
	add.s64 	%rd332, %rd332, 2048;
	add.s32 	%r395, %r395, 1;
	setp.ne.s32 	%p40, %r395, 0;
	@%p40 bra 	$L__BB9_145;
$L__BB9_149:
	setp.lt.u32 	%p41, %r22, 768;
	@%p41 bra 	$L__BB9_164;
	add.s32 	%r398, %r397, 512;
$L__BB9_151:
	mov.u32 	%r30, %r398;
	add.s32 	%r50, %r30, -512;
	cvt.u64.u32 	%rd226, %r50;
	add.s64 	%rd227, %rd331, %rd226;
	shl.b64 	%rd228, %rd227, 3;
	add.s64 	%rd145, %rd132, %rd228;
	add.s64 	%rd146, %rd227, %rd196;
	ld.global.f64 	%fd193, [%rd145];
	abs.f64 	%fd194, %fd339;
	abs.f64 	%fd195, %fd193;
	setp.lt.f64 	%p42, %fd194, %fd195;
	mov.f64 	%fd335, %fd193;
	mov.u64 	%rd339, %rd146;
	@%p42 bra 	$L__BB9_154;
	setp.lt.f64 	%p43, %fd195, %fd194;
	mov.f64 	%fd335, %fd339;
	mov.u64 	%rd339, %rd343;
	@%p43 bra 	$L__BB9_154;
	setp.lt.s64 	%p44, %rd343, %rd146;
	selp.f64 	%fd335, %fd339, %fd193, %p44;
	min.s64 	%rd339, %rd343, %rd146;
$L__BB9_154:
	add.s32 	%r51, %r30, -256;
	cvt.u64.u32 	%rd229, %r51;
	add.s64 	%rd230, %rd331, %rd229;
	add.s64 	%rd149, %rd230, %rd196;
	ld.global.f64 	%fd198, [%rd145+2048];
	abs.f64 	%fd199, %fd335;
	abs.f64 	%fd200, %fd198;
	setp.lt.f64 	%p45, %fd199, %fd200;
	mov.f64 	%fd336, %fd198;
	mov.u64 	%rd340, %rd149;
	@%p45 bra 	$L__BB9_157;
	setp.lt.f64 	%p46, %fd200, %fd199;
	mov.f64 	%fd336, %fd335;
	mov.u64 	%rd340, %rd339;
	@%p46 bra 	$L__BB9_157;
	setp.lt.s64 	%p47, %rd339, %rd149;
	selp.f64 	%fd336, %fd335, %fd198, %p47;
	min.s64 	%rd340, %rd339, %rd149;
$L__BB9_157:
	cvt.u64.u32 	%rd231, %r30;
	add.s64 	%rd232, %rd331, %rd231;
	add.s64 	%rd152, %rd232, %rd196;
	ld.global.f64 	%fd203, [%rd145+4096];
	abs.f64 	%fd204, %fd336;
	abs.f64 	%fd205, %fd203;
	setp.lt.f64 	%p48, %fd204, %fd205;
	mov.f64 	%fd337, %fd203;
	mov.u64 	%rd341, %rd152;
	@%p48 bra 	$L__BB9_160;
	setp.lt.f64 	%p49, %fd205, %fd204;
	mov.f64 	%fd337, %fd336;
	mov.u64 	%rd341, %rd340;
	@%p49 bra 	$L__BB9_160;
	setp.lt.s64 	%p50, %rd340, %rd152;
	selp.f64 	%fd337, %fd336, %fd203, %p50;
	min.s64 	%rd341, %rd340, %rd152;
$L__BB9_160:
	add.s32 	%r52, %r30, 256;
	cvt.u64.u32 	%rd233, %r52;
	add.s64 	%rd234, %rd331, %rd233;
	add.s64 	%rd155, %rd234, %rd196;
	ld.global.f64 	%fd208, [%rd145+6144];
	abs.f64 	%fd209, %fd337;
	abs.f64 	%fd210, %fd208;
	setp.lt.f64 	%p51, %fd209, %fd210;
	mov.f64 	%fd339, %fd208;
	mov.u64 	%rd343, %rd155;
	@%p51 bra 	$L__BB9_163;
	setp.lt.f64 	%p52, %fd210, %fd209;
	mov.f64 	%fd339, %fd337;
	mov.u64 	%rd343, %rd341;
	@%p52 bra 	$L__BB9_163;
	setp.lt.s64 	%p53, %rd341, %rd155;
	selp.f64 	%fd339, %fd337, %fd208, %p53;
	min.s64 	%rd343, %rd341, %rd155;
$L__BB9_163:
	add.s32 	%r398, %r30, 1024;
	add.s32 	%r53, %r30, 512;
	setp.lt.s32 	%p54, %r53, %r21;
	@%p54 bra 	$L__BB9_151;
$L__BB9_164:
	// begin inline asm
	mov.u32 %r54, %laneid;
	// end inline asm
	mov.b64 	%rd235, %fd339;
	mov.b64 	{%r56, %r61}, %rd235;
	mov.b32 	%r72, 1;
	mov.b32 	%r73, 31;
	mov.b32 	%r74, -1;
	// begin inline asm
	shfl.sync.down.b32 %r55, %r56, %r72, %r73, %r74;
	// end inline asm
	// begin inline asm
	shfl.sync.down.b32 %r60, %r61, %r72, %r73, %r74;
	// end inline asm
	mov.b64 	%rd236, {%r55, %r60};
	mov.b64 	%fd214, %rd236;
	mov.b64 	{%r66, %r71}, %rd343;
	// begin inline asm
	shfl.sync.down.b32 %r65, %r66, %r72, %r73, %r74;
	// end inline asm
	// begin inline asm
	shfl.sync.down.b32 %r70, %r71, %r72, %r73, %r74;
	// end inline asm
	mov.b64 	%rd159, {%r65, %r70};
	setp.gt.s32 	%p55, %r54, 30;
	mov.f64 	%fd340, %fd339;
	mov.u64 	%rd344, %rd343;
	@%p55 bra 	$L__BB9_168;
	abs.f64 	%fd215, %fd339;
	abs.f64 	%fd216, %fd214;
	setp.lt.f64 	%p56, %fd215, %fd216;
	mov.f64 	%fd340, %fd214;
	mov.u64 	%rd344, %rd159;
	@%p56 bra 	$L__BB9_168;
	setp.lt.f64 	%p57, %fd216, %fd215;
	mov.f64 	%fd340, %fd339;
	mov.u64 	%rd344, %rd343;
	@%p57 bra 	$L__BB9_168;
	setp.lt.s64 	%p58, %rd343, %rd159;
	selp.f64 	%fd340, %fd339, %fd214, %p58;
	min.s64 	%rd344, %rd343, %rd159;
$L__BB9_168:
	mov.b64 	%rd237, %fd340;
	mov.b64 	{%r76, %r81}, %rd237;
	mov.b32 	%r92, 2;
	mov.b32 	%r93, 31;
	mov.b32 	%r94, -1;
	// begin inline asm
	shfl.sync.down.b32 %r75, %r76, %r92, %r93, %r94;
	// end inline asm
	// begin inline asm
	shfl.sync.down.b32 %r80, %r81, %r92, %r93, %r94;
	// end inline asm
	mov.b64 	%rd238, {%r75, %r80};
	mov.b64 	%fd219, %rd238;
	mov.b64 	{%r86, %r91}, %rd344;
	// begin inline asm
	shfl.sync.down.b32 %r85, %r86, %r92, %r93, %r94;
	// end inline asm
	// begin inline asm
	shfl.sync.down.b32 %r90, %r91, %r92, %r93, %r94;
	// end inline asm
	mov.b64 	%rd162, {%r85, %r90};
	setp.gt.s32 	%p59, %r54, 29;
	mov.f64 	%fd341, %fd340;
	mov.u64 	%rd345, %rd344;
	@%p59 bra 	$L__BB9_172;
	abs.f64 	%fd220, %fd340;
	abs.f64 	%fd221, %fd219;
	setp.lt.f64 	%p60, %fd220, %fd221;
	mov.f64 	%fd341, %fd219;
	mov.u64 	%rd345, %rd162;
	@%p60 bra 	$L__BB9_172;
	setp.lt.f64 	%p61, %fd221, %fd220;
	mov.f64 	%fd341, %fd340;
	mov.u64 	%rd345, %rd344;
	@%p61 bra 	$L__BB9_172;
	setp.lt.s64 	%p62, %rd344, %rd162;
	selp.f64 	%fd341, %fd340, %fd219, %p62;
	min.s64 	%rd345, %rd344, %rd162;
$L__BB9_172:
	mov.b64 	%rd239, %fd341;
	mov.b64 	{%r96, %r101}, %rd239;
	mov.b32 	%r112, 4;
	mov.b32 	%r113, 31;
	mov.b32 	%r114, -1;
	// begin inline asm
	shfl.sync.down.b32 %r95, %r96, %r112, %r113, %r114;
	// end inline asm
	// begin inline asm
	shfl.sync.down.b32 %r100, %r101, %r112, %r113, %r114;
	// end inline asm
	mov.b64 	%rd240, {%r95, %r100};
	mov.b64 	%fd224, %rd240;
	mov.b64 	{%r106, %r111}, %rd345;
	// begin inline asm
	shfl.sync.down.b32 %r105, %r106, %r112, %r113, %r114;
	// end inline asm
	// begin inline asm
	shfl.sync.down.b32 %r110, %r111, %r112, %r113, %r114;
	// end inline asm
	mov.b64 	%rd165, {%r105, %r110};
	setp.gt.s32 	%p63, %r54, 27;
	mov.f64 	%fd342, %fd341;
	mov.u64 	%rd346, %rd345;
	@%p63 bra 	$L__BB9_176;
	abs.f64 	%fd225, %fd341;
	abs.f64 	%fd226, %fd224;
	setp.lt.f64 	%p64, %fd225, %fd226;
	mov.f64 	%fd342, %fd224;
	mov.u64 	%rd346, %rd165;
	@%p64 bra 	$L__BB9_176;
	setp.lt.f64 	%p65, %fd226, %fd225;
	mov.f64 	%fd342, %fd341;
	mov.u64 	%rd346, %rd345;
	@%p65 bra 	$L__BB9_176;
	setp.lt.s64 	%p66, %rd345, %rd165;
	selp.f64 	%fd342, %fd341, %fd224, %p66;
	min.s64 	%rd346, %rd345, %rd165;
$L__BB9_176:
	mov.b64 	%rd241, %fd342;
	mov.b64 	{%r116, %r121}, %rd241;
	mov.b32 	%r132, 8;
	mov.b32 	%r133, 31;
	mov.b32 	%r134, -1;
	// begin inline asm
	shfl.sync.down.b32 %r115, %r116, %r132, %r133, %r134;
	// end inline asm
	// begin inline asm
	shfl.sync.down.b32 %r120, %r121, %r132, %r133, %r134;
	// end inline asm
	mov.b64 	%rd242, {%r115, %r120};
	mov.b64 	%fd229, %rd242;
	mov.b64 	{%r126, %r131}, %rd346;
	// begin inline asm
	shfl.sync.down.b32 %r125, %r126, %r132, %r133, %r134;
	// end inline asm
	// begin inline asm
	shfl.sync.down.b32 %r130, %r131, %r132, %r133, %r134;
	// end inline asm
	mov.b64 	%rd168, {%r125, %r130};
	setp.gt.s32 	%p67, %r54, 23;
	mov.f64 	%fd343, %fd342;
	mov.u64 	%rd347, %rd346;
	@%p67 bra 	$L__BB9_180;
	abs.f64 	%fd230, %fd342;
	abs.f64 	%fd231, %fd229;
	setp.lt.f64 	%p68, %fd230, %fd231;
	mov.f64 	%fd343, %fd229;
	mov.u64 	%rd347, %rd168;
	@%p68 bra 	$L__BB9_180;
	setp.lt.f64 	%p69, %fd231, %fd230;
	mov.f64 	%fd343, %fd342;
	mov.u64 	%rd347, %rd346;
	@%p69 bra 	$L__BB9_180;
	setp.lt.s64 	%p70, %rd346, %rd168;
	selp.f64 	%fd343, %fd342, %fd229, %p70;
	min.s64 	%rd347, %rd346, %rd168;
$L__BB9_180:
	mov.b64 	%rd243, %fd343;
	mov.b64 	{%r136, %r141}, %rd243;
	mov.b32 	%r152, 16;
	mov.b32 	%r153, 31;
	mov.b32 	%r154, -1;
	// begin inline asm
	shfl.sync.down.b32 %r135, %r136, %r152, %r153, %r154;
	// end inline asm
	// begin inline asm
	shfl.sync.down.b32 %r140, %r141, %r152, %r153, %r154;
	// end inline asm
	mov.b64 	%rd244, {%r135, %r140};
	mov.b64 	%fd234, %rd244;
	mov.b64 	{%r146, %r151}, %rd347;
	// begin inline asm
	shfl.sync.down.b32 %r145, %r146, %r152, %r153, %r154;
	// end inline asm
	// begin inline asm
	shfl.sync.down.b32 %r150, %r151, %r152, %r153, %r154;
	// end inline asm
	mov.b64 	%rd171, {%r145, %r150};
	setp.gt.s32 	%p71, %r54, 15;
	mov.f64 	%fd351, %fd343;
	mov.u64 	%rd355, %rd347;
	@%p71 bra 	$L__BB9_184;
	abs.f64 	%fd235, %fd343;
	abs.f64 	%fd236, %fd234;
	setp.lt.f64 	%p72, %fd235, %fd236;
	mov.f64 	%fd351, %fd234;
	mov.u64 	%rd355, %rd171;
	@%p72 bra 	$L__BB9_184;
	setp.lt.f64 	%p73, %fd236, %fd235;
	mov.f64 	%fd351, %fd343;
	mov.u64 	%rd355, %rd347;
	@%p73 bra 	$L__BB9_184;
	setp.lt.s64 	%p74, %rd347, %rd171;
	selp.f64 	%fd351, %fd343, %fd234, %p74;
	min.s64 	%rd355, %rd347, %rd171;
$L__BB9_184:
	setp.ne.s32 	%p75, %r54, 0;
	@%p75 bra 	$L__BB9_186;
	shr.u32 	%r155, %r20, 1;
	and.b32  	%r156, %r155, 496;
	mov.u32 	%r157, _ZN6thrust24THRUST_300001_SM_1000_NS8cuda_cub4core6detail5shmemE;
	add.s32 	%r158, %r157, %r156;
	st.shared.f64 	[%r158+8], %fd351;
	st.shared.u64 	[%r158+16], %rd355;
$L__BB9_186:
	bar.sync 	0;
	setp.ne.s32 	%p76, %r20, 0;
	@%p76 bra 	$L__BB9_208;
	ld.shared.f64 	%fd239, [_ZN6thrust24THRUST_300001_SM_1000_NS8cuda_cub4core6detail5shmemE+24];
	ld.shared.u64 	%rd174, [_ZN6thrust24THRUST_300001_SM_1000_NS8cuda_cub4core6detail5shmemE+32];
	abs.f64 	%fd240, %fd351;
	abs.f64 	%fd241, %fd239;
	setp.lt.f64 	%p77, %fd240, %fd241;
	mov.f64 	%fd345, %fd239;
	mov.u64 	%rd349, %rd174;
	@%p77 bra 	$L__BB9_190;
	setp.lt.f64 	%p78, %fd241, %fd240;
	mov.f64 	%fd345, %fd351;
	mov.u64 	%rd349, %rd355;
	@%p78 bra 	$L__BB9_190;
	setp.lt.s64 	%p79, %rd355, %rd174;
	selp.f64 	%fd345, %fd351, %fd239, %p79;
	min.s64 	%rd349, %rd355, %rd174;
$L__BB9_190:
	ld.shared.f64 	%fd244, [_ZN6thrust24THRUST_300001_SM_1000_NS8cuda_cub4core6detail5shmemE+40];
	ld.shared.u64 	%rd177, [_ZN6thrust24THRUST_300001_SM_1000_NS8cuda_cub4core6detail5shmemE+48];
	abs.f64 	%fd245, %fd345;
	abs.f64 	%fd246, %fd244;
	setp.lt.f64 	%p80, %fd245, %fd246;
	mov.f64 	%fd346, %fd244;
	mov.u64 	%rd350, %rd177;
	@%p80 bra 	$L__BB9_193;
	setp.lt.f64 	%p81, %fd246, %fd245;
	mov.f64 	%fd346, %fd345;
	mov.u64 	%rd350, %rd349;
	@%p81 bra 	$L__BB9_193;
	setp.lt.s64 	%p82, %rd349, %rd177;
	selp.f64 	%fd346, %fd345, %fd244, %p82;
	min.s64 	%rd350, %rd349, %rd177;
$L__BB9_193:
	ld.shared.f64 	%fd249, [_ZN6thrust24THRUST_300001_SM_1000_NS8cuda_cub4core6detail5shmemE+56];
	ld.shared.u64 	%rd180, [_ZN6thrust24THRUST_300001_SM_1000_NS8cuda_cub4core6detail5shmemE+64];
	abs.f64 	%fd250, %fd346;
	abs.f64 	%fd251, %fd249;
	setp.lt.f64 	%p83, %fd250, %fd251;
	mov.f64 	%fd347, %fd249;
	mov.u64 	%rd351, %rd180;
	@%p83 bra 	$L__BB9_196;
	setp.lt.f64 	%p84, %fd251, %fd250;
	mov.f64 	%fd347, %fd346;
	mov.u64 	%rd351, %rd350;
	@%p84 bra 	$L__BB9_196;
	setp.lt.s64 	%p85, %rd350, %rd180;
	selp.f64 	%fd347, %fd346, %fd249, %p85;
	min.s64 	%rd351, %rd350, %rd180;
$L__BB9_196:
	ld.shared.f64 	%fd254, [_ZN6thrust24THRUST_300001_SM_1000_NS8cuda_cub4core6detail5shmemE+72];
	ld.shared.u64 	%rd183, [_ZN6thrust24THRUST_300001_SM_1000_NS8cuda_cub4core6detail5shmemE+80];
	abs.f64 	%fd255, %fd347;
	abs.f64 	%fd256, %fd254;
	setp.lt.f64 	%p86, %fd255, %fd256;
	mov.f64 	%fd348, %fd254;
	mov.u64 	%rd352, %rd183;
	@%p86 bra 	$L__BB9_199;
	setp.lt.f64 	%p87, %fd256, %fd255;
	mov.f64 	%fd348, %fd347;
	mov.u64 	%rd352, %rd351;
	@%p87 bra 	$L__BB9_199;
	setp.lt.s64 	%p88, %rd351, %rd183;
	selp.f64 	%fd348, %fd347, %fd254, %p88;
	min.s64 	%rd352, %rd351, %rd183;
$L__BB9_199:
	ld.shared.f64 	%fd259, [_ZN6thrust24THRUST_300001_SM_1000_NS8cuda_cub4core6detail5shmemE+88];
	ld.shared.u64 	%rd186, [_ZN6thrust24THRUST_300001_SM_1000_NS8cuda_cub4core6detail5shmemE+96];
	abs.f64 	%fd260, %fd348;
	abs.f64 	%fd261, %fd259;
	setp.lt.f64 	%p89, %fd260, %fd261;
	mov.f64 	%fd349, %fd259;
	mov.u64 	%rd353, %rd186;
	@%p89 bra 	$L__BB9_202;
	setp.lt.f64 	%p90, %fd261, %fd260;
	mov.f64 	%fd349, %fd348;
	mov.u64 	%rd353, %rd352;
	@%p90 bra 	$L__BB9_202;
	setp.lt.s64 	%p91, %rd352, %rd186;
	selp.f64 	%fd349, %fd348, %fd259, %p91;
	min.s64 	%rd353, %rd352, %rd186;
$L__BB9_202:
	ld.shared.f64 	%fd264, [_ZN6thrust24THRUST_300001_SM_1000_NS8cuda_cub4core6detail5shmemE+104];
	ld.shared.u64 	%rd189, [_ZN6thrust24THRUST_300001_SM_1000_NS8cuda_cub4core6detail5shmemE+112];
	abs.f64 	%fd265, %fd349;
	abs.f64 	%fd266, %fd264;
	setp.lt.f64 	%p92, %fd265, %fd266;
	mov.f64 	%fd350, %fd264;
	mov.u64 	%rd354, %rd189;
	@%p92 bra 	$L__BB9_205;
	setp.lt.f64 	%p93, %fd266, %fd265;
	mov.f64 	%fd350, %fd349;
	mov.u64 	%rd354, %rd353;
	@%p93 bra 	$L__BB9_205;
	setp.lt.s64 	%p94, %rd353, %rd189;
	selp.f64 	%fd350, %fd349, %fd264, %p94;
	min.s64 	%rd354, %rd353, %rd189;
$L__BB9_205:
	ld.shared.f64 	%fd269, [_ZN6thrust24THRUST_300001_SM_1000_NS8cuda_cub4core6detail5shmemE+120];
	ld.shared.u64 	%rd192, [_ZN6thrust24THRUST_300001_SM_1000_NS8cuda_cub4core6detail5shmemE+128];
	abs.f64 	%fd270, %fd350;
	abs.f64 	%fd271, %fd269;
	setp.lt.f64 	%p95, %fd270, %fd271;
	mov.u64 	%rd355, %rd192;
	mov.f64 	%fd351, %fd269;
	@%p95 bra 	$L__BB9_208;
	setp.lt.f64 	%p96, %fd271, %fd270;
	mov.u64 	%rd355, %rd354;
	mov.f64 	%fd351, %fd350;
	@%p96 bra 	$L__BB9_208;
	setp.lt.s64 	%p97, %rd354, %rd192;
	selp.f64 	%fd351, %fd350, %fd269, %p97;
	min.s64 	%rd355, %rd354, %rd192;
$L__BB9_208:
	mov.u32 	%r389, %tid.x;
	setp.ne.s32 	%p214, %r389, 0;
	@%p214 bra 	$L__BB9_210;
	ld.param.u64 	%rd286, [_ZN6thrust24THRUST_300001_SM_1000_NS8cuda_cub4core6detail13_kernel_agentINS1_8__reduce11ReduceAgentINS0_12zip_iteratorIN4cuda3std3__45tupleIJNS0_10device_ptrIdEENS0_17counting_iteratorIlNS0_11use_defaultESF_SF_EEEEEEEPNSB_IJdlEEESJ_lNS1_9__extrema9arg_max_fIdl10comparatorEEEEJSI_SK_lN3cub18CUB_300001_SM_100013GridEvenShareIlEENSR_9GridQueueIyEESO_EEEvDpT0__param_1];
	cvta.to.global.u64 	%rd283, %rd286;
	mul.wide.u32 	%rd284, %r1, 16;
	add.s64 	%rd285, %rd283, %rd284;
	st.global.f64 	[%rd285], %fd351;
	st.global.u64 	[%rd285+8], %rd355;
$L__BB9_210:
	ret;

}
	// .globl	_ZN6thrust24THRUST_300001_SM_1000_NS8cuda_cub4core6detail13_kernel_agentINS1_8__reduce10DrainAgentIlEEJN3cub18CUB_300001_SM_10009GridQueueIyEElEEEvDpT0_
.visible .entry _ZN6thrust24THRUST_300001_SM_1000_NS8cuda_cub4core6detail13_kernel_agentINS1_8__reduce10DrainAgentIlEEJN3cub18CUB_300001_SM_10009GridQueueIyEElEEEvDpT0_(
	.param .align 8 .b8 _ZN6thrust24THRUST_300001_SM_1000_NS8cuda_cub4core6detail13_kernel_agentINS1_8__reduce10DrainAgentIlEEJN3cub18CUB_300001_SM_10009GridQueueIyEElEEEvDpT0__param_0[8],
	.param .u64 _ZN6thrust24THRUST_300001_SM_1000_NS8cuda_cub4core6detail13_kernel_agentINS1_8__reduce10DrainAgentIlEEJN3cub18CUB_300001_SM_10009GridQueueIyEElEEEvDpT0__param_1
)
.maxntid 1
{
	.reg .b64 	%rd<5>;

	ld.param.u64 	%rd1, [_ZN6thrust24THRUST_300001_SM_1000_NS8cuda_cub4core6detail13_kernel_agentINS1_8__reduce10DrainAgentIlEEJN3cub18CUB_300001_SM_10009GridQueueIyEElEEEvDpT0__param_0];
	ld.param.u64 	%rd2, [_ZN6thrust24THRUST_300001_SM_1000_NS8cuda_cub4core6detail13_kernel_agentINS1_8__reduce10DrainAgentIlEEJN3cub18CUB_300001_SM_10009GridQueueIyEElEEEvDpT0__param_1];
	cvta.to.global.u64 	%rd3, %rd1;
	st.global.u64 	[%rd3], %rd2;
	mov.b64 	%rd4, 0;
	st.global.u64 	[%rd3+8], %rd4;
	ret;

}
	// .globl	_ZN6thrust24THRUST_300001_SM_1000_NS8cuda_cub4core6detail13_kernel_agentINS1_8__reduce11ReduceAgentIPN4cuda3std3__45tupleIJdlEEESC_SB_lNS1_9__extrema9arg_max_fIdl10comparatorEEEEJSC_SC_iSG_EEEvDpT0_
.visible .entry _ZN6thrust24THRUST_300001_SM_1000_NS8cuda_cub4core6detail13_kernel_agentINS1_8__reduce11ReduceAgentIPN4cuda3std3__45tupleIJdlEEESC_SB_lNS1_9__extrema9arg_max_fIdl10comparatorEEEEJSC_SC_iSG_EEEvDpT0_(
	.param .u64 .ptr .align 1 _ZN6thrust24THRUST_300001_SM_1000_NS8cuda_cub4core6detail13_kernel_agentINS1_8__reduce11ReduceAgentIPN4cuda3std3__45tupleIJdlEEESC_SB_lNS1_9__extrema9arg_max_fIdl10comparatorEEEEJSC_SC_iSG_EEEvDpT0__param_0,
	.param .u64 .ptr .align 1 _ZN6thrust24THRUST_300001_SM_1000_NS8cuda_cub4core6detail13_kernel_agentINS1_8__reduce11ReduceAgentIPN4cuda3std3__45tupleIJdlEEESC_SB_lNS1_9__extrema9arg_max_fIdl10comparatorEEEEJSC_SC_iSG_EEEvDpT0__param_1,
	.param .u32 _ZN6thrust24THRUST_300001_SM_1000_NS8cuda_cub4core6detail13_kernel_agentINS1_8__reduce11ReduceAgentIPN4cuda3std3__45tupleIJdlEEESC_SB_lNS1_9__extrema9arg_max_fIdl10comparatorEEEEJSC_SC_iSG_EEEvDpT0__param_2,
	.param .align 1 .b8 _ZN6thrust24THRUST_300001_SM_1000_NS8cuda_cub4core6detail13_kernel_agentINS1_8__reduce11ReduceAgentIPN4cuda3std3__45tupleIJdlEEESC_SB_lNS1_9__extrema9arg_max_fIdl10comparatorEEEEJSC_SC_iSG_EEEvDpT0__param_3[1]
)
.maxntid 256
{
	.reg .pred 	%p<264>;
	.reg .b32 	%r<374>;
	.reg .b64 	%rd<509>;
	.reg .b64 	%fd<423>;

	ld.param.u64 	%rd236, [_ZN6thrust24THRUST_300001_SM_1000_NS8cuda_cub4core6detail13_kernel_agentINS1_8__reduce11ReduceAgentIPN4cuda3std3__45tupleIJdlEEESC_SB_lNS1_9__extrema9arg_max_fIdl10comparatorEEEEJSC_SC_iSG_EEEvDpT0__param_0];
	ld.param.u32 	%r29, [_ZN6thrust24THRUST_300001_SM_1000_NS8cuda_cub4core6detail13_kernel_agentINS1_8__reduce11ReduceAgentIPN4cuda3std3__45tupleIJdlEEESC_SB_lNS1_9__extrema9arg_max_fIdl10comparatorEEEEJSC_SC_iSG_EEEvDpT0__param_2];
	cvt.s64.s32 	%rd1, %r29;
	setp.eq.s32 	%p1, %r29, 0;
	@%p1 bra 	$L__BB11_234;
	setp.gt.s32 	%p2, %r29, 1279;
	@%p2 bra 	$L__BB11_121;
	mov.u32 	%r1, %tid.x;
	setp.ge.s32 	%p147, %r1, %r29;
	mov.f64 	%fd354, 0d0000000000000000;
	mov.b64 	%rd432, 0;
	mov.u32 	%r368, %r1;
	@%p147 bra 	$L__BB11_4;
	mul.wide.u32 	%rd376, %r1, 16;
	add.s64 	%rd373, %rd236, %rd376;
	// begin inline asm
	ld.global.nc.u64 %rd372, [%rd373];
	// end inline asm
	add.s64 	%rd375, %rd373, 8;
	// begin inline asm
	ld.global.nc.u64 %rd432, [%rd375];
	// end inline asm
	mov.b64 	%fd354, %rd372;
	add.s32 	%r368, %r1, 256;
$L__BB11_4:
	setp.ge.s32 	%p148, %r368, %r29;
	@%p148 bra 	$L__BB11_25;
	not.b32 	%r141, %r368;
	add.s32 	%r4, %r29, %r141;
	and.b32  	%r142, %r4, 768;
	setp.eq.s32 	%p149, %r142, 768;
	@%p149 bra 	$L__BB11_11;
	mul.wide.u32 	%rd378, %r368, 16;
	add.s64 	%rd423, %rd236, %rd378;
	shr.u32 	%r143, %r4, 8;
	add.s32 	%r144, %r143, 1;
	and.b32  	%r145, %r144, 3;
	neg.s32 	%r366, %r145;
$L__BB11_7:
	.pragma "nounroll";
	mov.u64 	%rd6, %rd432;
	mov.f64 	%fd3, %fd354;
	// begin inline asm
	ld.global.nc.u64 %rd379, [%rd423];
	// end inline asm
	add.s64 	%rd382, %rd423, 8;
	// begin inline asm
	ld.global.nc.u64 %rd381, [%rd382];
	// end inline asm
	mov.b64 	%fd4, %rd379;
	abs.f64 	%fd5, %fd3;
	abs.f64 	%fd6, %fd4;
	setp.lt.f64 	%p150, %fd5, %fd6;
	mov.u64 	%rd432, %rd381;
	mov.f64 	%fd354, %fd4;
	@%p150 bra 	$L__BB11_10;
	setp.lt.f64 	%p151, %fd6, %fd5;
	mov.u64 	%rd432, %rd6;
	mov.f64 	%fd354, %fd3;
	@%p151 bra 	$L__BB11_10;
	setp.lt.s64 	%p152, %rd6, %rd381;
	min.s64 	%rd432, %rd6, %rd381;
	selp.f64 	%fd354, %fd3, %fd4, %p152;
$L__BB11_10:
	add.s32 	%r368, %r368, 256;
	add.s64 	%rd423, %rd423, 4096;
	add.s32 	%r366, %r366, 1;
	setp.ne.s32 	%p153, %r366, 0;
	@%p153 bra 	$L__BB11_7;
$L__BB11_11:
	setp.lt.u32 	%p154, %r4, 768;
	@%p154 bra 	$L__BB11_25;
$L__BB11_12:
	mul.wide.s32 	%rd387, %r368, 16;
	add.s64 	%rd384, %rd236, %rd387;
	// begin inline asm
	ld.global.nc.u64 %rd383, [%rd384];
	// end inline asm
	add.s64 	%rd386, %rd384, 8;
	// begin inline asm
	ld.global.nc.u64 %rd385, [%rd386];
	// end inline asm
	mov.b64 	%fd12, %rd383;
	abs.f64 	%fd13, %fd354;
	abs.f64 	%fd14, %fd12;
	setp.lt.f64 	%p155, %fd13, %fd14;
	mov.u64 	%rd429, %rd385;
	mov.f64 	%fd351, %fd12;
	@%p155 bra 	$L__BB11_15;
	setp.lt.f64 	%p156, %fd14, %fd13;
	mov.u64 	%rd429, %rd432;
	mov.f64 	%fd351, %fd354;
	@%p156 bra 	$L__BB11_15;
	setp.lt.s64 	%p157, %rd432, %rd385;
	min.s64 	%rd429, %rd432, %rd385;
	selp.f64 	%fd351, %fd354, %fd12, %p157;
$L__BB11_15:
	add.s64 	%rd389, %rd384, 4096;
	// begin inline asm
	ld.global.nc.u64 %rd388, [%rd389];
	// end inline asm
	add.s64 	%rd391, %rd384, 4104;
	// begin inline asm
	ld.global.nc.u64 %rd390, [%rd391];
	// end inline asm
	mov.b64 	%fd17, %rd388;
	abs.f64 	%fd18, %fd351;
	abs.f64 	%fd19, %fd17;
	setp.lt.f64 	%p158, %fd18, %fd19;
	mov.u64 	%rd430, %rd390;
	mov.f64 	%fd352, %fd17;
	@%p158 bra 	$L__BB11_18;
	setp.lt.f64 	%p159, %fd19, %fd18;
	mov.u64 	%rd430, %rd429;
	mov.f64 	%fd352, %fd351;
	@%p159 bra 	$L__BB11_18;
	setp.lt.s64 	%p160, %rd429, %rd390;
	min.s64 	%rd430, %rd429, %rd390;
	selp.f64 	%fd352, %fd351, %fd17, %p160;
$L__BB11_18:
	add.s64 	%rd393, %rd384, 8192;
	// begin inline asm
	ld.global.nc.u64 %rd392, [%rd393];
	// end inline asm
	add.s64 	%rd395, %rd384, 8200;
	// begin inline asm
	ld.global.nc.u64 %rd394, [%rd395];
	// end inline asm
	mov.b64 	%fd22, %rd392;
	abs.f64 	%fd23, %fd352;
	abs.f64 	%fd24, %fd22;
	setp.lt.f64 	%p161, %fd23, %fd24;
	mov.u64 	%rd431, %rd394;
	mov.f64 	%fd353, %fd22;
	@%p161 bra 	$L__BB11_21;
	setp.lt.f64 	%p162, %fd24, %fd23;
	mov.u64 	%rd431, %rd430;
	mov.f64 	%fd353, %fd352;
	@%p162 bra 	$L__BB11_21;
	setp.lt.s64 	%p163, %rd430, %rd394;
	min.s64 	%rd431, %rd430, %rd394;
	selp.f64 	%fd353, %fd352, %fd22, %p163;
$L__BB11_21:
	add.s64 	%rd397, %rd384, 12288;
	// begin inline asm
	ld.global.nc.u64 %rd396, [%rd397];
	// end inline asm
	add.s64 	%rd399, %rd384, 12296;
	// begin inline asm
	ld.global.nc.u64 %rd398, [%rd399];
	// end inline asm
	mov.b64 	%fd27, %rd396;
	abs.f64 	%fd28, %fd353;
	abs.f64 	%fd29, %fd27;
	setp.lt.f64 	%p164, %fd28, %fd29;
	mov.u64 	%rd432, %rd398;
	mov.f64 	%fd354, %fd27;
	@%p164 bra 	$L__BB11_24;
	setp.lt.f64 	%p165, %fd29, %fd28;
	mov.u64 	%rd432, %rd431;
	mov.f64 	%fd354, %fd353;
	@%p165 bra 	$L__BB11_24;
	setp.lt.s64 	%p166, %rd431, %rd398;
	min.s64 	%rd432, %rd431, %rd398;
	selp.f64 	%fd354, %fd353, %fd27, %p166;
$L__BB11_24:
	add.s32 	%r368, %r368, 1024;
	setp.lt.s32 	%p167, %r368, %r29;
	@%p167 bra 	$L__BB11_12;
$L__BB11_25:
	setp.lt.s32 	%p168, %r29, 256;
	@%p168 bra 	$L__BB11_70;
	// begin inline asm
	mov.u32 %r259, %laneid;
	// end inline asm
	mov.b64 	%rd410, %fd354;
	mov.b64 	{%r261, %r266}, %rd410;
	mov.b32 	%r277, 1;
	mov.b32 	%r278, 31;
	mov.b32 	%r279, -1;
	// begin inline asm
	shfl.sync.down.b32 %r260, %r261, %r277, %r278, %r279;
	// end inline asm
	// begin inline asm
	shfl.sync.down.b32 %r265, %r266, %r277, %r278, %r279;
	// end inline asm
	mov.b64 	%rd411, {%r260, %r265};
	mov.b64 	%fd33, %rd411;
	mov.b64 	{%r271, %r276}, %rd432;
	// begin inline asm
	shfl.sync.down.b32 %r270, %r271, %r277, %r278, %r279;
	// end inline asm
	// begin inline asm
	shfl.sync.down.b32 %r275, %r276, %r277, %r278, %r279;
	// end inline asm
	mov.b64 	%rd28, {%r270, %r275};
	setp.gt.s32 	%p220, %r259, 30;
	mov.u64 	%rd434, %rd432;
	mov.f64 	%fd356, %fd354;
	@%p220 bra 	$L__BB11_30;
	abs.f64 	%fd34, %fd354;
	abs.f64 	%fd35, %fd33;
	setp.lt.f64 	%p221, %fd34, %fd35;
	mov.u64 	%rd434, %rd28;
	mov.f64 	%fd356, %fd33;
	@%p221 bra 	$L__BB11_30;
	setp.lt.f64 	%p222, %fd35, %fd34;
	mov.u64 	%rd434, %rd432;
	mov.f64 	%fd356, %fd354;
	@%p222 bra 	$L__BB11_30;
	setp.lt.s64 	%p223, %rd432, %rd28;
	min.s64 	%rd434, %rd432, %rd28;
	selp.f64 	%fd356, %fd354, %fd33, %p223;
$L__BB11_30:
	mov.b64 	%rd412, %fd356;
	mov.b64 	{%r281, %r286}, %rd412;
	mov.b32 	%r297, 2;
	mov.b32 	%r298, 31;
	mov.b32 	%r299, -1;
	// begin inline asm
	shfl.sync.down.b32 %r280, %r281, %r297, %r298, %r299;
	// end inline asm
	// begin inline asm
	shfl.sync.down.b32 %r285, %r286, %r297, %r298, %r299;
	// end inline asm
	mov.b64 	%rd413, {%r280, %r285};
	mov.b64 	%fd38, %rd413;
	mov.b64 	{%r291, %r296}, %rd434;
	// begin inline asm
	shfl.sync.down.b32 %r290, %r291, %r297, %r298, %r299;
	// end inline asm
	// begin inline asm
	shfl.sync.down.b32 %r295, %r296, %r297, %r298, %r299;
	// end inline asm
	mov.b64 	%rd31, {%r290, %r295};
	setp.gt.s32 	%p224, %r259, 29;
	mov.u64 	%rd435, %rd434;
	mov.f64 	%fd357, %fd356;
	@%p224 bra 	$L__BB11_34;
	abs.f64 	%fd39, %fd356;
	abs.f64 	%fd40, %fd38;
	setp.lt.f64 	%p225, %fd39, %fd40;
	mov.u64 	%rd435, %rd31;
	mov.f64 	%fd357, %fd38;
	@%p225 bra 	$L__BB11_34;
	setp.lt.f64 	%p226, %fd40, %fd39;
	mov.u64 	%rd435, %rd434;
	mov.f64 	%fd357, %fd356;
	@%p226 bra 	$L__BB11_34;
	setp.lt.s64 	%p227, %rd434, %rd31;
	min.s64 	%rd435, %rd434, %rd31;
	selp.f64 	%fd357, %fd356, %fd38, %p227;
$L__BB11_34:
	mov.b64 	%rd414, %fd357;
	mov.b64 	{%r301, %r306}, %rd414;
	mov.b32 	%r317, 4;
	mov.b32 	%r318, 31;
	mov.b32 	%r319, -1;
	// begin inline asm
	shfl.sync.down.b32 %r300, %r301, %r317, %r318, %r319;
	// end inline asm
	// begin inline asm
	shfl.sync.down.b32 %r305, %r306, %r317, %r318, %r319;
	// end inline asm
	mov.b64 	%rd415, {%r300, %r305};
	mov.b64 	%fd43, %rd415;
	mov.b64 	{%r311, %r316}, %rd435;
	// begin inline asm
	shfl.sync.down.b32 %r310, %r311, %r317, %r318, %r319;
	// end inline asm
	// begin inline asm
	shfl.sync.down.b32 %r315, %r316, %r317, %r318, %r319;
	// end inline asm
	mov.b64 	%rd34, {%r310, %r315};
	setp.gt.s32 	%p228, %r259, 27;
	mov.u64 	%rd436, %rd435;
	mov.f64 	%fd358, %fd357;
	@%p228 bra 	$L__BB11_38;
	abs.f64 	%fd44, %fd357;
	abs.f64 	%fd45, %fd43;
	setp.lt.f64 	%p229, %fd44, %fd45;
	mov.u64 	%rd436, %rd34;
	mov.f64 	%fd358, %fd43;
	@%p229 bra 	$L__BB11_38;
	setp.lt.f64 	%p230, %fd45, %fd44;
	mov.u64 	%rd436, %rd435;
	mov.f64 	%fd358, %fd357;
	@%p230 bra 	$L__BB11_38;
	setp.lt.s64 	%p231, %rd435, %rd34;
	min.s64 	%rd436, %rd435, %rd34;
	selp.f64 	%fd358, %fd357, %fd43, %p231;
$L__BB11_38:
	mov.b64 	%rd416, %fd358;
	mov.b64 	{%r321, %r326}, %rd416;
	mov.b32 	%r337, 8;
	mov.b32 	%r338, 31;
	mov.b32 	%r339, -1;
	// begin inline asm
	shfl.sync.down.b32 %r320, %r321, %r337, %r338, %r339;
	// end inline asm
	// begin inline asm
	shfl.sync.down.b32 %r325, %r326, %r337, %r338, %r339;
	// end inline asm
	mov.b64 	%rd417, {%r320, %r325};
	mov.b64 	%fd48, %rd417;
	mov.b64 	{%r331, %r336}, %rd436;
	// begin inline asm
	shfl.sync.down.b32 %r330, %r331, %r337, %r338, %r339;
	// end inline asm
	// begin inline asm
	shfl.sync.down.b32 %r335, %r336, %r337, %r338, %r339;
	// end inline asm
	mov.b64 	%rd37, {%r330, %r335};
	setp.gt.s32 	%p232, %r259, 23;
	mov.u64 	%rd437, %rd436;
	mov.f64 	%fd359, %fd358;
	@%p232 bra 	$L__BB11_42;
	abs.f64 	%fd49, %fd358;
	abs.f64 	%fd50, %fd48;
	setp.lt.f64 	%p233, %fd49, %fd50;
	mov.u64 	%rd437, %rd37;
	mov.f64 	%fd359, %fd48;
	@%p233 bra 	$L__BB11_42;
	setp.lt.f64 	%p234, %fd50, %fd49;
	mov.u64 	%rd437, %rd436;
	mov.f64 	%fd359, %fd358;
	@%p234 bra 	$L__BB11_42;
	setp.lt.s64 	%p235, %rd436, %rd37;
	min.s64 	%rd437, %rd436, %rd37;
	selp.f64 	%fd359, %fd358, %fd48, %p235;
$L__BB11_42:
	mov.b64 	%rd418, %fd359;
	mov.b64 	{%r341, %r346}, %rd418;
	mov.b32 	%r357, 16;
	mov.b32 	%r358, 31;
	mov.b32 	%r359, -1;
	// begin inline asm
	shfl.sync.down.b32 %r340, %r341, %r357, %r358, %r359;
	// end inline asm
	// begin inline asm
	shfl.sync.down.b32 %r345, %r346, %r357, %r358, %r359;
	// end inline asm
	mov.b64 	%rd419, {%r340, %r345};
	mov.b64 	%fd53, %rd419;
	mov.b64 	{%r351, %r356}, %rd437;
	// begin inline asm
	shfl.sync.down.b32 %r350, %r351, %r357, %r358, %r359;
	// end inline asm
	// begin inline asm
	shfl.sync.down.b32 %r355, %r356, %r357, %r358, %r359;
	// end inline asm
	mov.b64 	%rd40, {%r350, %r355};
	setp.gt.s32 	%p236, %r259, 15;
	mov.u64 	%rd508, %rd437;
	mov.f64 	%fd422, %fd359;
	@%p236 bra 	$L__BB11_46;
	abs.f64 	%fd54, %fd359;
	abs.f64 	%fd55, %fd53;
	setp.lt.f64 	%p237, %fd54, %fd55;
	mov.u64 	%rd508, %rd40;
	mov.f64 	%fd422, %fd53;
	@%p237 bra 	$L__BB11_46;
	setp.lt.f64 	%p238, %fd55, %fd54;
	mov.u64 	%rd508, %rd437;
	mov.f64 	%fd422, %fd359;
	@%p238 bra 	$L__BB11_46;
	setp.lt.s64 	%p239, %rd437, %rd40;
	min.s64 	%rd508, %rd437, %rd40;
	selp.f64 	%fd422, %fd359, %fd53, %p239;
$L__BB11_46:
	setp.ne.s32 	%p240, %r259, 0;
	@%p240 bra 	$L__BB11_48;
	shr.u32 	%r360, %r1, 1;
	and.b32  	%r361, %r360, 496;
	mov.u32 	%r362, _ZN6thrust24THRUST_300001_SM_1000_NS8cuda_cub4core6detail5shmemE;
	add.s32 	%r363, %r362, %r361;
	st.shared.f64 	[%r363+8], %fd422;
	st.shared.u64 	[%r363+16], %rd508;
$L__BB11_48:
	bar.sync 	0;
	setp.ne.s32 	%p241, %r1, 0;
	@%p241 bra 	$L__BB11_232;
	ld.shared.f64 	%fd58, [_ZN6thrust24THRUST_300001_SM_1000_NS8cuda_cub4core6detail5shmemE+24];
	ld.shared.u64 	%rd43, [_ZN6thrust24THRUST_300001_SM_1000_NS8cuda_cub4core6detail5shmemE+32];
	abs.f64 	%fd59, %fd422;
	abs.f64 	%fd60, %fd58;
	setp.lt.f64 	%p242, %fd59, %fd60;
	mov.u64 	%rd439, %rd43;
	mov.f64 	%fd361, %fd58;
	@%p242 bra 	$L__BB11_52;
	setp.lt.f64 	%p243, %fd60, %fd59;
	mov.u64 	%rd439, %rd508;
	mov.f64 	%fd361, %fd422;
	@%p243 bra 	$L__BB11_52;
	setp.lt.s64 	%p244, %rd508, %rd43;
	min.s64 	%rd439, %rd508, %rd43;
	selp.f64 	%fd361, %fd422, %fd58, %p244;
$L__BB11_52:
	ld.shared.f64 	%fd63, [_ZN6thrust24THRUST_300001_SM_1000_NS8cuda_cub4core6detail5shmemE+40];
	ld.shared.u64 	%rd46, [_ZN6thrust24THRUST_300001_SM_1000_NS8cuda_cub4core6detail5shmemE+48];
	abs.f64 	%fd64, %fd361;
	abs.f64 	%fd65, %fd63;
	setp.lt.f64 	%p245, %fd64, %fd65;
	mov.u64 	%rd440, %rd46;
	mov.f64 	%fd362, %fd63;
	@%p245 bra 	$L__BB11_55;
	setp.lt.f64 	%p246, %fd65, %fd64;
	mov.u64 	%rd440, %rd439;
	mov.f64 	%fd362, %fd361;
	@%p246 bra 	$L__BB11_55;
	setp.lt.s64 	%p247, %rd439, %rd46;
	min.s64 	%rd440, %rd439, %rd46;
	selp.f64 	%fd362, %fd361, %fd63, %p247;
$L__BB11_55:
	ld.shared.f64 	%fd68, [_ZN6thrust24THRUST_300001_SM_1000_NS8cuda_cub4core6detail5shmemE+56];
	ld.shared.u64 	%rd49, [_ZN6thrust24THRUST_300001_SM_1000_NS8cuda_cub4core6detail5shmemE+64];
	abs.f64 	%fd69, %fd362;
	abs.f64 	%fd70, %fd68;
	setp.lt.f64 	%p248, %fd69, %fd70;
	mov.u64 	%rd441, %rd49;
	mov.f64 	%fd363, %fd68;
	@%p248 bra 	$L__BB11_58;
	setp.lt.f64 	%p249, %fd70, %fd69;
	mov.u64 	%rd441, %rd440;
	mov.f64 	%fd363, %fd362;
	@%p249 bra 	$L__BB11_58;
	setp.lt.s64 	%p250, %rd440, %rd49;
	min.s64 	%rd441, %rd440, %rd49;
	selp.f64 	%fd363, %fd362, %fd68, %p250;
$L__BB11_58:
	ld.shared.f64 	%fd73, [_ZN6thrust24THRUST_300001_SM_1000_NS8cuda_cub4core6detail5shmemE+72];
	ld.shared.u64 	%rd52, [_ZN6thrust24THRUST_300001_SM_1000_NS8cuda_cub4core6detail5shmemE+80];
	abs.f64 	%fd74, %fd363;
	abs.f64 	%fd75, %fd73;
	setp.lt.f64 	%p251, %fd74, %fd75;
	mov.u64 	%rd442, %rd52;
	mov.f64 	%fd364, %fd73;
	@%p251 bra 	$L__BB11_61;
	setp.lt.f64 	%p252, %fd75, %fd74;
	mov.u64 	%rd442, %rd441;
	mov.f64 	%fd364, %fd363;
	@%p252 bra 	$L__BB11_61;
	setp.lt.s64 	%p253, %rd441, %rd52;
	min.s64 	%rd442, %rd441, %rd52;
	selp.f64 	%fd364, %fd363, %fd73, %p253;
$L__BB11_61:
	ld.shared.f64 	%fd78, [_ZN6thrust24THRUST_300001_SM_1000_NS8cuda_cub4core6detail5shmemE+88];
	ld.shared.u64 	%rd55, [_ZN6thrust24THRUST_300001_SM_1000_NS8cuda_cub4core6detail5shmemE+96];
	abs.f64 	%fd79, %fd364;
	abs.f64 	%fd80, %fd78;
	setp.lt.f64 	%p254, %fd79, %fd80;
	mov.u64 	%rd443, %rd55;
	mov.f64 	%fd365, %fd78;
	@%p254 bra 	$L__BB11_64;
	setp.lt.f64 	%p255, %fd80, %fd79;
	mov.u64 	%rd443, %rd442;
	mov.f64 	%fd365, %fd364;
	@%p255 bra 	$L__BB11_64;
	setp.lt.s64 	%p256, %rd442, %rd55;
	min.s64 	%rd443, %rd442, %rd55;
	selp.f64 	%fd365, %fd364, %fd78, %p256;
$L__BB11_64:
	ld.shared.f64 	%fd83, [_ZN6thrust24THRUST_300001_SM_1000_NS8cuda_cub4core6detail5shmemE+104];
	ld.shared.u64 	%rd58, [_ZN6thrust24THRUST_300001_SM_1000_NS8cuda_cub4core6detail5shmemE+112];
	abs.f64 	%fd84, %fd365;
	abs.f64 	%fd85, %fd83;
	setp.lt.f64 	%p257, %fd84, %fd85;
	mov.u64 	%rd444, %rd58;
	mov.f64 	%fd366, %fd83;
	@%p257 bra 	$L__BB11_67;
	setp.lt.f64 	%p258, %fd85, %fd84;
	mov.u64 	%rd444, %rd443;
	mov.f64 	%fd366, %fd365;
	@%p258 bra 	$L__BB11_67;
	setp.lt.s64 	%p259, %rd443, %rd58;
	min.s64 	%rd444, %rd443, %rd58;
	selp.f64 	%fd366, %fd365, %fd83, %p259;
$L__BB11_67:
	ld.shared.f64 	%fd88, [_ZN6thrust24THRUST_300001_SM_1000_NS8cuda_cub4core6detail5shmemE+120];
	ld.shared.u64 	%rd61, [_ZN6thrust24THRUST_300001_SM_1000_NS8cuda_cub4core6detail5shmemE+128];
	abs.f64 	%fd89, %fd366;
	abs.f64 	%fd90, %fd88;
	setp.lt.f64 	%p260, %fd89, %fd90;
	mov.u64 	%rd508, %rd61;
	mov.f64 	%fd422, %fd88;
	@%p260 bra 	$L__BB11_232;
	setp.lt.f64 	%p261, %fd90, %fd89;
	mov.u64 	%rd508, %rd444;
	mov.f64 	%fd422, %fd366;
	@%p261 bra 	$L__BB11_232;
	setp.lt.s64 	%p262, %rd444, %rd61;
	min.s64 	%rd508, %rd444, %rd61;
	selp.f64 	%fd422, %fd366, %fd88, %p262;
	bra.uni 	$L__BB11_232;
$L__BB11_70:
	// begin inline asm
	mov.u32 %r146, %laneid;
	// end inline asm
	and.b32  	%r167, %r1, 992;
	add.s32 	%r168, %r167, 32;
	setp.gt.s32 	%p169, %r168, %r29;
	not.b32 	%r169, %r167;
	add.s32 	%r170, %r29, %r169;
	selp.b32 	%r165, %r170, 31, %p169;
	mov.b64 	%rd400, %fd354;
	mov.b64 	{%r148, %r153}, %rd400;
	mov.b32 	%r164, 1;
	mov.b32 	%r166, -1;
	// begin inline asm
	shfl.sync.down.b32 %r147, %r148, %r164, %r165, %r166;
	// end inline asm
	// begin inline asm
	shfl.sync.down.b32 %r152, %r153, %r164, %r165, %r166;
	// end inline asm
	mov.b64 	%rd401, {%r147, %r152};
	mov.b64 	%fd92, %rd401;
	mov.b64 	{%r158, %r163}, %rd432;
	// begin inline asm
	shfl.sync.down.b32 %r157, %r158, %r164, %r165, %r166;
	// end inline asm
	// begin inline asm
	shfl.sync.down.b32 %r162, %r163, %r164, %r165, %r166;
	// end inline asm
	mov.b64 	%rd63, {%r157, %r162};
	setp.ge.s32 	%p170, %r146, %r165;
	mov.u64 	%rd445, %rd432;
	mov.f64 	%fd367, %fd354;
	@%p170 bra 	$L__BB11_74;
	abs.f64 	%fd93, %fd354;
	abs.f64 	%fd94, %fd92;
	setp.lt.f64 	%p171, %fd93, %fd94;
	mov.u64 	%rd445, %rd63;
	mov.f64 	%fd367, %fd92;
	@%p171 bra 	$L__BB11_74;
	setp.lt.f64 	%p172, %fd94, %fd93;
	mov.u64 	%rd445, %rd432;
	mov.f64 	%fd367, %fd354;
	@%p172 bra 	$L__BB11_74;
	setp.lt.s64 	%p173, %rd432, %rd63;
	min.s64 	%rd445, %rd432, %rd63;
	selp.f64 	%fd367, %fd354, %fd92, %p173;
$L__BB11_74:
	mov.b64 	%rd402, %fd367;
	mov.b64 	{%r172, %r177}, %rd402;
	mov.b32 	%r188, 2;
	mov.b32 	%r190, -1;
	// begin inline asm
	shfl.sync.down.b32 %r171, %r172, %r188, %r165, %r190;
	// end inline asm
	// begin inline asm
	shfl.sync.down.b32 %r176, %r177, %r188, %r165, %r190;
	// end inline asm
	mov.b64 	%rd403, {%r171, %r176};
	mov.b64 	%fd97, %rd403;
	mov.b64 	{%r182, %r187}, %rd445;
	// begin inline asm
	shfl.sync.down.b32 %r181, %r182, %r188, %r165, %r190;
	// end inline asm
	// begin inline asm
	shfl.sync.down.b32 %r186, %r187, %r188, %r165, %r190;
	// end inline asm
	mov.b64 	%rd66, {%r181, %r186};
	add.s32 	%r191, %r146, 2;
	setp.gt.s32 	%p174, %r191, %r165;
	mov.u64 	%rd446, %rd445;
	mov.f64 	%fd368, %fd367;
	@%p174 bra 	$L__BB11_78;
	abs.f64 	%fd98, %fd367;
	abs.f64 	%fd99, %fd97;
	setp.lt.f64 	%p175, %fd98, %fd99;
	mov.u64 	%rd446, %rd66;
	mov.f64 	%fd368, %fd97;
	@%p175 bra 	$L__BB11_78;
	setp.lt.f64 	%p176, %fd99, %fd98;
	mov.u64 	%rd446, %rd445;
	mov.f64 	%fd368, %fd367;
	@%p176 bra 	$L__BB11_78;
	setp.lt.s64 	%p177, %rd445, %rd66;
	min.s64 	%rd446, %rd445, %rd66;
	selp.f64 	%fd368, %fd367, %fd97, %p177;
$L__BB11_78:
	mov.b64 	%rd404, %fd368;
	mov.b64 	{%r193, %r198}, %rd404;
	mov.b32 	%r209, 4;
	mov.b32 	%r211, -1;
	// begin inline asm
	shfl.sync.down.b32 %r192, %r193, %r209, %r165, %r211;
	// end inline asm
	// begin inline asm
	shfl.sync.down.b32 %r197, %r198, %r209, %r165, %r211;
	// end inline asm
	mov.b64 	%rd405, {%r192, %r197};
	mov.b64 	%fd102, %rd405;
	mov.b64 	{%r203, %r208}, %rd446;
	// begin inline asm
	shfl.sync.down.b32 %r202, %r203, %r209, %r165, %r211;
	// end inline asm
	// begin inline asm
	shfl.sync.down.b32 %r207, %r208, %r209, %r165, %r211;
	// end inline asm
	mov.b64 	%rd69, {%r202, %r207};
	add.s32 	%r212, %r146, 4;
	setp.gt.s32 	%p178, %r212, %r165;
	mov.u64 	%rd447, %rd446;
	mov.f64 	%fd369, %fd368;
	@%p178 bra 	$L__BB11_82;
	abs.f64 	%fd103, %fd368;
	abs.f64 	%fd104, %fd102;
	setp.lt.f64 	%p179, %fd103, %fd104;
	mov.u64 	%rd447, %rd69;
	mov.f64 	%fd369, %fd102;
	@%p179 bra 	$L__BB11_82;
	setp.lt.f64 	%p180, %fd104, %fd103;
	mov.u64 	%rd447, %rd446;
	mov.f64 	%fd369, %fd368;
	@%p180 bra 	$L__BB11_82;
	setp.lt.s64 	%p181, %rd446, %rd69;
	min.s64 	%rd447, %rd446, %rd69;
	selp.f64 	%fd369, %fd368, %fd102, %p181;
$L__BB11_82:
	mov.b64 	%rd406, %fd369;
	mov.b64 	{%r214, %r219}, %rd406;
	mov.b32 	%r230, 8;
	mov.b32 	%r232, -1;
	// begin inline asm
	shfl.sync.down.b32 %r213, %r214, %r230, %r165, %r232;
	// end inline asm
	// begin inline asm
	shfl.sync.down.b32 %r218, %r219, %r230, %r165, %r232;
	// end inline asm
	mov.b64 	%rd407, {%r213, %r218};
	mov.b64 	%fd107, %rd407;
	mov.b64 	{%r224, %r229}, %rd447;
	// begin inline asm
	shfl.sync.down.b32 %r223, %r224, %r230, %r165, %r232;
	// end inline asm
	// begin inline asm
	shfl.sync.down.b32 %r228, %r229, %r230, %r165, %r232;
	// end inline asm
	mov.b64 	%rd72, {%r223, %r228};
	add.s32 	%r233, %r146, 8;
	setp.gt.s32 	%p182, %r233, %r165;
	mov.u64 	%rd448, %rd447;
	mov.f64 	%fd370, %fd369;
	@%p182 bra 	$L__BB11_86;
	abs.f64 	%fd108, %fd369;
	abs.f64 	%fd109, %fd107;
	setp.lt.f64 	%p183, %fd108, %fd109;
	mov.u64 	%rd448, %rd72;
	mov.f64 	%fd370, %fd107;
	@%p183 bra 	$L__BB11_86;
	setp.lt.f64 	%p184, %fd109, %fd108;
	mov.u64 	%rd448, %rd447;
	mov.f64 	%fd370, %fd369;
	@%p184 bra 	$L__BB11_86;
	setp.lt.s64 	%p185, %rd447, %rd72;
	min.s64 	%rd448, %rd447, %rd72;
	selp.f64 	%fd370, %fd369, %fd107, %p185;
$L__BB11_86:
	mov.b64 	%rd408, %fd370;
	mov.b64 	{%r235, %r240}, %rd408;
	mov.b32 	%r251, 16;
	mov.b32 	%r253, -1;
	// begin inline asm
	shfl.sync.down.b32 %r234, %r235, %r251, %r165, %r253;
	// end inline asm
	// begin inline asm
	shfl.sync.down.b32 %r239, %r240, %r251, %r165, %r253;
	// end inline asm
	mov.b64 	%rd409, {%r234, %r239};
	mov.b64 	%fd112, %rd409;
	mov.b64 	{%r245, %r250}, %rd448;
	// begin inline asm
	shfl.sync.down.b32 %r244, %r245, %r251, %r165, %r253;
	// end inline asm
	// begin inline asm
	shfl.sync.down.b32 %r249, %r250, %r251, %r165, %r253;
	// end inline asm
	mov.b64 	%rd75, {%r244, %r249};
	add.s32 	%r254, %r146, 16;
	setp.gt.s32 	%p186, %r254, %r165;
	mov.u64 	%rd508, %rd448;
	mov.f64 	%fd422, %fd370;
	@%p186 bra 	$L__BB11_90;
	abs.f64 	%fd113, %fd370;
	abs.f64 	%fd114, %fd112;
	setp.lt.f64 	%p187, %fd113, %fd114;
	mov.u64 	%rd508, %rd75;
	mov.f64 	%fd422, %fd112;
	@%p187 bra 	$L__BB11_90;
	setp.lt.f64 	%p188, %fd114, %fd113;
	mov.u64 	%rd508, %rd448;
	mov.f64 	%fd422, %fd370;
	@%p188 bra 	$L__BB11_90;
	setp.lt.s64 	%p189, %rd448, %rd75;
	min.s64 	%rd508, %rd448, %rd75;
	selp.f64 	%fd422, %fd370, %fd112, %p189;
$L__BB11_90:
	setp.ne.s32 	%p190, %r146, 0;
	@%p190 bra 	$L__BB11_92;
	shr.u32 	%r255, %r1, 1;
	and.b32  	%r256, %r255, 496;
	mov.u32 	%r257, _ZN6thrust24THRUST_300001_SM_1000_NS8cuda_cub4core6detail5shmemE;
	add.s32 	%r258, %r257, %r256;
	st.shared.f64 	[%r258+8], %fd422;
	st.shared.u64 	[%r258+16], %rd508;
$L__BB11_92:
	bar.sync 	0;
	setp.ne.s32 	%p191, %r1, 0;
	@%p191 bra 	$L__BB11_232;
	setp.lt.s32 	%p192, %r29, 33;
	mov.f64 	%fd372, %fd422;
	mov.u64 	%rd450, %rd508;
	@%p192 bra 	$L__BB11_97;
	ld.shared.f64 	%fd117, [_ZN6thrust24THRUST_300001_SM_1000_NS8cuda_cub4core6detail5shmemE+24];
	ld.shared.u64 	%rd78, [_ZN6thrust24THRUST_300001_SM_1000_NS8cuda_cub4core6detail5shmemE+32];
	abs.f64 	%fd118, %fd422;
	abs.f64 	%fd119, %fd117;
	setp.lt.f64 	%p193, %fd118, %fd119;
	mov.f64 	%fd372, %fd117;
	mov.u64 	%rd450, %rd78;
	@%p193 bra 	$L__BB11_97;
	setp.lt.f64 	%p194, %fd119, %fd118;
	mov.f64 	%fd372, %fd422;
	mov.u64 	%rd450, %rd508;
	@%p194 bra 	$L__BB11_97;
	setp.lt.s64 	%p195, %rd508, %rd78;
	min.s64 	%rd450, %rd508, %rd78;
	selp.f64 	%fd372, %fd422, %fd117, %p195;
$L__BB11_97:
	setp.lt.s32 	%p196, %r29, 65;
	mov.f64 	%fd373, %fd372;
	mov.u64 	%rd451, %rd450;
	@%p196 bra 	$L__BB11_101;
	ld.shared.f64 	%fd122, [_ZN6thrust24THRUST_300001_SM_1000_NS8cuda_cub4core6detail5shmemE+40];
	ld.shared.u64 	%rd81, [_ZN6thrust24THRUST_300001_SM_1000_NS8cuda_cub4core6detail5shmemE+48];
	abs.f64 	%fd123, %fd372;
	abs.f64 	%fd124, %fd122;
	setp.lt.f64 	%p197, %fd123, %fd124;
	mov.f64 	%fd373, %fd122;
	mov.u64 	%rd451, %rd81;
	@%p197 bra 	$L__BB11_101;
	setp.lt.f64 	%p198, %fd124, %fd123;
	mov.f64 	%fd373, %fd372;
	mov.u64 	%rd451, %rd450;
	@%p198 bra 	$L__BB11_101;
	setp.lt.s64 	%p199, %rd450, %rd81;
	min.s64 	%rd451, %rd450, %rd81;
	selp.f64 	%fd373, %fd372, %fd122, %p199;
$L__BB11_101:
	setp.lt.s32 	%p200, %r29, 97;
	mov.f64 	%fd374, %fd373;
	mov.u64 	%rd452, %rd451;
	@%p200 bra 	$L__BB11_105;
	ld.shared.f64 	%fd127, [_ZN6thrust24THRUST_300001_SM_1000_NS8cuda_cub4core6detail5shmemE+56];
	ld.shared.u64 	%rd84, [_ZN6thrust24THRUST_300001_SM_1000_NS8cuda_cub4core6detail5shmemE+64];
	abs.f64 	%fd128, %fd373;
	abs.f64 	%fd129, %fd127;
	setp.lt.f64 	%p201, %fd128, %fd129;
	mov.f64 	%fd374, %fd127;
	mov.u64 	%rd452, %rd84;
	@%p201 bra 	$L__BB11_105;
	setp.lt.f64 	%p202, %fd129, %fd128;
	mov.f64 	%fd374, %fd373;
	mov.u64 	%rd452, %rd451;
	@%p202 bra 	$L__BB11_105;
	setp.lt.s64 	%p203, %rd451, %rd84;
	min.s64 	%rd452, %rd451, %rd84;
	selp.f64 	%fd374, %fd373, %fd127, %p203;
$L__BB11_105:
	setp.lt.s32 	%p204, %r29, 129;
	mov.f64 	%fd375, %fd374;
	mov.u64 	%rd453, %rd452;
	@%p204 bra 	$L__BB11_109;
	ld.shared.f64 	%fd132, [_ZN6thrust24THRUST_300001_SM_1000_NS8cuda_cub4core6detail5shmemE+72];
	ld.shared.u64 	%rd87, [_ZN6thrust24THRUST_300001_SM_1000_NS8cuda_cub4core6detail5shmemE+80];
	abs.f64 	%fd133, %fd374;
	abs.f64 	%fd134, %fd132;
	setp.lt.f64 	%p205, %fd133, %fd134;
	mov.f64 	%fd375, %fd132;
	mov.u64 	%rd453, %rd87;
	@%p205 bra 	$L__BB11_109;
	setp.lt.f64 	%p206, %fd134, %fd133;
	mov.f64 	%fd375, %fd374;
	mov.u64 	%rd453, %rd452;
	@%p206 bra 	$L__BB11_109;
	setp.lt.s64 	%p207, %rd452, %rd87;
	min.s64 	%rd453, %rd452, %rd87;
	selp.f64 	%fd375, %fd374, %fd132, %p207;
$L__BB11_109:
	setp.lt.s32 	%p208, %r29, 161;
	mov.f64 	%fd376, %fd375;
	mov.u64 	%rd454, %rd453;
	@%p208 bra 	$L__BB11_113;
	ld.shared.f64 	%fd137, [_ZN6thrust24THRUST_300001_SM_1000_NS8cuda_cub4core6detail5shmemE+88];
	ld.shared.u64 	%rd90, [_ZN6thrust24THRUST_300001_SM_1000_NS8cuda_cub4core6detail5shmemE+96];
	abs.f64 	%fd138, %fd375;
	abs.f64 	%fd139, %fd137;
	setp.lt.f64 	%p209, %fd138, %fd139;
	mov.f64 	%fd376, %fd137;
	mov.u64 	%rd454, %rd90;
	@%p209 bra 	$L__BB11_113;
	setp.lt.f64 	%p210, %fd139, %fd138;
	mov.f64 	%fd376, %fd375;
	mov.u64 	%rd454, %rd453;
	@%p210 bra 	$L__BB11_113;
	setp.lt.s64 	%p211, %rd453, %rd90;
	min.s64 	%rd454, %rd453, %rd90;
	selp.f64 	%fd376, %fd375, %fd137, %p211;
$L__BB11_113:
	setp.lt.s32 	%p212, %r29, 193;
	mov.f64 	%fd377, %fd376;
	mov.u64 	%rd455, %rd454;
	@%p212 bra 	$L__BB11_117;
	ld.shared.f64 	%fd142, [_ZN6thrust24THRUST_300001_SM_1000_NS8cuda_cub4core6detail5shmemE+104];
	ld.shared.u64 	%rd93, [_ZN6thrust24THRUST_300001_SM_1000_NS8cuda_cub4core6detail5shmemE+112];
	abs.f64 	%fd143, %fd376;
	abs.f64 	%fd144, %fd142;
	setp.lt.f64 	%p213, %fd143, %fd144;
	mov.f64 	%fd377, %fd142;
	mov.u64 	%rd455, %rd93;
	@%p213 bra 	$L__BB11_117;
	setp.lt.f64 	%p214, %fd144, %fd143;
	mov.f64 	%fd377, %fd376;
	mov.u64 	%rd455, %rd454;
	@%p214 bra 	$L__BB11_117;
	setp.lt.s64 	%p215, %rd454, %rd93;
	min.s64 	%rd455, %rd454, %rd93;
	selp.f64 	%fd377, %fd376, %fd142, %p215;
$L__BB11_117:
	setp.lt.s32 	%p216, %r29, 225;
	mov.u64 	%rd508, %rd455;
	mov.f64 	%fd422, %fd377;
	@%p216 bra 	$L__BB11_232;
	ld.shared.f64 	%fd147, [_ZN6thrust24THRUST_300001_SM_1000_NS8cuda_cub4core6detail5shmemE+120];
	ld.shared.u64 	%rd96, [_ZN6thrust24THRUST_300001_SM_1000_NS8cuda_cub4core6detail5shmemE+128];
	abs.f64 	%fd148, %fd377;
	abs.f64 	%fd149, %fd147;
	setp.lt.f64 	%p217, %fd148, %fd149;
	mov.u64 	%rd508, %rd96;
	mov.f64 	%fd422, %fd147;
	@%p217 bra 	$L__BB11_232;
	setp.lt.f64 	%p218, %fd149, %fd148;
	mov.u64 	%rd508, %rd455;
	mov.f64 	%fd422, %fd377;
	@%p218 bra 	$L__BB11_232;
	setp.lt.s64 	%p219, %rd455, %rd96;
	min.s64 	%rd508, %rd455, %rd96;
	selp.f64 	%fd422, %fd377, %fd147, %p219;
	bra.uni 	$L__BB11_232;
$L__BB11_121:
	mov.u32 	%r16, %tid.x;
	cvt.u64.u32 	%rd98, %r16;
	mul.wide.u32 	%rd258, %r16, 16;
	add.s64 	%rd239, %rd236, %rd258;
	// begin inline asm
	ld.global.nc.u64 %rd238, [%rd239];
	// end inline asm
	add.s64 	%rd241, %rd239, 8;
	// begin inline asm
	ld.global.nc.u64 %rd240, [%rd241];
	// end inline asm
	mov.b64 	%fd151, %rd238;
	add.s64 	%rd243, %rd239, 4096;
	// begin inline asm
	ld.global.nc.u64 %rd242, [%rd243];
	// end inline asm
	add.s64 	%rd245, %rd239, 4104;
	// begin inline asm
	ld.global.nc.u64 %rd456, [%rd245];
	// end inline asm
	mov.b64 	%fd378, %rd242;
	add.s64 	%rd247, %rd239, 8192;
	// begin inline asm
	ld.global.nc.u64 %rd246, [%rd247];
	// end inline asm
	add.s64 	%rd249, %rd239, 8200;
	// begin inline asm
	ld.global.nc.u64 %rd457, [%rd249];
	// end inline asm
	mov.b64 	%fd379, %rd246;
	add.s64 	%rd251, %rd239, 12288;
	// begin inline asm
	ld.global.nc.u64 %rd250, [%rd251];
	// end inline asm
	add.s64 	%rd253, %rd239, 12296;
	// begin inline asm
	ld.global.nc.u64 %rd458, [%rd253];
	// end inline asm
	mov.b64 	%fd380, %rd250;
	add.s64 	%rd255, %rd239, 16384;
	// begin inline asm
	ld.global.nc.u64 %rd254, [%rd255];
	// end inline asm
	add.s64 	%rd257, %rd239, 16392;
	// begin inline asm
	ld.global.nc.u64 %rd495, [%rd257];
	// end inline asm
	mov.b64 	%fd409, %rd254;
	abs.f64 	%fd156, %fd151;
	abs.f64 	%fd157, %fd378;
	setp.lt.f64 	%p3, %fd156, %fd157;
	@%p3 bra 	$L__BB11_123;
	setp.lt.f64 	%p4, %fd157, %fd156;
	setp.lt.s64 	%p5, %rd240, %rd456;
	or.pred  	%p6, %p4, %p5;
	selp.b64 	%rd456, %rd240, %rd456, %p6;
	selp.f64 	%fd378, %fd151, %fd378, %p6;
$L__BB11_123:
	abs.f64 	%fd160, %fd378;
	abs.f64 	%fd161, %fd379;
	setp.lt.f64 	%p7, %fd160, %fd161;
	@%p7 bra 	$L__BB11_125;
	setp.lt.f64 	%p8, %fd161, %fd160;
	setp.lt.s64 	%p9, %rd456, %rd457;
	or.pred  	%p10, %p8, %p9;
	selp.b64 	%rd457, %rd456, %rd457, %p10;
	selp.f64 	%fd379, %fd378, %fd379, %p10;
$L__BB11_125:
	abs.f64 	%fd164, %fd379;
	abs.f64 	%fd165, %fd380;
	setp.lt.f64 	%p11, %fd164, %fd165;
	@%p11 bra 	$L__BB11_127;
	setp.lt.f64 	%p12, %fd165, %fd164;
	setp.lt.s64 	%p13, %rd457, %rd458;
	or.pred  	%p14, %p12, %p13;
	selp.b64 	%rd458, %rd457, %rd458, %p14;
	selp.f64 	%fd380, %fd379, %fd380, %p14;
$L__BB11_127:
	abs.f64 	%fd168, %fd380;
	abs.f64 	%fd169, %fd409;
	setp.lt.f64 	%p15, %fd168, %fd169;
	@%p15 bra 	$L__BB11_129;
	setp.lt.f64 	%p16, %fd169, %fd168;
	setp.lt.s64 	%p17, %rd458, %rd495;
	or.pred  	%p18, %p16, %p17;
	selp.b64 	%rd495, %rd458, %rd495, %p18;
	selp.f64 	%fd409, %fd380, %fd409, %p18;
$L__BB11_129:
	setp.lt.u32 	%p19, %r29, 2560;
	mov.b64 	%rd474, 1280;
	@%p19 bra 	$L__BB11_165;
	add.s64 	%rd262, %rd1, -2560;
	mul.hi.u64 	%rd263, %rd262, -3689348814741910323;
	shr.u64 	%rd112, %rd263, 10;
	setp.lt.u64 	%p20, %rd262, 1280;
	mov.b64 	%rd474, 1280;
	@%p20 bra 	$L__BB11_153;
	add.s64 	%rd265, %rd112, 1;
	and.b64  	%rd460, %rd265, 36028797018963966;
	shl.b64 	%rd266, %rd98, 4;
	add.s64 	%rd267, %rd266, %rd236;
	add.s64 	%rd461, %rd267, 57352;
	mov.b64 	%rd474, 1280;
$L__BB11_132:
	add.s64 	%rd269, %rd461, -36872;
	// begin inline asm
	ld.global.nc.u64 %rd268, [%rd269];
	// end inline asm
	add.s64 	%rd271, %rd461, -36864;
	// begin inline asm
	ld.global.nc.u64 %rd464, [%rd271];
	// end inline asm
	mov.b64 	%fd383, %rd268;
	add.s64 	%rd273, %rd461, -32776;
	// begin inline asm
	ld.global.nc.u64 %rd272, [%rd273];
	// end inline asm
	add.s64 	%rd275, %rd461, -32768;
	// begin inline asm
	ld.global.nc.u64 %rd465, [%rd275];
	// end inline asm
	mov.b64 	%fd384, %rd272;
	add.s64 	%rd277, %rd461, -28680;
	// begin inline asm
	ld.global.nc.u64 %rd276, [%rd277];
	// end inline asm
	add.s64 	%rd279, %rd461, -28672;
	// begin inline asm
	ld.global.nc.u64 %rd466, [%rd279];
	// end inline asm
	mov.b64 	%fd385, %rd276;
	add.s64 	%rd281, %rd461, -24584;
	// begin inline asm
	ld.global.nc.u64 %rd280, [%rd281];
	// end inline asm
	add.s64 	%rd283, %rd461, -24576;
	// begin inline asm
	ld.global.nc.u64 %rd467, [%rd283];
	// end inline asm
	mov.b64 	%fd386, %rd280;
	add.s64 	%rd285, %rd461, -20488;
	// begin inline asm
	ld.global.nc.u64 %rd284, [%rd285];
	// end inline asm
	add.s64 	%rd287, %rd461, -20480;
	// begin inline asm
	ld.global.nc.u64 %rd468, [%rd287];
	// end inline asm
	mov.b64 	%fd387, %rd284;
	abs.f64 	%fd178, %fd409;
	abs.f64 	%fd179, %fd383;
	setp.lt.f64 	%p21, %fd178, %fd179;
	@%p21 bra 	$L__BB11_134;
	setp.lt.f64 	%p22, %fd179, %fd178;
	setp.lt.s64 	%p23, %rd495, %rd464;
	or.pred  	%p24, %p22, %p23;
	selp.b64 	%rd464, %rd495, %rd464, %p24;
	selp.f64 	%fd383, %fd409, %fd383, %p24;
$L__BB11_134:
	abs.f64 	%fd182, %fd383;
	abs.f64 	%fd183, %fd384;
	setp.lt.f64 	%p25, %fd182, %fd183;
	@%p25 bra 	$L__BB11_136;
	setp.lt.f64 	%p26, %fd183, %fd182;
	setp.lt.s64 	%p27, %rd464, %rd465;
	or.pred  	%p28, %p26, %p27;
	selp.b64 	%rd465, %rd464, %rd465, %p28;
	selp.f64 	%fd384, %fd383, %fd384, %p28;
$L__BB11_136:
	abs.f64 	%fd186, %fd384;
	abs.f64 	%fd187, %fd385;
	setp.lt.f64 	%p29, %fd186, %fd187;
	@%p29 bra 	$L__BB11_138;
	setp.lt.f64 	%p30, %fd187, %fd186;
	setp.lt.s64 	%p31, %rd465, %rd466;
	or.pred  	%p32, %p30, %p31;
	selp.b64 	%rd466, %rd465, %rd466, %p32;
	selp.f64 	%fd385, %fd384, %fd385, %p32;
$L__BB11_138:
	abs.f64 	%fd190, %fd385;
	abs.f64 	%fd191, %fd386;
	setp.lt.f64 	%p33, %fd190, %fd191;
	@%p33 bra 	$L__BB11_140;
	setp.lt.f64 	%p34, %fd191, %fd190;
	setp.lt.s64 	%p35, %rd466, %rd467;
	or.pred  	%p36, %p34, %p35;
	selp.b64 	%rd467, %rd466, %rd467, %p36;
	selp.f64 	%fd386, %fd385, %fd386, %p36;
$L__BB11_140:
	abs.f64 	%fd194, %fd386;
	abs.f64 	%fd195, %fd387;
	setp.lt.f64 	%p37, %fd194, %fd195;
	@%p37 bra 	$L__BB11_142;
	setp.lt.f64 	%p38, %fd195, %fd194;
	setp.lt.s64 	%p39, %rd467, %rd468;
	or.pred  	%p40, %p38, %p39;
	selp.b64 	%rd468, %rd467, %rd468, %p40;
	selp.f64 	%fd387, %fd386, %fd387, %p40;
$L__BB11_142:
	add.s64 	%rd289, %rd461, -16392;
	// begin inline asm
	ld.global.nc.u64 %rd288, [%rd289];
	// end inline asm
	add.s64 	%rd291, %rd461, -16384;
	// begin inline asm
	ld.global.nc.u64 %rd469, [%rd291];
	// end inline asm
	mov.b64 	%fd388, %rd288;
	add.s64 	%rd293, %rd461, -12296;
	// begin inline asm
	ld.global.nc.u64 %rd292, [%rd293];
	// end inline asm
	add.s64 	%rd295, %rd461, -12288;
	// begin inline asm
	ld.global.nc.u64 %rd470, [%rd295];
	// end inline asm
	mov.b64 	%fd389, %rd292;
	add.s64 	%rd297, %rd461, -8200;
	// begin inline asm
	ld.global.nc.u64 %rd296, [%rd297];
	// end inline asm
	add.s64 	%rd299, %rd461, -8192;
	// begin inline asm
	ld.global.nc.u64 %rd471, [%rd299];
	// end inline asm
	mov.b64 	%fd390, %rd296;
	add.s64 	%rd301, %rd461, -4104;
	// begin inline asm
	ld.global.nc.u64 %rd300, [%rd301];
	// end inline asm
	add.s64 	%rd303, %rd461, -4096;
	// begin inline asm
	ld.global.nc.u64 %rd472, [%rd303];
	// end inline asm
	mov.b64 	%fd391, %rd300;
	add.s64 	%rd305, %rd461, -8;
	// begin inline asm
	ld.global.nc.u64 %rd304, [%rd305];
	// end inline asm
	// begin inline asm
	ld.global.nc.u64 %rd495, [%rd461];
	// end inline asm
	mov.b64 	%fd409, %rd304;
	abs.f64 	%fd203, %fd387;
	abs.f64 	%fd204, %fd388;
	setp.lt.f64 	%p41, %fd203, %fd204;
	@%p41 bra 	$L__BB11_144;
	setp.lt.f64 	%p42, %fd204, %fd203;
	setp.lt.s64 	%p43, %rd468, %rd469;
	or.pred  	%p44, %p42, %p43;
	selp.b64 	%rd469, %rd468, %rd469, %p44;
	selp.f64 	%fd388, %fd387, %fd388, %p44;
$L__BB11_144:
	abs.f64 	%fd207, %fd388;
	abs.f64 	%fd208, %fd389;
	setp.lt.f64 	%p45, %fd207, %fd208;
	@%p45 bra 	$L__BB11_146;
	setp.lt.f64 	%p46, %fd208, %fd207;
	setp.lt.s64 	%p47, %rd469, %rd470;
	or.pred  	%p48, %p46, %p47;
	selp.b64 	%rd470, %rd469, %rd470, %p48;
	selp.f64 	%fd389, %fd388, %fd389, %p48;
$L__BB11_146:
	abs.f64 	%fd211, %fd389;
	abs.f64 	%fd212, %fd390;
	setp.lt.f64 	%p49, %fd211, %fd212;
	@%p49 bra 	$L__BB11_148;
	setp.lt.f64 	%p50, %fd212, %fd211;
	setp.lt.s64 	%p51, %rd470, %rd471;
	or.pred  	%p52, %p50, %p51;
	selp.b64 	%rd471, %rd470, %rd471, %p52;
	selp.f64 	%fd390, %fd389, %fd390, %p52;
$L__BB11_148:
	abs.f64 	%fd215, %fd390;
	abs.f64 	%fd216, %fd391;
	setp.lt.f64 	%p53, %fd215, %fd216;
	@%p53 bra 	$L__BB11_150;
	setp.lt.f64 	%p54, %fd216, %fd215;
	setp.lt.s64 	%p55, %rd471, %rd472;
	or.pred  	%p56, %p54, %p55;
	selp.b64 	%rd472, %rd471, %rd472, %p56;
	selp.f64 	%fd391, %fd390, %fd391, %p56;
$L__BB11_150:
	abs.f64 	%fd219, %fd391;
	abs.f64 	%fd220, %fd409;
	setp.lt.f64 	%p57, %fd219, %fd220;
	@%p57 bra 	$L__BB11_152;
	setp.lt.f64 	%p58, %fd220, %fd219;
	setp.lt.s64 	%p59, %rd472, %rd495;
	or.pred  	%p60, %p58, %p59;
	selp.b64 	%rd495, %rd472, %rd495, %p60;
	selp.f64 	%fd409, %fd391, %fd409, %p60;
$L__BB11_152:
	add.s64 	%rd474, %rd474, 2560;
	add.s64 	%rd461, %rd461, 40960;
	add.s64 	%rd460, %rd460, -2;
	setp.ne.s64 	%p61, %rd460, 0;
	@%p61 bra 	$L__BB11_132;
$L__BB11_153:
	and.b64  	%rd308, %rd112, 1;
	setp.eq.b64 	%p62, %rd308, 1;
	@%p62 bra 	$L__BB11_165;
	shl.b64 	%rd329, %rd474, 4;
	mul.wide.u32 	%rd330, %r16, 16;
	add.s64 	%rd331, %rd236, %rd330;
	add.s64 	%rd310, %rd331, %rd329;
	// begin inline asm
	ld.global.nc.u64 %rd309, [%rd310];
	// end inline asm
	add.s64 	%rd312, %rd310, 8;
	// begin inline asm
	ld.global.nc.u64 %rd478, [%rd312];
	// end inline asm
	mov.b64 	%fd395, %rd309;
	add.s64 	%rd314, %rd310, 4096;
	// begin inline asm
	ld.global.nc.u64 %rd313, [%rd314];
	// end inline asm
	add.s64 	%rd316, %rd310, 4104;
	// begin inline asm
	ld.global.nc.u64 %rd479, [%rd316];
	// end inline asm
	mov.b64 	%fd396, %rd313;
	add.s64 	%rd318, %rd310, 8192;
	// begin inline asm
	ld.global.nc.u64 %rd317, [%rd318];
	// end inline asm
	add.s64 	%rd320, %rd310, 8200;
	// begin inline asm
	ld.global.nc.u64 %rd480, [%rd320];
	// end inline asm
	mov.b64 	%fd397, %rd317;
	add.s64 	%rd322, %rd310, 12288;
	// begin inline asm
	ld.global.nc.u64 %rd321, [%rd322];
	// end inline asm
	add.s64 	%rd324, %rd310, 12296;
	// begin inline asm
	ld.global.nc.u64 %rd481, [%rd324];
	// end inline asm
	mov.b64 	%fd398, %rd321;
	add.s64 	%rd326, %rd310, 16384;
	// begin inline asm
	ld.global.nc.u64 %rd325, [%rd326];
	// end inline asm
	add.s64 	%rd328, %rd310, 16392;
	// begin inline asm
	ld.global.nc.u64 %rd482, [%rd328];
	// end inline asm
	mov.b64 	%fd399, %rd325;
	abs.f64 	%fd230, %fd409;
	abs.f64 	%fd231, %fd395;
	setp.lt.f64 	%p63, %fd230, %fd231;
	@%p63 bra 	$L__BB11_156;
	setp.lt.f64 	%p64, %fd231, %fd230;
	setp.lt.s64 	%p65, %rd495, %rd478;
	or.pred  	%p66, %p64, %p65;
	selp.b64 	%rd478, %rd495, %rd478, %p66;
	selp.f64 	%fd395, %fd409, %fd395, %p66;
$L__BB11_156:
	abs.f64 	%fd234, %fd395;
	abs.f64 	%fd235, %fd396;
	setp.lt.f64 	%p67, %fd234, %fd235;
	@%p67 bra 	$L__BB11_158;
	setp.lt.f64 	%p68, %fd235, %fd234;
	setp.lt.s64 	%p69, %rd478, %rd479;
	or.pred  	%p70, %p68, %p69;
	selp.b64 	%rd479, %rd478, %rd479, %p70;
	selp.f64 	%fd396, %fd395, %fd396, %p70;
$L__BB11_158:
	abs.f64 	%fd238, %fd396;
	abs.f64 	%fd239, %fd397;
	setp.lt.f64 	%p71, %fd238, %fd239;
	@%p71 bra 	$L__BB11_160;
	setp.lt.f64 	%p72, %fd239, %fd238;
	setp.lt.s64 	%p73, %rd479, %rd480;
	or.pred  	%p74, %p72, %p73;
	selp.b64 	%rd480, %rd479, %rd480, %p74;
	selp.f64 	%fd397, %fd396, %fd397, %p74;
$L__BB11_160:
	abs.f64 	%fd242, %fd397;
	abs.f64 	%fd243, %fd398;
	setp.lt.f64 	%p75, %fd242, %fd243;
	@%p75 bra 	$L__BB11_162;
	setp.lt.f64 	%p76, %fd243, %fd242;
	setp.lt.s64 	%p77, %rd480, %rd481;
	or.pred  	%p78, %p76, %p77;
	selp.b64 	%rd481, %rd480, %rd481, %p78;
	selp.f64 	%fd398, %fd397, %fd398, %p78;
$L__BB11_162:
	abs.f64 	%fd246, %fd398;
	abs.f64 	%fd247, %fd399;
	setp.lt.f64 	%p79, %fd246, %fd247;
	@%p79 bra 	$L__BB11_164;
	setp.lt.f64 	%p80, %fd247, %fd246;
	setp.lt.s64 	%p81, %rd481, %rd482;
	or.pred  	%p82, %p80, %p81;
	selp.b64 	%rd482, %rd481, %rd482, %p82;
	selp.f64 	%fd399, %fd398, %fd399, %p82;
$L__BB11_164:
	add.s64 	%rd474, %rd474, 1280;
	mov.u64 	%rd495, %rd482;
	mov.f64 	%fd409, %fd399;
$L__BB11_165:
	cvt.s64.s32 	%rd332, %r29;
	setp.ge.s64 	%p83, %rd474, %rd332;
	@%p83 bra 	$L__BB11_188;
	cvt.u32.u64 	%r17, %rd474;
	sub.s32 	%r18, %r29, %r17;
	setp.ge.s32 	%p84, %r16, %r18;
	@%p84 bra 	$L__BB11_188;
	not.b32 	%r30, %r16;
	add.s32 	%r31, %r29, %r30;
	sub.s32 	%r19, %r31, %r17;
	and.b32  	%r32, %r19, 768;
	setp.eq.s32 	%p85, %r32, 768;
	mov.u32 	%r372, %r16;
	@%p85 bra 	$L__BB11_173;
	cvt.u64.u32 	%rd334, %r16;
	add.s64 	%rd335, %rd474, %rd334;
	shl.b64 	%rd336, %rd335, 4;
	add.s64 	%rd485, %rd236, %rd336;
	shr.u32 	%r33, %r19, 8;
	add.s32 	%r34, %r33, 1;
	and.b32  	%r35, %r34, 3;
	neg.s32 	%r370, %r35;
	mov.u32 	%r372, %r16;
$L__BB11_169:
	.pragma "nounroll";
	mov.u64 	%rd176, %rd495;
	mov.f64 	%fd251, %fd409;
	// begin inline asm
	ld.global.nc.u64 %rd337, [%rd485];
	// end inline asm
	add.s64 	%rd340, %rd485, 8;
	// begin inline asm
	ld.global.nc.u64 %rd339, [%rd340];
	// end inline asm
	mov.b64 	%fd252, %rd337;
	abs.f64 	%fd253, %fd251;
	abs.f64 	%fd254, %fd252;
	setp.lt.f64 	%p86, %fd253, %fd254;
	mov.f64 	%fd409, %fd252;
	mov.u64 	%rd495, %rd339;
	@%p86 bra 	$L__BB11_172;
	setp.lt.f64 	%p87, %fd254, %fd253;
	mov.f64 	%fd409, %fd251;
	mov.u64 	%rd495, %rd176;
	@%p87 bra 	$L__BB11_172;
	setp.lt.s64 	%p88, %rd176, %rd339;
	selp.f64 	%fd409, %fd251, %fd252, %p88;
	min.s64 	%rd495, %rd176, %rd339;
$L__BB11_172:
	add.s32 	%r372, %r372, 256;
	add.s64 	%rd485, %rd485, 4096;
	add.s32 	%r370, %r370, 1;
	setp.ne.s32 	%p89, %r370, 0;
	@%p89 bra 	$L__BB11_169;
$L__BB11_173:
	setp.lt.u32 	%p90, %r19, 768;
	@%p90 bra 	$L__BB11_188;
	cvt.u64.u32 	%rd341, %r372;
	add.s64 	%rd342, %rd474, %rd341;
	shl.b64 	%rd343, %rd342, 4;
	add.s64 	%rd344, %rd343, %rd236;
	add.s64 	%rd490, %rd344, 12296;
$L__BB11_175:
	add.s64 	%rd346, %rd490, -12296;
	// begin inline asm
	ld.global.nc.u64 %rd345, [%rd346];
	// end inline asm
	add.s64 	%rd348, %rd490, -12288;
	// begin inline asm
	ld.global.nc.u64 %rd347, [%rd348];
	// end inline asm
	mov.b64 	%fd260, %rd345;
	abs.f64 	%fd261, %fd409;
	abs.f64 	%fd262, %fd260;
	setp.lt.f64 	%p91, %fd261, %fd262;
	mov.f64 	%fd406, %fd260;
	mov.u64 	%rd492, %rd347;
	@%p91 bra 	$L__BB11_178;
	setp.lt.f64 	%p92, %fd262, %fd261;
	mov.f64 	%fd406, %fd409;
	mov.u64 	%rd492, %rd495;
	@%p92 bra 	$L__BB11_178;
	setp.lt.s64 	%p93, %rd495, %rd347;
	selp.f64 	%fd406, %fd409, %fd260, %p93;
	min.s64 	%rd492, %rd495, %rd347;
$L__BB11_178:
	add.s64 	%rd350, %rd490, -8200;
	// begin inline asm
	ld.global.nc.u64 %rd349, [%rd350];
	// end inline asm
	add.s64 	%rd352, %rd490, -8192;
	// begin inline asm
	ld.global.nc.u64 %rd351, [%rd352];
	// end inline asm
	mov.b64 	%fd265, %rd349;
	abs.f64 	%fd266, %fd406;
	abs.f64 	%fd267, %fd265;
	setp.lt.f64 	%p94, %fd266, %fd267;
	mov.f64 	%fd407, %fd265;
	mov.u64 	%rd493, %rd351;
	@%p94 bra 	$L__BB11_181;
	setp.lt.f64 	%p95, %fd267, %fd266;
	mov.f64 	%fd407, %fd406;
	mov.u64 	%rd493, %rd492;
	@%p95 bra 	$L__BB11_181;
	setp.lt.s64 	%p96, %rd492, %rd351;
	selp.f64 	%fd407, %fd406, %fd265, %p96;
	min.s64 	%rd493, %rd492, %rd351;
$L__BB11_181:
	add.s64 	%rd354, %rd490, -4104;
	// begin inline asm
	ld.global.nc.u64 %rd353, [%rd354];
	// end inline asm
	add.s64 	%rd356, %rd490, -4096;
	// begin inline asm
	ld.global.nc.u64 %rd355, [%rd356];
	// end inline asm
	mov.b64 	%fd270, %rd353;
	abs.f64 	%fd271, %fd407;
	abs.f64 	%fd272, %fd270;
	setp.lt.f64 	%p97, %fd271, %fd272;
	mov.f64 	%fd408, %fd270;
	mov.u64 	%rd494, %rd355;
	@%p97 bra 	$L__BB11_184;
	setp.lt.f64 	%p98, %fd272, %fd271;
	mov.f64 	%fd408, %fd407;
	mov.u64 	%rd494, %rd493;
	@%p98 bra 	$L__BB11_184;
	setp.lt.s64 	%p99, %rd493, %rd355;
	selp.f64 	%fd408, %fd407, %fd270, %p99;
	min.s64 	%rd494, %rd493, %rd355;
$L__BB11_184:
	add.s64 	%rd358, %rd490, -8;
	// begin inline asm
	ld.global.nc.u64 %rd357, [%rd358];
	// end inline asm
	// begin inline asm
	ld.global.nc.u64 %rd359, [%rd490];
	// end inline asm
	mov.b64 	%fd275, %rd357;
	abs.f64 	%fd276, %fd408;
	abs.f64 	%fd277, %fd275;
	setp.lt.f64 	%p100, %fd276, %fd277;
	mov.f64 	%fd409, %fd275;
	mov.u64 	%rd495, %rd359;
	@%p100 bra 	$L__BB11_187;
	setp.lt.f64 	%p101, %fd277, %fd276;
	mov.f64 	%fd409, %fd408;
	mov.u64 	%rd495, %rd494;
	@%p101 bra 	$L__BB11_187;
	setp.lt.s64 	%p102, %rd494, %rd359;
	selp.f64 	%fd409, %fd408, %fd275, %p102;
	min.s64 	%rd495, %rd494, %rd359;
$L__BB11_187:
	add.s32 	%r372, %r372, 1024;
	add.s64 	%rd490, %rd490, 16384;
	setp.lt.s32 	%p103, %r372, %r18;
	@%p103 bra 	$L__BB11_175;
$L__BB11_188:
	// begin inline asm
	mov.u32 %r36, %laneid;
	// end inline asm
	mov.b64 	%rd361, %fd409;
	mov.b64 	{%r38, %r43}, %rd361;
	mov.b32 	%r54, 1;
	mov.b32 	%r55, 31;
	mov.b32 	%r56, -1;
	// begin inline asm
	shfl.sync.down.b32 %r37, %r38, %r54, %r55, %r56;
	// end inline asm
	// begin inline asm
	shfl.sync.down.b32 %r42, %r43, %r54, %r55, %r56;
	// end inline asm
	mov.b64 	%rd362, {%r37, %r42};
	mov.b64 	%fd281, %rd362;
	mov.b64 	{%r48, %r53}, %rd495;
	// begin inline asm
	shfl.sync.down.b32 %r47, %r48, %r54, %r55, %r56;
	// end inline asm
	// begin inline asm
	shfl.sync.down.b32 %r52, %r53, %r54, %r55, %r56;
	// end inline asm
	mov.b64 	%rd200, {%r47, %r52};
	setp.gt.s32 	%p104, %r36, 30;
	mov.f64 	%fd411, %fd409;
	mov.u64 	%rd497, %rd495;
	@%p104 bra 	$L__BB11_192;
	abs.f64 	%fd282, %fd409;
	abs.f64 	%fd283, %fd281;
	setp.lt.f64 	%p105, %fd282, %fd283;
	mov.f64 	%fd411, %fd281;
	mov.u64 	%rd497, %rd200;
	@%p105 bra 	$L__BB11_192;
	setp.lt.f64 	%p106, %fd283, %fd282;
	mov.f64 	%fd411, %fd409;
	mov.u64 	%rd497, %rd495;
	@%p106 bra 	$L__BB11_192;
	setp.lt.s64 	%p107, %rd495, %rd200;
	selp.f64 	%fd411, %fd409, %fd281, %p107;
	min.s64 	%rd497, %rd495, %rd200;
$L__BB11_192:
	mov.b64 	%rd363, %fd411;
	mov.b64 	{%r58, %r63}, %rd363;
	mov.b32 	%r74, 2;
	mov.b32 	%r75, 31;
	mov.b32 	%r76, -1;
	// begin inline asm
	shfl.sync.down.b32 %r57, %r58, %r74, %r75, %r76;
	// end inline asm
	// begin inline asm
	shfl.sync.down.b32 %r62, %r63, %r74, %r75, %r76;
	// end inline asm
	mov.b64 	%rd364, {%r57, %r62};
	mov.b64 	%fd286, %rd364;
	mov.b64 	{%r68, %r73}, %rd497;
	// begin inline asm
	shfl.sync.down.b32 %r67, %r68, %r74, %r75, %r76;
	// end inline asm
	// begin inline asm
	shfl.sync.down.b32 %r72, %r73, %r74, %r75, %r76;
	// end inline asm
	mov.b64 	%rd203, {%r67, %r72};
	setp.gt.s32 	%p108, %r36, 29;
	mov.f64 	%fd412, %fd411;
	mov.u64 	%rd498, %rd497;
	@%p108 bra 	$L__BB11_196;
	abs.f64 	%fd287, %fd411;
	abs.f64 	%fd288, %fd286;
	setp.lt.f64 	%p109, %fd287, %fd288;
	mov.f64 	%fd412, %fd286;
	mov.u64 	%rd498, %rd203;
	@%p109 bra 	$L__BB11_196;
	setp.lt.f64 	%p110, %fd288, %fd287;
	mov.f64 	%fd412, %fd411;
	mov.u64 	%rd498, %rd497;
	@%p110 bra 	$L__BB11_196;
	setp.lt.s64 	%p111, %rd497, %rd203;
	selp.f64 	%fd412, %fd411, %fd286, %p111;
	min.s64 	%rd498, %rd497, %rd203;
$L__BB11_196:
	mov.b64 	%rd365, %fd412;
	mov.b64 	{%r78, %r83}, %rd365;
	mov.b32 	%r94, 4;
	mov.b32 	%r95, 31;
	mov.b32 	%r96, -1;
	// begin inline asm
	shfl.sync.down.b32 %r77, %r78, %r94, %r95, %r96;
	// end inline asm
	// begin inline asm
	shfl.sync.down.b32 %r82, %r83, %r94, %r95, %r96;
	// end inline asm
	mov.b64 	%rd366, {%r77, %r82};
	mov.b64 	%fd291, %rd366;
	mov.b64 	{%r88, %r93}, %rd498;
	// begin inline asm
	shfl.sync.down.b32 %r87, %r88, %r94, %r95, %r96;
	// end inline asm
	// begin inline asm
	shfl.sync.down.b32 %r92, %r93, %r94, %r95, %r96;
	// end inline asm
	mov.b64 	%rd206, {%r87, %r92};
	setp.gt.s32 	%p112, %r36, 27;
	mov.f64 	%fd413, %fd412;
	mov.u64 	%rd499, %rd498;
	@%p112 bra 	$L__BB11_200;
	abs.f64 	%fd292, %fd412;
	abs.f64 	%fd293, %fd291;
	setp.lt.f64 	%p113, %fd292, %fd293;
	mov.f64 	%fd413, %fd291;
	mov.u64 	%rd499, %rd206;
	@%p113 bra 	$L__BB11_200;
	setp.lt.f64 	%p114, %fd293, %fd292;
	mov.f64 	%fd413, %fd412;
	mov.u64 	%rd499, %rd498;
	@%p114 bra 	$L__BB11_200;
	setp.lt.s64 	%p115, %rd498, %rd206;
	selp.f64 	%fd413, %fd412, %fd291, %p115;
	min.s64 	%rd499, %rd498, %rd206;
$L__BB11_200:
	mov.b64 	%rd367, %fd413;
	mov.b64 	{%r98, %r103}, %rd367;
	mov.b32 	%r114, 8;
	mov.b32 	%r115, 31;
	mov.b32 	%r116, -1;
	// begin inline asm
	shfl.sync.down.b32 %r97, %r98, %r114, %r115, %r116;
	// end inline asm
	// begin inline asm
	shfl.sync.down.b32 %r102, %r103, %r114, %r115, %r116;
	// end inline asm
	mov.b64 	%rd368, {%r97, %r102};
	mov.b64 	%fd296, %rd368;
	mov.b64 	{%r108, %r113}, %rd499;
	// begin inline asm
	shfl.sync.down.b32 %r107, %r108, %r114, %r115, %r116;
	// end inline asm
	// begin inline asm
	shfl.sync.down.b32 %r112, %r113, %r114, %r115, %r116;
	// end inline asm
	mov.b64 	%rd209, {%r107, %r112};
	setp.gt.s32 	%p116, %r36, 23;
	mov.f64 	%fd414, %fd413;
	mov.u64 	%rd500, %rd499;
	@%p116 bra 	$L__BB11_204;
	abs.f64 	%fd297, %fd413;
	abs.f64 	%fd298, %fd296;
	setp.lt.f64 	%p117, %fd297, %fd298;
	mov.f64 	%fd414, %fd296;
	mov.u64 	%rd500, %rd209;
	@%p117 bra 	$L__BB11_204;
	setp.lt.f64 	%p118, %fd298, %fd297;
	mov.f64 	%fd414, %fd413;
	mov.u64 	%rd500, %rd499;
	@%p118 bra 	$L__BB11_204;
	setp.lt.s64 	%p119, %rd499, %rd209;
	selp.f64 	%fd414, %fd413, %fd296, %p119;
	min.s64 	%rd500, %rd499, %rd209;
$L__BB11_204:
	mov.b64 	%rd369, %fd414;
	mov.b64 	{%r118, %r123}, %rd369;
	mov.b32 	%r134, 16;
	mov.b32 	%r135, 31;
	mov.b32 	%r136, -1;
	// begin inline asm
	shfl.sync.down.b32 %r117, %r118, %r134, %r135, %r136;
	// end inline asm
	// begin inline asm
	shfl.sync.down.b32 %r122, %r123, %r134, %r135, %r136;
	// end inline asm
	mov.b64 	%rd370, {%r117, %r122};
	mov.b64 	%fd301, %rd370;
	mov.b64 	{%r128, %r133}, %rd500;
	// begin inline asm
	shfl.sync.down.b32 %r127, %r128, %r134, %r135, %r136;
	// end inline asm
	// begin inline asm
	shfl.sync.down.b32 %r132, %r133, %r134, %r135, %r136;
	// end inline asm
	mov.b64 	%rd212, {%r127, %r132};
	setp.gt.s32 	%p120, %r36, 15;
	mov.f64 	%fd422, %fd414;
	mov.u64 	%rd508, %rd500;
	@%p120 bra 	$L__BB11_208;
	abs.f64 	%fd302, %fd414;
	abs.f64 	%fd303, %fd301;
	setp.lt.f64 	%p121, %fd302, %fd303;
	mov.f64 	%fd422, %fd301;
	mov.u64 	%rd508, %rd212;
	@%p121 bra 	$L__BB11_208;
	setp.lt.f64 	%p122, %fd303, %fd302;
	mov.f64 	%fd422, %fd414;
	mov.u64 	%rd508, %rd500;
	@%p122 bra 	$L__BB11_208;
	setp.lt.s64 	%p123, %rd500, %rd212;
	selp.f64 	%fd422, %fd414, %fd301, %p123;
	min.s64 	%rd508, %rd500, %rd212;
$L__BB11_208:
	setp.ne.s32 	%p124, %r36, 0;
	@%p124 bra 	$L__BB11_210;
	shr.u32 	%r137, %r16, 1;
	and.b32  	%r138, %r137, 496;
	mov.u32 	%r139, _ZN6thrust24THRUST_300001_SM_1000_NS8cuda_cub4core6detail5shmemE;
	add.s32 	%r140, %r139, %r138;
	st.shared.f64 	[%r140+8], %fd422;
	st.shared.u64 	[%r140+16], %rd508;
$L__BB11_210:
	bar.sync 	0;
	setp.ne.s32 	%p125, %r16, 0;
	@%p125 bra 	$L__BB11_232;
	ld.shared.f64 	%fd306, [_ZN6thrust24THRUST_300001_SM_1000_NS8cuda_cub4core6detail5shmemE+24];
	ld.shared.u64 	%rd215, [_ZN6thrust24THRUST_300001_SM_1000_NS8cuda_cub4core6detail5shmemE+32];
	abs.f64 	%fd307, %fd422;
	abs.f64 	%fd308, %fd306;
	setp.lt.f64 	%p126, %fd307, %fd308;
	mov.f64 	%fd416, %fd306;
	mov.u64 	%rd502, %rd215;
	@%p126 bra 	$L__BB11_214;
	setp.lt.f64 	%p127, %fd308, %fd307;
	mov.f64 	%fd416, %fd422;
	mov.u64 	%rd502, %rd508;
	@%p127 bra 	$L__BB11_214;
	setp.lt.s64 	%p128, %rd508, %rd215;
	selp.f64 	%fd416, %fd422, %fd306, %p128;
	min.s64 	%rd502, %rd508, %rd215;
$L__BB11_214:
	ld.shared.f64 	%fd311, [_ZN6thrust24THRUST_300001_SM_1000_NS8cuda_cub4core6detail5shmemE+40];
	ld.shared.u64 	%rd218, [_ZN6thrust24THRUST_300001_SM_1000_NS8cuda_cub4core6detail5shmemE+48];
	abs.f64 	%fd312, %fd416;
	abs.f64 	%fd313, %fd311;
	setp.lt.f64 	%p129, %fd312, %fd313;
	mov.f64 	%fd417, %fd311;
	mov.u64 	%rd503, %rd218;
	@%p129 bra 	$L__BB11_217;
	setp.lt.f64 	%p130, %fd313, %fd312;
	mov.f64 	%fd417, %fd416;
	mov.u64 	%rd503, %rd502;
	@%p130 bra 	$L__BB11_217;
	setp.lt.s64 	%p131, %rd502, %rd218;
	selp.f64 	%fd417, %fd416, %fd311, %p131;
	min.s64 	%rd503, %rd502, %rd218;
$L__BB11_217:
	ld.shared.f64 	%fd316, [_ZN6thrust24THRUST_300001_SM_1000_NS8cuda_cub4core6detail5shmemE+56];
	ld.shared.u64 	%rd221, [_ZN6thrust24THRUST_300001_SM_1000_NS8cuda_cub4core6detail5shmemE+64];
	abs.f64 	%fd317, %fd417;
	abs.f64 	%fd318, %fd316;
	setp.lt.f64 	%p132, %fd317, %fd318;
	mov.f64 	%fd418, %fd316;
	mov.u64 	%rd504, %rd221;
	@%p132 bra 	$L__BB11_220;
	setp.lt.f64 	%p133, %fd318, %fd317;
	mov.f64 	%fd418, %fd417;
	mov.u64 	%rd504, %rd503;
	@%p133 bra 	$L__BB11_220;
	setp.lt.s64 	%p134, %rd503, %rd221;
	selp.f64 	%fd418, %fd417, %fd316, %p134;
	min.s64 	%rd504, %rd503, %rd221;
$L__BB11_220:
	ld.shared.f64 	%fd321, [_ZN6thrust24THRUST_300001_SM_1000_NS8cuda_cub4core6detail5shmemE+72];
	ld.shared.u64 	%rd224, [_ZN6thrust24THRUST_300001_SM_1000_NS8cuda_cub4core6detail5shmemE+80];
	abs.f64 	%fd322, %fd418;
	abs.f64 	%fd323, %fd321;
	setp.lt.f64 	%p135, %fd322, %fd323;
	mov.f64 	%fd419, %fd321;
	mov.u64 	%rd505, %rd224;
	@%p135 bra 	$L__BB11_223;
	setp.lt.f64 	%p136, %fd323, %fd322;
	mov.f64 	%fd419, %fd418;
	mov.u64 	%rd505, %rd504;
	@%p136 bra 	$L__BB11_223;
	setp.lt.s64 	%p137, %rd504, %rd224;
	selp.f64 	%fd419, %fd418, %fd321, %p137;
	min.s64 	%rd505, %rd504, %rd224;
$L__BB11_223:
	ld.shared.f64 	%fd326, [_ZN6thrust24THRUST_300001_SM_1000_NS8cuda_cub4core6detail5shmemE+88];
	ld.shared.u64 	%rd227, [_ZN6thrust24THRUST_300001_SM_1000_NS8cuda_cub4core6detail5shmemE+96];
	abs.f64 	%fd327, %fd419;
	abs.f64 	%fd328, %fd326;
	setp.lt.f64 	%p138, %fd327, %fd328;
	mov.f64 	%fd420, %fd326;
	mov.u64 	%rd506, %rd227;
	@%p138 bra 	$L__BB11_226;
	setp.lt.f64 	%p139, %fd328, %fd327;
	mov.f64 	%fd420, %fd419;
	mov.u64 	%rd506, %rd505;
	@%p139 bra 	$L__BB11_226;
	setp.lt.s64 	%p140, %rd505, %rd227;
	selp.f64 	%fd420, %fd419, %fd326, %p140;
	min.s64 	%rd506, %rd505, %rd227;
$L__BB11_226:
	ld.shared.f64 	%fd331, [_ZN6thrust24THRUST_300001_SM_1000_NS8cuda_cub4core6detail5shmemE+104];
	ld.shared.u64 	%rd230, [_ZN6thrust24THRUST_300001_SM_1000_NS8cuda_cub4core6detail5shmemE+112];
	abs.f64 	%fd332, %fd420;
	abs.f64 	%fd333, %fd331;
	setp.lt.f64 	%p141, %fd332, %fd333;
	mov.f64 	%fd421, %fd331;
	mov.u64 	%rd507, %rd230;
	@%p141 bra 	$L__BB11_229;
	setp.lt.f64 	%p142, %fd333, %fd332;
	mov.f64 	%fd421, %fd420;
	mov.u64 	%rd507, %rd506;
	@%p142 bra 	$L__BB11_229;
	setp.lt.s64 	%p143, %rd506, %rd230;
	selp.f64 	%fd421, %fd420, %fd331, %p143;
	min.s64 	%rd507, %rd506, %rd230;
$L__BB11_229:
	ld.shared.f64 	%fd336, [_ZN6thrust24THRUST_300001_SM_1000_NS8cuda_cub4core6detail5shmemE+120];
	ld.shared.u64 	%rd233, [_ZN6thrust24THRUST_300001_SM_1000_NS8cuda_cub4core6detail5shmemE+128];
	abs.f64 	%fd337, %fd421;
	abs.f64 	%fd338, %fd336;
	setp.lt.f64 	%p144, %fd337, %fd338;
	mov.u64 	%rd508, %rd233;
	mov.f64 	%fd422, %fd336;
	@%p144 bra 	$L__BB11_232;
	setp.lt.f64 	%p145, %fd338, %fd337;
	mov.u64 	%rd508, %rd507;
	mov.f64 	%fd422, %fd421;
	@%p145 bra 	$L__BB11_232;
	setp.lt.s64 	%p146, %rd507, %rd233;
	selp.f64 	%fd422, %fd421, %fd336, %p146;
	min.s64 	%rd508, %rd507, %rd233;
$L__BB11_232:
	mov.u32 	%r364, %tid.x;
	setp.ne.s32 	%p263, %r364, 0;
	@%p263 bra 	$L__BB11_234;
	ld.param.u64 	%rd421, [_ZN6thrust24THRUST_300001_SM_1000_NS8cuda_cub4core6detail13_kernel_agentINS1_8__reduce11ReduceAgentIPN4cuda3std3__45tupleIJdlEEESC_SB_lNS1_9__extrema9arg_max_fIdl10comparatorEEEEJSC_SC_iSG_EEEvDpT0__param_1];
	cvta.to.global.u64 	%rd420, %rd421;
	st.global.f64 	[%rd420], %fd422;
	st.global.u64 	[%rd420+8], %rd508;
$L__BB11_234:
	ret;

}
	// .globl	_ZN3cub18CUB_300001_SM_10006detail11EmptyKernelIvEEvv
.visible .entry _ZN3cub18CUB_300001_SM_10006detail11EmptyKernelIvEEvv()
{


	ret;

}


// ===== COMPILED SASS (sm_100) =====

	.target	sm_100

	.elftype	@"ET_EXEC"


//--------------------- .note.nv.tkinfo           --------------------------
	.section	.note.nv.tkinfo,"",@"SHT_NOTE"
	.sectionflags	@"SHF_NOTE_NV_TKINFO"
	.tkinfo
        /*0018*/ 	.word	0x00000002
        /*0030*/ 	.string	""
        /*0030*/ 	.string	"ptxas"
        /*0030*/ 	.string	"Cuda compilation tools, release 13.0, V13.0.88"
        /*0030*/ 	.string	"Build cuda_13.0.r13.0/compiler.36424714_0"
        /*0030*/ 	.string	"-arch sm_100 -m 64 "



//--------------------- .note.nv.cuinfo           --------------------------
	.section	.note.nv.cuinfo,"",@"SHT_NOTE"
	.sectionflags	@"SHF_NOTE_NV_CUINFO"
        /*0018*/ 	.short	0x0002
        /*001a*/ 	.short	0x0064
        /*001c*/ 	.short	0x0082
	.zero		2


//--------------------- .nv.info                  --------------------------
	.section	.nv.info,"",@"SHT_CUDA_INFO"
	.align	4


	//----- nvinfo : EIATTR_REGCOUNT
	.align		4
        /*0000*/ 	.byte	0x04, 0x2f
        /*0002*/ 	.short	(.L_46 - .L_45)
	.align		4
.L_45:
        /*0004*/ 	.word	index@(_Z8SwapRowsPdiii)
        /*0008*/ 	.word	0x0000001c


	//----- nvinfo : EIATTR_FRAME_SIZE
	.align		4
.L_46:
        /*000c*/ 	.byte	0x04, 0x11
        /*000e*/ 	.short	(.L_48 - .L_47)
	.align		4
.L_47:
        /*0010*/ 	.word	index@(_Z8SwapRowsPdiii)
        /*0014*/ 	.word	0x00000000


	//----- nvinfo : EIATTR_REGCOUNT
	.align		4
.L_48:
        /*0018*/ 	.byte	0x04, 0x2f
        /*001a*/ 	.short	(.L_50 - .L_49)
	.align		4
.L_49:
        /*001c*/ 	.word	index@(_Z12ForwardGaussPdii)
        /*0020*/ 	.word	0x00000028


	//----- nvinfo : EIATTR_FRAME_SIZE
	.align		4
.L_50:
        /*0024*/ 	.byte	0x04, 0x11
        /*0026*/ 	.short	(.L_52 - .L_51)
	.align		4
.L_51:
        /*0028*/ 	.word	index@($__internal_2_$__cuda_sm20_div_rn_f64_full)
        /*002c*/ 	.word	0x00000000


	//----- nvinfo : EIATTR_FRAME_SIZE
	.align		4
.L_52:
        /*0030*/ 	.byte	0x04, 0x11
        /*0032*/ 	.short	(.L_54 - .L_53)
	.align		4
.L_53:
        /*0034*/ 	.word	index@(_Z12ForwardGaussPdii)
        /*0038*/ 	.word	0x00000000


	//----- nvinfo : EIATTR_REGCOUNT
	.align		4
.L_54:
        /*003c*/ 	.byte	0x04, 0x2f
        /*003e*/ 	.short	(.L_56 - .L_55)
	.align		4
.L_55:
        /*0040*/ 	.word	index@(_Z13BackwardGaussPdii)
        /*0044*/ 	.word	0x00000021


	//----- nvinfo : EIATTR_FRAME_SIZE
	.align		4
.L_56:
        /*0048*/ 	.byte	0x04, 0x11
        /*004a*/ 	.short	(.L_58 - .L_57)
	.align		4
.L_57:
        /*004c*/ 	.word	index@($__internal_1_$__cuda_sm20_div_rn_f64_full)
        /*0050*/ 	.word	0x00000000


	//----- nvinfo : EIATTR_FRAME_SIZE
	.align		4
.L_58:
        /*0054*/ 	.byte	0x04, 0x11
        /*0056*/ 	.short	(.L_60 - .L_59)
	.align		4
.L_59:
        /*0058*/ 	.word	index@(_Z13BackwardGaussPdii)
        /*005c*/ 	.word	0x00000000


	//----- nvinfo : EIATTR_REGCOUNT
	.align		4
.L_60:
        /*0060*/ 	.byte	0x04, 0x2f
        /*0062*/ 	.short	(.L_62 - .L_61)
	.align		4
.L_61:
        /*0064*/ 	.word	index@(_Z9NormalizePdi)
        /*0068*/ 	.word	0x00000028


	//----- nvinfo : EIATTR_FRAME_SIZE
	.align		4
.L_62:
        /*006c*/ 	.byte	0x04, 0x11
        /*006e*/ 	.short	(.L_64 - .L_63)
	.align		4
.L_63:
        /*0070*/ 	.word	index@($__internal_0_$__cuda_sm20_div_rn_f64_full)
        /*0074*/ 	.word	0x00000000


	//----- nvinfo : EIATTR_FRAME_SIZE
	.align		4
.L_64:
        /*0078*/ 	.byte	0x04, 0x11
        /*007a*/ 	.short	(.L_66 - .L_65)
	.align		4
.L_65:
        /*007c*/ 	.word	index@(_Z9NormalizePdi)
        /*0080*/ 	.word	0x00000000


	//----- nvinfo : EIATTR_REGCOUNT
	.align		4
.L_66:
        /*0084*/ 	.byte	0x04, 0x2f
        /*0086*/ 	.short	(.L_68 - .L_67)
	.align		4
.L_67:
        /*0088*/ 	.word	index@(_ZN6thrust24THRUST_300001_SM_1000_NS8cuda_cub4core6detail13_kernel_agentINS1_8__reduce11ReduceAgentINS0_12zip_iteratorIN4cuda3std3__45tupleIJNS0_10device_ptrIdEENS0_17counting_iteratorIlNS0_11use_defaultESF_SF_EEEEEEEPNSB_IJdlEEESJ_iNS1_9__extrema9arg_max_fIdl10comparatorEEEEJSI_SK_iSO_EEEvDpT0_)
        /*008c*/ 	.word	0x00000020


	//----- nvinfo : EIATTR_FRAME_SIZE
	.align		4
.L_68:
        /*0090*/ 	.byte	0x04, 0x11
        /*0092*/ 	.short	(.L_70 - .L_69)
	.align		4
.L_69:
        /*0094*/ 	.word	index@(_ZN6thrust24THRUST_300001_SM_1000_NS8cuda_cub4core6detail13_kernel_agentINS1_8__reduce11ReduceAgentINS0_12zip_iteratorIN4cuda3std3__45tupleIJNS0_10device_ptrIdEENS0_17counting_iteratorIlNS0_11use_defaultESF_SF_EEEEEEEPNSB_IJdlEEESJ_iNS1_9__extrema9arg_max_fIdl10comparatorEEEEJSI_SK_iSO_EEEvDpT0_)
        /*0098*/ 	.word	0x00000000


	//----- nvinfo : EIATTR_REGCOUNT
	.align		4
.L_70:
        /*009c*/ 	.byte	0x04, 0x2f
        /*009e*/ 	.short	(.L_72 - .L_71)
	.align		4
.L_71:
        /*00a0*/ 	.word	index@(_ZN6thrust24THRUST_300001_SM_1000_NS8cuda_cub4core6detail13_kernel_agentINS1_8__reduce11ReduceAgentINS0_12zip_iteratorIN4cuda3std3__45tupleIJNS0_10device_ptrIdEENS0_17counting_iteratorIlNS0_11use_defaultESF_SF_EEEEEEEPNSB_IJdlEEESJ_iNS1_9__extrema9arg_max_fIdl10comparatorEEEEJSI_SK_iN3cub18CUB_300001_SM_100013GridEvenShareIiEENSR_9GridQueueIjEESO_EEEvDpT0_)
        /*00a4*/ 	.word	0x00000028


	//----- nvinfo : EIATTR_FRAME_SIZE
	.align		4
.L_72:
        /*00a8*/ 	.byte	0x04, 0x11
        /*00aa*/ 	.short	(.L_74 - .L_73)
	.align		4
.L_73:
        /*00ac*/ 	.word	index@(_ZN6thrust24THRUST_300001_SM_1000_NS8cuda_cub4core6detail13_kernel_agentINS1_8__reduce11ReduceAgentINS0_12zip_iteratorIN4cuda3std3__45tupleIJNS0_10device_ptrIdEENS0_17counting_iteratorIlNS0_11use_defaultESF_SF_EEEEEEEPNSB_IJdlEEESJ_iNS1_9__extrema9arg_max_fIdl10comparatorEEEEJSI_SK_iN3cub18CUB_300001_SM_100013GridEvenShareIiEENSR_9GridQueueIjEESO_EEEvDpT0_)
        /*00b0*/ 	.word	0x00000000


	//----- nvinfo : EIATTR_REGCOUNT
	.align		4
.L_74:
        /*00b4*/ 	.byte	0x04, 0x2f
        /*00b6*/ 	.short	(.L_76 - .L_75)
	.align		4
.L_75:
        /*00b8*/ 	.word	index@(_ZN6thrust24THRUST_300001_SM_1000_NS8cuda_cub4core6detail13_kernel_agentINS1_8__reduce10DrainAgentIiEEJN3cub18CUB_300001_SM_10009GridQueueIjEEiEEEvDpT0_)
        /*00bc*/ 	.word	0x00000008


	//----- nvinfo : EIATTR_FRAME_SIZE
	.align		4
.L_76:
        /*00c0*/ 	.byte	0x04, 0x11
        /*00c2*/ 	.short	(.L_78 - .L_77)
	.align		4
.L_77:
        /*00c4*/ 	.word	index@(_ZN6thrust24THRUST_300001_SM_1000_NS8cuda_cub4core6detail13_kernel_agentINS1_8__reduce10DrainAgentIiEEJN3cub18CUB_300001_SM_10009GridQueueIjEEiEEEvDpT0_)
        /*00c8*/ 	.word	0x00000000


	//----- nvinfo : EIATTR_REGCOUNT
	.align		4
.L_78:
        /*00cc*/ 	.byte	0x04, 0x2f
        /*00ce*/ 	.short	(.L_80 - .L_79)
	.align		4
.L_79:
        /*00d0*/ 	.word	index@(_ZN6thrust24THRUST_300001_SM_1000_NS8cuda_cub4core6detail13_kernel_agentINS1_8__reduce11ReduceAgentIPN4cuda3std3__45tupleIJdlEEESC_SB_iNS1_9__extrema9arg_max_fIdl10comparatorEEEEJSC_SC_iSG_EEEvDpT0_)
        /*00d4*/ 	.word	0x00000020


	//----- nvinfo : EIATTR_FRAME_SIZE
	.align		4
.L_80:
        /*00d8*/ 	.byte	0x04, 0x11
        /*00da*/ 	.short	(.L_82 - .L_81)
	.align		4
.L_81:
        /*00dc*/ 	.word	index@(_ZN6thrust24THRUST_300001_SM_1000_NS8cuda_cub4core6detail13_kernel_agentINS1_8__reduce11ReduceAgentIPN4cuda3std3__45tupleIJdlEEESC_SB_iNS1_9__extrema9arg_max_fIdl10comparatorEEEEJSC_SC_iSG_EEEvDpT0_)
        /*00e0*/ 	.word	0x00000000


	//----- nvinfo : EIATTR_REGCOUNT
	.align		4
.L_82:
        /*00e4*/ 	.byte	0x04, 0x2f
        /*00e6*/ 	.short	(.L_84 - .L_83)
	.align		4
.L_83:
        /*00e8*/ 	.word	index@(_ZN6thrust24THRUST_300001_SM_1000_NS8cuda_cub4core6detail13_kernel_agentINS1_8__reduce11ReduceAgentINS0_12zip_iteratorIN4cuda3std3__45tupleIJNS0_10device_ptrIdEENS0_17counting_iteratorIlNS0_11use_defaultESF_SF_EEEEEEEPNSB_IJdlEEESJ_lNS1_9__extrema9arg_max_fIdl10comparatorEEEEJSI_SK_lSO_EEEvDpT0_)
        /*00ec*/ 	.word	0x00000020


	//----- nvinfo : EIATTR_FRAME_SIZE
	.align		4
.L_84:
        /*00f0*/ 	.byte	0x04, 0x11
        /*00f2*/ 	.short	(.L_86 - .L_85)
	.align		4
.L_85:
        /*00f4*/ 	.word	index@(_ZN6thrust24THRUST_300001_SM_1000_NS8cuda_cub4core6detail13_kernel_agentINS1_8__reduce11ReduceAgentINS0_12zip_iteratorIN4cuda3std3__45tupleIJNS0_10device_ptrIdEENS0_17counting_iteratorIlNS0_11use_defaultESF_SF_EEEEEEEPNSB_IJdlEEESJ_lNS1_9__extrema9arg_max_fIdl10comparatorEEEEJSI_SK_lSO_EEEvDpT0_)
        /*00f8*/ 	.word	0x00000000


	//----- nvinfo : EIATTR_REGCOUNT
	.align		4
.L_86:
        /*00fc*/ 	.byte	0x04, 0x2f
        /*00fe*/ 	.short	(.L_88 - .L_87)
	.align		4
.L_87:
        /*0100*/ 	.word	index@(_ZN6thrust24THRUST_300001_SM_1000_NS8cuda_cub4core6detail13_kernel_agentINS1_8__reduce11ReduceAgentINS0_12zip_iteratorIN4cuda3std3__45tupleIJNS0_10device_ptrIdEENS0_17counting_iteratorIlNS0_11use_defaultESF_SF_EEEEEEEPNSB_IJdlEEESJ_lNS1_9__extrema9arg_max_fIdl10comparatorEEEEJSI_SK_lN3cub18CUB_300001_SM_100013GridEvenShareIlEENSR_9GridQueueIyEESO_EEEvDpT0_)
        /*0104*/ 	.word	0x00000020


	//----- nvinfo : EIATTR_FRAME_SIZE
	.align		4
.L_88:
        /*0108*/ 	.byte	0x04, 0x11
        /*010a*/ 	.short	(.L_90 - .L_89)
	.align		4
.L_89:
        /*010c*/ 	.word	index@(_ZN6thrust24THRUST_300001_SM_1000_NS8cuda_cub4core6detail13_kernel_agentINS1_8__reduce11ReduceAgentINS0_12zip_iteratorIN4cuda3std3__45tupleIJNS0_10device_ptrIdEENS0_17counting_iteratorIlNS0_11use_defaultESF_SF_EEEEEEEPNSB_IJdlEEESJ_lNS1_9__extrema9arg_max_fIdl10comparatorEEEEJSI_SK_lN3cub18CUB_300001_SM_100013GridEvenShareIlEENSR_9GridQueueIyEESO_EEEvDpT0_)
        /*0110*/ 	.word	0x00000000


	//----- nvinfo : EIATTR_REGCOUNT
	.align		4
.L_90:
        /*0114*/ 	.byte	0x04, 0x2f
        /*0116*/ 	.short	(.L_92 - .L_91)
	.align		4
.L_91:
        /*0118*/ 	.word	index@(_ZN6thrust24THRUST_300001_SM_1000_NS8cuda_cub4core6detail13_kernel_agentINS1_8__reduce10DrainAgentIlEEJN3cub18CUB_300001_SM_10009GridQueueIyEElEEEvDpT0_)
        /*011c*/ 	.word	0x00000008


	//----- nvinfo : EIATTR_FRAME_SIZE
	.align		4
.L_92:
        /*0120*/ 	.byte	0x04, 0x11
        /*0122*/ 	.short	(.L_94 - .L_93)
	.align		4
.L_93:
        /*0124*/ 	.word	index@(_ZN6thrust24THRUST_300001_SM_1000_NS8cuda_cub4core6detail13_kernel_agentINS1_8__reduce10DrainAgentIlEEJN3cub18CUB_300001_SM_10009GridQueueIyEElEEEvDpT0_)
        /*0128*/ 	.word	0x00000000


	//----- nvinfo : EIATTR_REGCOUNT
	.align		4
.L_94:
        /*012c*/ 	.byte	0x04, 0x2f
        /*012e*/ 	.short	(.L_96 - .L_95)
	.align		4
.L_95:
        /*0130*/ 	.word	index@(_ZN6thrust24THRUST_300001_SM_1000_NS8cuda_cub4core6detail13_kernel_agentINS1_8__reduce11ReduceAgentIPN4cuda3std3__45tupleIJdlEEESC_SB_lNS1_9__extrema9arg_max_fIdl10comparatorEEEEJSC_SC_iSG_EEEvDpT0_)
        /*0134*/ 	.word	0x00000020


	//----- nvinfo : EIATTR_FRAME_SIZE
	.align		4
.L_96:
        /*0138*/ 	.byte	0x04, 0x11
        /*013a*/ 	.short	(.L_98 - .L_97)
	.align		4
.L_97:
        /*013c*/ 	.word	index@(_ZN6thrust24THRUST_300001_SM_1000_NS8cuda_cub4core6detail13_kernel_agentINS1_8__reduce11ReduceAgentIPN4cuda3std3__45tupleIJdlEEESC_SB_lNS1_9__extrema9arg_max_fIdl10comparatorEEEEJSC_SC_iSG_EEEvDpT0_)
        /*0140*/ 	.word	0x00000000


	//----- nvinfo : EIATTR_REGCOUNT
	.align		4
.L_98:
        /*0144*/ 	.byte	0x04, 0x2f
        /*0146*/ 	.short	(.L_100 - .L_99)
	.align		4
.L_99:
        /*0148*/ 	.word	index@(_ZN3cub18CUB_300001_SM_10006detail11EmptyKernelIvEEvv)
        /*014c*/ 	.word	0x00000004


	//----- nvinfo : EIATTR_FRAME_SIZE
	.align		4
.L_100:
        /*0150*/ 	.byte	0x04, 0x11
        /*0152*/ 	.short	(.L_102 - .L_101)
	.align		4
.L_101:
        /*0154*/ 	.word	index@(_ZN3cub18CUB_300001_SM_10006detail11EmptyKernelIvEEvv)
        /*0158*/ 	.word	0x00000000


	//----- nvinfo : EIATTR_MIN_STACK_SIZE
	.align		4
.L_102:
        /*015c*/ 	.byte	0x04, 0x12
        /*015e*/ 	.short	(.L_104 - .L_103)
	.align		4
.L_103:
        /*0160*/ 	.word	index@(_ZN3cub18CUB_300001_SM_10006detail11EmptyKernelIvEEvv)
        /*0164*/ 	.word	0x00000000


	//----- nvinfo : EIATTR_MIN_STACK_SIZE
	.align		4
.L_104:
        /*0168*/ 	.byte	0x04, 0x12
        /*016a*/ 	.short	(.L_106 - .L_105)
	.align		4
.L_105:
        /*016c*/ 	.word	index@(_ZN6thrust24THRUST_300001_SM_1000_NS8cuda_cub4core6detail13_kernel_agentINS1_8__reduce11ReduceAgentIPN4cuda3std3__45tupleIJdlEEESC_SB_lNS1_9__extrema9arg_max_fIdl10comparatorEEEEJSC_SC_iSG_EEEvDpT0_)
        /*0170*/ 	.word	0x00000000


	//----- nvinfo : EIATTR_MIN_STACK_SIZE
	.align		4
.L_106:
        /*0174*/ 	.byte	0x04, 0x12
        /*0176*/ 	.short	(.L_108 - .L_107)
	.align		4
.L_107:
        /*0178*/ 	.word	index@(_ZN6thrust24THRUST_300001_SM_1000_NS8cuda_cub4core6detail13_kernel_agentINS1_8__reduce10DrainAgentIlEEJN3cub18CUB_300001_SM_10009GridQueueIyEElEEEvDpT0_)
        /*017c*/ 	.word	0x00000000


	//----- nvinfo : EIATTR_MIN_STACK_SIZE
	.align		4
.L_108:
        /*0180*/ 	.byte	0x04, 0x12
        /*0182*/ 	.short	(.L_110 - .L_109)
	.align		4
.L_109:
        /*0184*/ 	.word	index@(_ZN6thrust24THRUST_300001_SM_1000_NS8cuda_cub4core6detail13_kernel_agentINS1_8__reduce11ReduceAgentINS0_12zip_iteratorIN4cuda3std3__45tupleIJNS0_10device_ptrIdEENS0_17counting_iteratorIlNS0_11use_defaultESF_SF_EEEEEEEPNSB_IJdlEEESJ_lNS1_9__extrema9arg_max_fIdl10comparatorEEEEJSI_SK_lN3cub18CUB_300001_SM_100013GridEvenShareIlEENSR_9GridQueueIyEESO_EEEvDpT0_)
        /*0188*/ 	.word	0x00000000


	//----- nvinfo : EIATTR_MIN_STACK_SIZE
	.align		4
.L_110:
        /*018c*/ 	.byte	0x04, 0x12
        /*018e*/ 	.short	(.L_112 - .L_111)
	.align		4
.L_111:
        /*0190*/ 	.word	index@(_ZN6thrust24THRUST_300001_SM_1000_NS8cuda_cub4core6detail13_kernel_agentINS1_8__reduce11ReduceAgentINS0_12zip_iteratorIN4cuda3std3__45tupleIJNS0_10device_ptrIdEENS0_17counting_iteratorIlNS0_11use_defaultESF_SF_EEEEEEEPNSB_IJdlEEESJ_lNS1_9__extrema9arg_max_fIdl10comparatorEEEEJSI_SK_lSO_EEEvDpT0_)
        /*0194*/ 	.word	0x00000000


	//----- nvinfo : EIATTR_MIN_STACK_SIZE
	.align		4
.L_112:
        /*0198*/ 	.byte	0x04, 0x12
        /*019a*/ 	.short	(.L_114 - .L_113)
	.align		4
.L_113:
        /*019c*/ 	.word	index@(_ZN6thrust24THRUST_300001_SM_1000_NS8cuda_cub4core6detail13_kernel_agentINS1_8__reduce11ReduceAgentIPN4cuda3std3__45tupleIJdlEEESC_SB_iNS1_9__extrema9arg_max_fIdl10comparatorEEEEJSC_SC_iSG_EEEvDpT0_)
        /*01a0*/ 	.word	0x00000000


	//----- nvinfo : EIATTR_MIN_STACK_SIZE
	.align		4
.L_114:
        /*01a4*/ 	.byte	0x04, 0x12
        /*01a6*/ 	.short	(.L_116 - .L_115)
	.align		4
.L_115:
        /*01a8*/ 	.word	index@(_ZN6thrust24THRUST_300001_SM_1000_NS8cuda_cub4core6detail13_kernel_agentINS1_8__reduce10DrainAgentIiEEJN3cub18CUB_300001_SM_10009GridQueueIjEEiEEEvDpT0_)
        /*01ac*/ 	.word	0x00000000


	//----- nvinfo : EIATTR_MIN_STACK_SIZE
	.align		4
.L_116:
        /*01b0*/ 	.byte	0x04, 0x12
        /*01b2*/ 	.short	(.L_118 - .L_117)
	.align		4
.L_117:
        /*01b4*/ 	.word	index@(_ZN6thrust24THRUST_300001_SM_1000_NS8cuda_cub4core6detail13_kernel_agentINS1_8__reduce11ReduceAgentINS0_12zip_iteratorIN4cuda3std3__45tupleIJNS0_10device_ptrIdEENS0_17counting_iteratorIlNS0_11use_defaultESF_SF_EEEEEEEPNSB_IJdlEEESJ_iNS1_9__extrema9arg_max_fIdl10comparatorEEEEJSI_SK_iN3cub18CUB_300001_SM_100013GridEvenShareIiEENSR_9GridQueueIjEESO_EEEvDpT0_)
        /*01b8*/ 	.word	0x00000000


	//----- nvinfo : EIATTR_MIN_STACK_SIZE
	.align		4
.L_118:
        /*01bc*/ 	.byte	0x04, 0x12
        /*01be*/ 	.short	(.L_120 - .L_119)
	.align		4
.L_119:
        /*01c0*/ 	.word	index@(_ZN6thrust24THRUST_300001_SM_1000_NS8cuda_cub4core6detail13_kernel_agentINS1_8__reduce11ReduceAgentINS0_12zip_iteratorIN4cuda3std3__45tupleIJNS0_10device_ptrIdEENS0_17counting_iteratorIlNS0_11use_defaultESF_SF_EEEEEEEPNSB_IJdlEEESJ_iNS1_9__extrema9arg_max_fIdl10comparatorEEEEJSI_SK_iSO_EEEvDpT0_)
        /*01c4*/ 	.word	0x00000000


	//----- nvinfo : EIATTR_MIN_STACK_SIZE
	.align		4
.L_120:
        /*01c8*/ 	.byte	0x04, 0x12
        /*01ca*/ 	.short	(.L_122 - .L_121)
	.align		4
.L_121:
        /*01cc*/ 	.word	index@(_Z9NormalizePdi)
        /*01d0*/ 	.word	0x00000000


	//----- nvinfo : EIATTR_MIN_STACK_SIZE
	.align		4
.L_122:
        /*01d4*/ 	.byte	0x04, 0x12
        /*01d6*/ 	.short	(.L_124 - .L_123)
	.align		4
.L_123:
        /*01d8*/ 	.word	index@(_Z13BackwardGaussPdii)
        /*01dc*/ 	.word	0x00000000


	//----- nvinfo : EIATTR_MIN_STACK_SIZE
	.align		4
.L_124:
        /*01e0*/ 	.byte	0x04, 0x12
        /*01e2*/ 	.short	(.L_126 - .L_125)
	.align		4
.L_125:
        /*01e4*/ 	.word	index@(_Z12ForwardGaussPdii)
        /*01e8*/ 	.word	0x00000000


	//----- nvinfo : EIATTR_MIN_STACK_SIZE
	.align		4
.L_126:
        /*01ec*/ 	.byte	0x04, 0x12
        /*01ee*/ 	.short	(.L_128 - .L_127)
	.align		4
.L_127:
        /*01f0*/ 	.word	index@(_Z8SwapRowsPdiii)
        /*01f4*/ 	.word	0x00000000
.L_128:


//--------------------- .nv.compat                --------------------------
	.section	.nv.compat,"",@"SHT_CUDA_COMPAT_INFO"
	.align	4
        /*0000*/ 	.byte	0x02, 0x09, 0x00, 0x00, 0x02, 0x02, 0x01, 0x00, 0x02, 0x05, 0x05, 0x00, 0x03, 0x07, 0x01, 0x01
        /*0010*/ 	.byte	0x02, 0x03, 0x00, 0x00, 0x02, 0x06, 0x01, 0x00, 0x04, 0x0b, 0x08, 0x00, 0x01, 0x00, 0x00, 0x00
        /*0020*/ 	.byte	0x00, 0x00, 0x00, 0x00


//--------------------- .nv.info._ZN3cub18CUB_300001_SM_10006detail11EmptyKernelIvEEvv --------------------------
	.section	.nv.info._ZN3cub18CUB_300001_SM_10006detail11EmptyKernelIvEEvv,"",@"SHT_CUDA_INFO"
	.sectionflags	@""
	.align	4


	//----- nvinfo : EIATTR_CUDA_API_VERSION
	.align		4
        /*0000*/ 	.byte	0x04, 0x37
        /*0002*/ 	.short	(.L_130 - .L_129)
.L_129:
        /*0004*/ 	.word	0x00000082


	//----- nvinfo : EIATTR_SPARSE_MMA_MASK
	.align		4
.L_130:
        /*0008*/ 	.byte	0x03, 0x50
        /*000a*/ 	.short	0x0000


	//----- nvinfo : EIATTR_MAXREG_COUNT
	.align		4
        /*000c*/ 	.byte	0x03, 0x1b
        /*000e*/ 	.short	0x00ff


	//----- nvinfo : EIATTR_MERCURY_ISA_VERSION
	.align		4
        /*0010*/ 	.byte	0x03, 0x5f
        /*0012*/ 	.short	0x0101


	//----- nvinfo : EIATTR_VRC_CTA_INIT_COUNT
	.align		4
        /*0014*/ 	.byte	0x02, 0x4a
	.zero		1
	.zero		1


	//----- nvinfo : EIATTR_EXIT_INSTR_OFFSETS
	.align		4
        /*0018*/ 	.byte	0x04, 0x1c
        /*001a*/ 	.short	(.L_132 - .L_131)


	//   ....[0]....
.L_131:
        /*001c*/ 	.word	0x00000010


	//----- nvinfo : EIATTR_SW_WAR
	.align		4
.L_132:
        /*0020*/ 	.byte	0x04, 0x36
        /*0022*/ 	.short	(.L_134 - .L_133)
.L_133:
        /*0024*/ 	.word	0x00000008
.L_134:


//--------------------- .nv.info._ZN6thrust24THRUST_300001_SM_1000_NS8cuda_cub4core6detail13_kernel_agentINS1_8__reduce11ReduceAgentIPN4cuda3std3__45tupleIJdlEEESC_SB_lNS1_9__extrema9arg_max_fIdl10comparatorEEEEJSC_SC_iSG_EEEvDpT0_ --------------------------
	.section	.nv.info._ZN6thrust24THRUST_300001_SM_1000_NS8cuda_cub4core6detail13_kernel_agentINS1_8__reduce11ReduceAgentIPN4cuda3std3__45tupleIJdlEEESC_SB_lNS1_9__extrema9arg_max_fIdl10comparatorEEEEJSC_SC_iSG_EEEvDpT0_,"",@"SHT_CUDA_INFO"
	.sectionflags	@""
	.align	4


	//----- nvinfo : EIATTR_CUDA_API_VERSION
	.align		4
        /*0000*/ 	.byte	0x04, 0x37
        /*0002*/ 	.short	(.L_136 - .L_135)
.L_135:
        /*0004*/ 	.word	0x00000082


	//----- nvinfo : EIATTR_KPARAM_INFO
	.align		4
.L_136:
        /*0008*/ 	.byte	0x04, 0x17
        /*000a*/ 	.short	(.L_138 - .L_137)
.L_137:
        /*000c*/ 	.word	0x00000000
        /*0010*/ 	.short	0x0003
        /*0012*/ 	.short	0x0014
        /*0014*/ 	.byte	0x00, 0xf0, 0x05, 0x00


	//----- nvinfo : EIATTR_KPARAM_INFO
	.align		4
.L_138:
        /*0018*/ 	.byte	0x04, 0x17
        /*001a*/ 	.short	(.L_140 - .L_139)
.L_139:
        /*001c*/ 	.word	0x00000000
        /*0020*/ 	.short	0x0002
        /*0022*/ 	.short	0x0010
        /*0024*/ 	.byte	0x00, 0xf0, 0x11, 0x00


	//----- nvinfo : EIATTR_KPARAM_INFO
	.align		4
.L_140:
        /*0028*/ 	.byte	0x04, 0x17
        /*002a*/ 	.short	(.L_142 - .L_141)
.L_141:
        /*002c*/ 	.word	0x00000000
        /*0030*/ 	.short	0x0001
        /*0032*/ 	.short	0x0008
        /*0034*/ 	.byte	0x00, 0xf5, 0x21, 0x00


	//----- nvinfo : EIATTR_KPARAM_INFO
	.align		4
.L_142:
        /*0038*/ 	.byte	0x04, 0x17
        /*003a*/ 	.short	(.L_144 - .L_143)
.L_143:
        /*003c*/ 	.word	0x00000000
        /*0040*/ 	.short	0x0000
        /*0042*/ 	.short	0x0000
        /*0044*/ 	.byte	0x00, 0xf5, 0x21, 0x00


	//----- nvinfo : EIATTR_SPARSE_MMA_MASK
	.align		4
.L_144:
        /*0048*/ 	.byte	0x03, 0x50
        /*004a*/ 	.short	0x0000


	//----- nvinfo : EIATTR_MAXREG_COUNT
	.align		4
        /*004c*/ 	.byte	0x03, 0x1b
        /*004e*/ 	.short	0x00ff


	//----- nvinfo : EIATTR_NUM_BARRIERS
	.align		4
        /*0050*/ 	.byte	0x02, 0x4c
        /*0052*/ 	.byte	0x01
	.zero		1


	//----- nvinfo : EIATTR_MERCURY_ISA_VERSION
	.align		4
        /*0054*/ 	.byte	0x03, 0x5f
        /*0056*/ 	.short	0x0101


	//----- nvinfo : EIATTR_COOP_GROUP_MASK_REGIDS
	.align		4
        /*0058*/ 	.byte	0x04, 0x29
        /*005a*/ 	.short	(.L_146 - .L_145)


	//   ....[0]....
.L_145:
        /*005c*/ 	.word	0xffffffff


	//   ....[1]....
        /*0060*/ 	.word	0xffffffff


	//   ....[2]....
        /*0064*/ 	.word	0xffffffff


	//   ....[3]....
        /*0068*/ 	.word	0xffffffff


	//   ....[4]....
        /*006c*/ 	.word	0xffffffff


	//   ....[5]....
        /*0070*/ 	.word	0xffffffff


	//   ....[6]....
        /*0074*/ 	.word	0xffffffff


	//   ....[7]....
        /*0078*/ 	.word	0xffffffff


	//   ....[8]....
        /*007c*/ 	.word	0xffffffff


	//   ....[9]....
        /*0080*/ 	.word	0xffffffff


	//   ....[10]....
        /*0084*/ 	.word	0xffffffff


	//   ....[11]....
        /*0088*/ 	.word	0xffffffff


	//   ....[12]....
        /*008c*/ 	.word	0xffffffff


	//   ....[13]....
        /*0090*/ 	.word	0xffffffff


	//   ....[14]....
        /*0094*/ 	.word	0xffffffff


	//   ....[15]....
        /*0098*/ 	.word	0xffffffff


	//   ....[16]....
        /*009c*/ 	.word	0xffffffff


	//   ....[17]....
        /*00a0*/ 	.word	0xffffffff


	//   ....[18]....
        /*00a4*/ 	.word	0xffffffff


	//   ....[19]....
        /*00a8*/ 	.word	0xffffffff


	//   ....[20]....
        /*00ac*/ 	.word	0xffffffff


	//   ....[21]....
        /*00b0*/ 	.word	0xffffffff


	//   ....[22]....
        /*00b4*/ 	.word	0xffffffff


	//   ....[23]....
        /*00b8*/ 	.word	0xffffffff


	//   ....[24]....
        /*00bc*/ 	.word	0xffffffff


	//   ....[25]....
        /*00c0*/ 	.word	0xffffffff


	//   ....[26]....
        /*00c4*/ 	.word	0xffffffff


	//   ....[27]....
        /*00c8*/ 	.word	0xffffffff


	//   ....[28]....
        /*00cc*/ 	.word	0xffffffff


	//   ....[29]....
        /*00d0*/ 	.word	0xffffffff


	//   ....[30]....
        /*00d4*/ 	.word	0xffffffff


	//   ....[31]....
        /*00d8*/ 	.word	0xffffffff


	//   ....[32]....
        /*00dc*/ 	.word	0xffffffff


	//   ....[33]....
        /*00e0*/ 	.word	0xffffffff


	//   ....[34]....
        /*00e4*/ 	.word	0xffffffff


	//   ....[35]....
        /*00e8*/ 	.word	0xffffffff


	//   ....[36]....
        /*00ec*/ 	.word	0xffffffff


	//   ....[37]....
        /*00f0*/ 	.word	0xffffffff


	//   ....[38]....
        /*00f4*/ 	.word	0xffffffff


	//   ....[39]....
        /*00f8*/ 	.word	0xffffffff


	//   ....[40]....
        /*00fc*/ 	.word	0xffffffff


	//   ....[41]....
        /*0100*/ 	.word	0xffffffff


	//   ....[42]....
        /*0104*/ 	.word	0xffffffff


	//   ....[43]....
        /*0108*/ 	.word	0xffffffff


	//   ....[44]....
        /*010c*/ 	.word	0xffffffff


	//   ....[45]....
        /*0110*/ 	.word	0xffffffff


	//   ....[46]....
        /*0114*/ 	.word	0xffffffff


	//   ....[47]....
        /*0118*/ 	.word	0xffffffff


	//   ....[48]....
        /*011c*/ 	.word	0xffffffff


	//   ....[49]....
        /*0120*/ 	.word	0xffffffff


	//   ....[50]....
        /*0124*/ 	.word	0xffffffff


	//   ....[51]....
        /*0128*/ 	.word	0xffffffff


	//   ....[52]....
        /*012c*/ 	.word	0xffffffff


	//   ....[53]....
        /*0130*/ 	.word	0xffffffff


	//   ....[54]....
        /*0134*/ 	.word	0xffffffff


	//   ....[55]....
        /*0138*/ 	.word	0xffffffff


	//   ....[56]....
        /*013c*/ 	.word	0xffffffff


	//   ....[57]....
        /*0140*/ 	.word	0xffffffff


	//   ....[58]....
        /*0144*/ 	.word	0xffffffff


	//   ....[59]....
        /*0148*/ 	.word	0xffffffff


	//----- nvinfo : EIATTR_COOP_GROUP_INSTR_OFFSETS
	.align		4
.L_146:
        /*014c*/ 	.byte	0x04, 0x28
        /*014e*/ 	.short	(.L_148 - .L_147)


	//   ....[0]....
.L_147:
        /*0150*/ 	.word	0x00000b70


	//   ....[1]....
        /*0154*/ 	.word	0x00000ba0


	//   ....[2]....
        /*0158*/ 	.word	0x00000bc0


	//   ....[3]....
        /*015c*/ 	.word	0x00000bd0


	//   ....[4]....
        /*0160*/ 	.word	0x00000d60


	//   ....[5]....
        /*0164*/ 	.word	0x00000d90


	//   ....[6]....
        /*0168*/ 	.word	0x00000dc0


	//   ....[7]....
        /*016c*/ 	.word	0x00000de0


	//   ....[8]....
        /*0170*/ 	.word	0x00000f60


	//   ....[9]....
        /*0174*/ 	.word	0x00000f90


	//   ....[10]....
        /*0178*/ 	.word	0x00000fc0


	//   ....[11]....
        /*017c*/ 	.word	0x00000fe0


	//   ....[12]....
        /*0180*/ 	.word	0x00001160


	//   ....[13]....
        /*0184*/ 	.word	0x00001190


	//   ....[14]....
        /*0188*/ 	.word	0x000011c0


	//   ....[15]....
        /*018c*/ 	.word	0x000011e0


	//   ....[16]....
        /*0190*/ 	.word	0x00001360


	//   ....[17]....
        /*0194*/ 	.word	0x00001390


	//   ....[18]....
        /*0198*/ 	.word	0x000013c0


	//   ....[19]....
        /*019c*/ 	.word	0x000013e0


	//   ....[20]....
        /*01a0*/ 	.word	0x00002140


	//   ....[21]....
        /*01a4*/ 	.word	0x00002150


	//   ....[22]....
        /*01a8*/ 	.word	0x00002160


	//   ....[23]....
        /*01ac*/ 	.word	0x00002180


	//   ....[24]....
        /*01b0*/ 	.word	0x00002300


	//   ....[25]....
        /*01b4*/ 	.word	0x00002340


	//   ....[26]....
        /*01b8*/ 	.word	0x00002370


	//   ....[27]....
        /*01bc*/ 	.word	0x00002390


	//   ....[28]....
        /*01c0*/ 	.word	0x00002510


	//   ....[29]....
        /*01c4*/ 	.word	0x00002550


	//   ....[30]....
        /*01c8*/ 	.word	0x00002580


	//   ....[31]....
        /*01cc*/ 	.word	0x000025a0


	//   ....[32]....
        /*01d0*/ 	.word	0x00002720


	//   ....[33]....
        /*01d4*/ 	.word	0x00002760


	//   ....[34]....
        /*01d8*/ 	.word	0x00002790


	//   ....[35]....
        /*01dc*/ 	.word	0x000027b0


	//   ....[36]....
        /*01e0*/ 	.word	0x00002930


	//   ....[37]....
        /*01e4*/ 	.word	0x00002970


	//   ....[38]....
        /*01e8*/ 	.word	0x000029a0


	//   ....[39]....
        /*01ec*/ 	.word	0x000029c0


	//   ....[40]....
        /*01f0*/ 	.word	0x00005760


	//   ....[41]....
        /*01f4*/ 	.word	0x00005790


	//   ....[42]....
        /*01f8*/ 	.word	0x000057b0


	//   ....[43]....
        /*01fc*/ 	.word	0x000057c0


	//   ....[44]....
        /*0200*/ 	.word	0x00005950


	//   ....[45]....
        /*0204*/ 	.word	0x00005980


	//   ....[46]....
        /*0208*/ 	.word	0x000059b0


	//   ....[47]....
        /*020c*/ 	.word	0x000059d0


	//   ....[48]....
        /*0210*/ 	.word	0x00005b50


	//   ....[49]....
        /*0214*/ 	.word	0x00005b80


	//   ....[50]....
        /*0218*/ 	.word	0x00005bb0


	//   ....[51]....
        /*021c*/ 	.word	0x00005bd0


	//   ....[52]....
        /*0220*/ 	.word	0x00005d50


	//   ....[53]....
        /*0224*/ 	.word	0x00005d80


	//   ....[54]....
        /*0228*/ 	.word	0x00005db0


	//   ....[55]....
        /*022c*/ 	.word	0x00005dd0


	//   ....[56]....
        /*0230*/ 	.word	0x00005f50


	//   ....[57]....
        /*0234*/ 	.word	0x00005f80


	//   ....[58]....
        /*0238*/ 	.word	0x00005fb0


	//   ....[59]....
        /*023c*/ 	.word	0x00005fd0


	//----- nvinfo : EIATTR_VRC_CTA_INIT_COUNT
	.align		4
.L_148:
        /*0240*/ 	.byte	0x02, 0x4a
	.zero		1
	.zero		1


	//----- nvinfo : EIATTR_EXIT_INSTR_OFFSETS
	.align		4
        /*0244*/ 	.byte	0x04, 0x1c
        /*0246*/ 	.short	(.L_150 - .L_149)


	//   ....[0]....
.L_149:
        /*0248*/ 	.word	0x00000030


	//   ....[1]....
        /*024c*/ 	.word	0x00006c70


	//   ....[2]....
        /*0250*/ 	.word	0x00006cb0


	//----- nvinfo : EIATTR_MAX_THREADS
	.align		4
.L_150:
        /*0254*/ 	.byte	0x04, 0x05
        /*0256*/ 	.short	(.L_152 - .L_151)
.L_151:
        /*0258*/ 	.word	0x00000100
        /*025c*/ 	.word	0x00000001
        /*0260*/ 	.word	0x00000001


	//----- nvinfo : EIATTR_CRS_STACK_SIZE
	.align		4
.L_152:
        /*0264*/ 	.byte	0x04, 0x1e
        /*0266*/ 	.short	(.L_154 - .L_153)
.L_153:
        /*0268*/ 	.word	0x00000000


	//----- nvinfo : EIATTR_CBANK_PARAM_SIZE
	.align		4
.L_154:
        /*026c*/ 	.byte	0x03, 0x19
        /*026e*/ 	.short	0x0015


	//----- nvinfo : EIATTR_PARAM_CBANK
	.align		4
        /*0270*/ 	.byte	0x04, 0x0a
        /*0272*/ 	.short	(.L_156 - .L_155)
	.align		4
.L_155:
        /*0274*/ 	.word	index@(.nv.constant0._ZN6thrust24THRUST_300001_SM_1000_NS8cuda_cub4core6detail13_kernel_agentINS1_8__reduce11ReduceAgentIPN4cuda3std3__45tupleIJdlEEESC_SB_lNS1_9__extrema9arg_max_fIdl10comparatorEEEEJSC_SC_iSG_EEEvDpT0_)
        /*0278*/ 	.short	0x0380
        /*027a*/ 	.short	0x0015


	//----- nvinfo : EIATTR_SW_WAR
	.align		4
.L_156:
        /*027c*/ 	.byte	0x04, 0x36
        /*027e*/ 	.short	(.L_158 - .L_157)
.L_157:
        /*0280*/ 	.word	0x00000008
.L_158:


//--------------------- .nv.info._ZN6thrust24THRUST_300001_SM_1000_NS8cuda_cub4core6detail13_kernel_agentINS1_8__reduce10DrainAgentIlEEJN3cub18CUB_300001_SM_10009GridQueueIyEElEEEvDpT0_ --------------------------
	.section	.nv.info._ZN6thrust24THRUST_300001_SM_1000_NS8cuda_cub4core6detail13_kernel_agentINS1_8__reduce10DrainAgentIlEEJN3cub18CUB_300001_SM_10009GridQueueIyEElEEEvDpT0_,"",@"SHT_CUDA_INFO"
	.sectionflags	@""
	.align	4


	//----- nvinfo : EIATTR_CUDA_API_VERSION
	.align		4
        /*0000*/ 	.byte	0x04, 0x37
        /*0002*/ 	.short	(.L_160 - .L_159)
.L_159:
        /*0004*/ 	.word	0x00000082


	//----- nvinfo : EIATTR_KPARAM_INFO
	.align		4
.L_160:
        /*0008*/ 	.byte	0x04, 0x17
        /*000a*/ 	.short	(.L_162 - .L_161)
.L_161:
        /*000c*/ 	.word	0x00000000
        /*0010*/ 	.short	0x0001
        /*0012*/ 	.short	0x0008
        /*0014*/ 	.byte	0x00, 0xf0, 0x21, 0x00


	//----- nvinfo : EIATTR_KPARAM_INFO
	.align		4
.L_162:
        /*0018*/ 	.byte	0x04, 0x17
        /*001a*/ 	.short	(.L_164 - .L_163)
.L_163:
        /*001c*/ 	.word	0x00000000
        /*0020*/ 	.short	0x0000
        /*0022*/ 	.short	0x0000
        /*0024*/ 	.byte	0x00, 0xf0, 0x21, 0x00


	//----- nvinfo : EIATTR_SPARSE_MMA_MASK
	.align		4
.L_164:
        /*0028*/ 	.byte	0x03, 0x50
        /*002a*/ 	.short	0x0000


	//----- nvinfo : EIATTR_MAXREG_COUNT
	.align		4
        /*002c*/ 	.byte	0x03, 0x1b
        /*002e*/ 	.short	0x00ff


	//----- nvinfo : EIATTR_MERCURY_ISA_VERSION
	.align		4
        /*0030*/ 	.byte	0x03, 0x5f
        /*0032*/ 	.short	0x0101


	//----- nvinfo : EIATTR_VRC_CTA_INIT_COUNT
	.align		4
        /*0034*/ 	.byte	0x02, 0x4a
	.zero		1
	.zero		1


	//----- nvinfo : EIATTR_EXIT_INSTR_OFFSETS
	.align		4
        /*0038*/ 	.byte	0x04, 0x1c
        /*003a*/ 	.short	(.L_166 - .L_165)


	//   ....[0]....
.L_165:
        /*003c*/ 	.word	0x00000060


	//----- nvinfo : EIATTR_MAX_THREADS
	.align		4
.L_166:
        /*0040*/ 	.byte	0x04, 0x05
        /*0042*/ 	.short	(.L_168 - .L_167)
.L_167:
        /*0044*/ 	.word	0x00000001
        /*0048*/ 	.word	0x00000001
        /*004c*/ 	.word	0x00000001


	//----- nvinfo : EIATTR_CBANK_PARAM_SIZE
	.align		4
.L_168:
        /*0050*/ 	.byte	0x03, 0x19
        /*0052*/ 	.short	0x0010


	//----- nvinfo : EIATTR_PARAM_CBANK
	.align		4
        /*0054*/ 	.byte	0x04, 0x0a
        /*0056*/ 	.short	(.L_170 - .L_169)
	.align		4
.L_169:
        /*0058*/ 	.word	index@(.nv.constant0._ZN6thrust24THRUST_300001_SM_1000_NS8cuda_cub4core6detail13_kernel_agentINS1_8__reduce10DrainAgentIlEEJN3cub18CUB_300001_SM_10009GridQueueIyEElEEEvDpT0_)
        /*005c*/ 	.short	0x0380
        /*005e*/ 	.short	0x0010


	//----- nvinfo : EIATTR_SW_WAR
	.align		4
.L_170:
        /*0060*/ 	.byte	0x04, 0x36
        /*0062*/ 	.short	(.L_172 - .L_171)
.L_171:
        /*0064*/ 	.word	0x00000008
.L_172:


//--------------------- .nv.info._ZN6thrust24THRUST_300001_SM_1000_NS8cuda_cub4core6detail13_kernel_agentINS1_8__reduce11ReduceAgentINS0_12zip_iteratorIN4cuda3std3__45tupleIJNS0_10device_ptrIdEENS0_17counting_iteratorIlNS0_11use_defaultESF_SF_EEEEEEEPNSB_IJdlEEESJ_lNS1_9__extrema9arg_max_fIdl10comparatorEEEEJSI_SK_lN3cub18CUB_300001_SM_100013GridEvenShareIlEENSR_9GridQueueIyEESO_EEEvDpT0_ --------------------------
	.section	.nv.info._ZN6thrust24THRUST_300001_SM_1000_NS8cuda_cub4core6detail13_kernel_agentINS1_8__reduce11ReduceAgentINS0_12zip_iteratorIN4cuda3std3__45tupleIJNS0_10device_ptrIdEENS0_17counting_iteratorIlNS0_11use_defaultESF_SF_EEEEEEEPNSB_IJdlEEESJ_lNS1_9__extrema9arg_max_fIdl10comparatorEEEEJSI_SK_lN3cub18CUB_300001_SM_100013GridEvenShareIlEENSR_9GridQueueIyEESO_EEEvDpT0_,"",@"SHT_CUDA_INFO"
	.sectionflags	@""
	.align	4


	//----- nvinfo : EIATTR_CUDA_API_VERSION
	.align		4
        /*0000*/ 	.byte	0x04, 0x37
        /*0002*/ 	.short	(.L_174 - .L_173)
.L_173:
        /*0004*/ 	.word	0x00000082


	//----- nvinfo : EIATTR_KPARAM_INFO
	.align		4
.L_174:
        /*0008*/ 	.byte	0x04, 0x17
        /*000a*/ 	.short	(.L_176 - .L_175)
.L_175:
        /*000c*/ 	.word	0x00000000
        /*0010*/ 	.short	0x0005
        /*0012*/ 	.short	0x0070
        /*0014*/ 	.byte	0x00, 0xf0, 0x05, 0x00


	//----- nvinfo : EIATTR_KPARAM_INFO
	.align		4
.L_176:
        /*0018*/ 	.byte	0x04, 0x17
        /*001a*/ 	.short	(.L_178 - .L_177)
.L_177:
        /*001c*/ 	.word	0x00000000
        /*0020*/ 	.short	0x0004
        /*0022*/ 	.short	0x0068
        /*0024*/ 	.byte	0x00, 0xf0, 0x21, 0x00


	//----- nvinfo : EIATTR_KPARAM_INFO
	.align		4
.L_178:
        /*0028*/ 	.byte	0x04, 0x17
        /*002a*/ 	.short	(.L_180 - .L_179)
.L_179:
        /*002c*/ 	.word	0x00000000
        /*0030*/ 	.short	0x0003
        /*0032*/ 	.short	0x0020
        /*0034*/ 	.byte	0x00, 0xf0, 0x21, 0x01


	//----- nvinfo : EIATTR_KPARAM_INFO
	.align		4
.L_180:
        /*0038*/ 	.byte	0x04, 0x17
        /*003a*/ 	.short	(.L_182 - .L_181)
.L_181:
        /*003c*/ 	.word	0x00000000
        /*0040*/ 	.short	0x0002
        /*0042*/ 	.short	0x0018
        /*0044*/ 	.byte	0x00, 0xf0, 0x21, 0x00


	//----- nvinfo : EIATTR_KPARAM_INFO
	.align		4
.L_182:
        /*0048*/ 	.byte	0x04, 0x17
        /*004a*/ 	.short	(.L_184 - .L_183)
.L_183:
        /*004c*/ 	.word	0x00000000
        /*0050*/ 	.short	0x0001
        /*0052*/ 	.short	0x0010
        /*0054*/ 	.byte	0x00, 0xf5, 0x21, 0x00


	//----- nvinfo : EIATTR_KPARAM_INFO
	.align		4
.L_184:
        /*0058*/ 	.byte	0x04, 0x17
        /*005a*/ 	.short	(.L_186 - .L_185)
.L_185:
        /*005c*/ 	.word	0x00000000
        /*0060*/ 	.short	0x0000
        /*0062*/ 	.short	0x0000
        /*0064*/ 	.byte	0x00, 0xf0, 0x41, 0x00


	//----- nvinfo : EIATTR_SPARSE_MMA_MASK
	.align		4
.L_186:
        /*0068*/ 	.byte	0x03, 0x50
        /*006a*/ 	.short	0x0000


	//----- nvinfo : EIATTR_MAXREG_COUNT
	.align		4
        /*006c*/ 	.byte	0x03, 0x1b
        /*006e*/ 	.short	0x00ff


	//----- nvinfo : EIATTR_NUM_BARRIERS
	.align		4
        /*0070*/ 	.byte	0x02, 0x4c
        /*0072*/ 	.byte	0x01
	.zero		1


	//----- nvinfo : EIATTR_MERCURY_ISA_VERSION
	.align		4
        /*0074*/ 	.byte	0x03, 0x5f
        /*0076*/ 	.short	0x0101


	//----- nvinfo : EIATTR_COOP_GROUP_MASK_REGIDS
	.align		4
        /*0078*/ 	.byte	0x04, 0x29
        /*007a*/ 	.short	(.L_188 - .L_187)


	//   ....[0]....
.L_187:
        /*007c*/ 	.word	0xffffffff


	//   ....[1]....
        /*0080*/ 	.word	0xffffffff


	//   ....[2]....
        /*0084*/ 	.word	0xffffffff


	//   ....[3]....
        /*0088*/ 	.word	0xffffffff


	//   ....[4]....
        /*008c*/ 	.word	0xffffffff


	//   ....[5]....
        /*0090*/ 	.word	0xffffffff


	//   ....[6]....
        /*0094*/ 	.word	0xffffffff


	//   ....[7]....
        /*0098*/ 	.word	0xffffffff


	//   ....[8]....
        /*009c*/ 	.word	0xffffffff


	//   ....[9]....
        /*00a0*/ 	.word	0xffffffff


	//   ....[10]....
        /*00a4*/ 	.word	0xffffffff


	//   ....[11]....
        /*00a8*/ 	.word	0xffffffff


	//   ....[12]....
        /*00ac*/ 	.word	0xffffffff


	//   ....[13]....
        /*00b0*/ 	.word	0xffffffff


	//   ....[14]....
        /*00b4*/ 	.word	0xffffffff


	//   ....[15]....
        /*00b8*/ 	.word	0xffffffff


	//   ....[16]....
        /*00bc*/ 	.word	0xffffffff


	//   ....[17]....
        /*00c0*/ 	.word	0xffffffff


	//   ....[18]....
        /*00c4*/ 	.word	0xffffffff


	//   ....[19]....
        /*00c8*/ 	.word	0xffffffff


	//   ....[20]....
        /*00cc*/ 	.word	0xffffffff


	//   ....[21]....
        /*00d0*/ 	.word	0xffffffff


	//   ....[22]....
        /*00d4*/ 	.word	0xffffffff


	//   ....[23]....
        /*00d8*/ 	.word	0xffffffff


	//   ....[24]....
        /*00dc*/ 	.word	0xffffffff


	//   ....[25]....
        /*00e0*/ 	.word	0xffffffff


	//   ....[26]....
        /*00e4*/ 	.word	0xffffffff


	//   ....[27]....
        /*00e8*/ 	.word	0xffffffff


	//   ....[28]....
        /*00ec*/ 	.word	0xffffffff


	//   ....[29]....
        /*00f0*/ 	.word	0xffffffff


	//   ....[30]....
        /*00f4*/ 	.word	0xffffffff


	//   ....[31]....
        /*00f8*/ 	.word	0xffffffff


	//   ....[32]....
        /*00fc*/ 	.word	0xffffffff


	//   ....[33]....
        /*0100*/ 	.word	0xffffffff


	//   ....[34]....
        /*0104*/ 	.word	0xffffffff


	//   ....[35]....
        /*0108*/ 	.word	0xffffffff


	//   ....[36]....
        /*010c*/ 	.word	0xffffffff


	//   ....[37]....
        /*0110*/ 	.word	0xffffffff


	//   ....[38]....
        /*0114*/ 	.word	0xffffffff


	//   ....[39]....
        /*0118*/ 	.word	0xffffffff


	//   ....[40]....
        /*011c*/ 	.word	0xffffffff


	//   ....[41]....
        /*0120*/ 	.word	0xffffffff


	//   ....[42]....
        /*0124*/ 	.word	0xffffffff


	//   ....[43]....
        /*0128*/ 	.word	0xffffffff


	//   ....[44]....
        /*012c*/ 	.word	0xffffffff


	//   ....[45]....
        /*0130*/ 	.word	0xffffffff


	//   ....[46]....
        /*0134*/ 	.word	0xffffffff


	//   ....[47]....
        /*0138*/ 	.word	0xffffffff


	//   ....[48]....
        /*013c*/ 	.word	0xffffffff


	//   ....[49]....
        /*0140*/ 	.word	0xffffffff


	//   ....[50]....
        /*0144*/ 	.word	0xffffffff


	//   ....[51]....
        /*0148*/ 	.word	0xffffffff


	//   ....[52]....
        /*014c*/ 	.word	0xffffffff


	//   ....[53]....
        /*0150*/ 	.word	0xffffffff


	//   ....[54]....
        /*0154*/ 	.word	0xffffffff


	//   ....[55]....
        /*0158*/ 	.word	0xffffffff


	//   ....[56]....
        /*015c*/ 	.word	0xffffffff


	//   ....[57]....
        /*0160*/ 	.word	0xffffffff


	//   ....[58]....
        /*0164*/ 	.word	0xffffffff


	//   ....[59]....
        /*0168*/ 	.word	0xffffffff


	//----- nvinfo : EIATTR_COOP_GROUP_INSTR_OFFSETS
	.align		4
.L_188:
        /*016c*/ 	.byte	0x04, 0x28
        /*016e*/ 	.short	(.L_190 - .L_189)


	//   ....[0]....
.L_189:
        /*0170*/ 	.word	0x00000d70


	//   ....[1]....
        /*0174*/ 	.word	0x00000da0


	//   ....[2]....
        /*0178*/ 	.word	0x00000dc0


	//   ....[3]....
        /*017c*/ 	.word	0x00000dd0


	//   ....[4]....
        /*0180*/ 	.word	0x00000f60


	//   ....[5]....
        /*0184*/ 	.word	0x00000f90


	//   ....[6]....
        /*0188*/ 	.word	0x00000fc0


	//   ....[7]....
        /*018c*/ 	.word	0x00000fe0


	//   ....[8]....
        /*0190*/ 	.word	0x00001160


	//   ....[9]....
        /*0194*/ 	.word	0x00001190


	//   ....[10]....
        /*0198*/ 	.word	0x000011c0


	//   ....[11]....
        /*019c*/ 	.word	0x000011e0


	//   ....[12]....
        /*01a0*/ 	.word	0x00001360


	//   ....[13]....
        /*01a4*/ 	.word	0x00001390


	//   ....[14]....
        /*01a8*/ 	.word	0x000013c0


	//   ....[15]....
        /*01ac*/ 	.word	0x000013e0


	//   ....[16]....
        /*01b0*/ 	.word	0x00001560


	//   ....[17]....
        /*01b4*/ 	.word	0x00001590


	//   ....[18]....
        /*01b8*/ 	.word	0x000015c0


	//   ....[19]....
        /*01bc*/ 	.word	0x000015e0


	//   ....[20]....
        /*01c0*/ 	.word	0x00002340


	//   ....[21]....
        /*01c4*/ 	.word	0x00002350


	//   ....[22]....
        /*01c8*/ 	.word	0x00002360


	//   ....[23]....
        /*01cc*/ 	.word	0x00002380


	//   ....[24]....
        /*01d0*/ 	.word	0x00002500


	//   ....[25]....
        /*01d4*/ 	.word	0x00002540


	//   ....[26]....
        /*01d8*/ 	.word	0x00002570


	//   ....[27]....
        /*01dc*/ 	.word	0x00002590


	//   ....[28]....
        /*01e0*/ 	.word	0x00002710


	//   ....[29]....
        /*01e4*/ 	.word	0x00002750


	//   ....[30]....
        /*01e8*/ 	.word	0x00002780


	//   ....[31]....
        /*01ec*/ 	.word	0x000027a0


	//   ....[32]....
        /*01f0*/ 	.word	0x00002920


	//   ....[33]....
        /*01f4*/ 	.word	0x00002960


	//   ....[34]....
        /*01f8*/ 	.word	0x00002990


	//   ....[35]....
        /*01fc*/ 	.word	0x000029b0


	//   ....[36]....
        /*0200*/ 	.word	0x00002b30


	//   ....[37]....
        /*0204*/ 	.word	0x00002b70


	//   ....[38]....
        /*0208*/ 	.word	0x00002ba0


	//   ....[39]....
        /*020c*/ 	.word	0x00002bc0


	//   ....[40]....
        /*0210*/ 	.word	0x000053c0


	//   ....[41]....
        /*0214*/ 	.word	0x000053f0


	//   ....[42]....
        /*0218*/ 	.word	0x00005410


	//   ....[43]....
        /*021c*/ 	.word	0x00005420


	//   ....[44]....
        /*0220*/ 	.word	0x000055b0


	//   ....[45]....
        /*0224*/ 	.word	0x000055e0


	//   ....[46]....
        /*0228*/ 	.word	0x00005610


	//   ....[47]....
        /*022c*/ 	.word	0x00005630


	//   ....[48]....
        /*0230*/ 	.word	0x000057b0


	//   ....[49]....
        /*0234*/ 	.word	0x000057e0


	//   ....[50]....
        /*0238*/ 	.word	0x00005810


	//   ....[51]....
        /*023c*/ 	.word	0x00005830


	//   ....[52]....
        /*0240*/ 	.word	0x000059b0


	//   ....[53]....
        /*0244*/ 	.word	0x000059e0


	//   ....[54]....
        /*0248*/ 	.word	0x00005a10


	//   ....[55]....
        /*024c*/ 	.word	0x00005a30


	//   ....[56]....
        /*0250*/ 	.word	0x00005bb0


	//   ....[57]....
        /*0254*/ 	.word	0x00005be0


	//   ....[58]....
        /*0258*/ 	.word	0x00005c10


	//   ....[59]....
        /*025c*/ 	.word	0x00005c30


	//----- nvinfo : EIATTR_VRC_CTA_INIT_COUNT
	.align		4
.L_190:
        /*0260*/ 	.byte	0x02, 0x4a
	.zero		1
	.zero		1


	//----- nvinfo : EIATTR_EXIT_INSTR_OFFSETS
	.align		4
        /*0264*/ 	.byte	0x04, 0x1c
        /*0266*/ 	.short	(.L_192 - .L_191)


	//   ....[0]....
.L_191:
        /*0268*/ 	.word	0x000068d0


	//   ....[1]....
        /*026c*/ 	.word	0x00006920


	//----- nvinfo : EIATTR_MAX_THREADS
	.align		4
.L_192:
        /*0270*/ 	.byte	0x04, 0x05
        /*0272*/ 	.short	(.L_194 - .L_193)
.L_193:
        /*0274*/ 	.word	0x00000100
        /*0278*/ 	.word	0x00000001
        /*027c*/ 	.word	0x00000001


	//----- nvinfo : EIATTR_CRS_STACK_SIZE
	.align		4
.L_194:
        /*0280*/ 	.byte	0x04, 0x1e
        /*0282*/ 	.short	(.L_196 - .L_195)
.L_195:
        /*0284*/ 	.word	0x00000000


	//----- nvinfo : EIATTR_CBANK_PARAM_SIZE
	.align		4
.L_196:
        /*0288*/ 	.byte	0x03, 0x19
        /*028a*/ 	.short	0x0071


	//----- nvinfo : EIATTR_PARAM_CBANK
	.align		4
        /*028c*/ 	.byte	0x04, 0x0a
        /*028e*/ 	.short	(.L_198 - .L_197)
	.align		4
.L_197:
        /*0290*/ 	.word	index@(.nv.constant0._ZN6thrust24THRUST_300001_SM_1000_NS8cuda_cub4core6detail13_kernel_agentINS1_8__reduce11ReduceAgentINS0_12zip_iteratorIN4cuda3std3__45tupleIJNS0_10device_ptrIdEENS0_17counting_iteratorIlNS0_11use_defaultESF_SF_EEEEEEEPNSB_IJdlEEESJ_lNS1_9__extrema9arg_max_fIdl10comparatorEEEEJSI_SK_lN3cub18CUB_300001_SM_100013GridEvenShareIlEENSR_9GridQueueIyEESO_EEEvDpT0_)
        /*0294*/ 	.short	0x0380
        /*0296*/ 	.short	0x0071


	//----- nvinfo : EIATTR_SW_WAR
	.align		4
.L_198:
        /*0298*/ 	.byte	0x04, 0x36
        /*029a*/ 	.short	(.L_200 - .L_199)
.L_199:
        /*029c*/ 	.word	0x00000008
.L_200:


//--------------------- .nv.info._ZN6thrust24THRUST_300001_SM_1000_NS8cuda_cub4core6detail13_kernel_agentINS1_8__reduce11ReduceAgentINS0_12zip_iteratorIN4cuda3std3__45tupleIJNS0_10device_ptrIdEENS0_17counting_iteratorIlNS0_11use_defaultESF_SF_EEEEEEEPNSB_IJdlEEESJ_lNS1_9__extrema9arg_max_fIdl10comparatorEEEEJSI_SK_lSO_EEEvDpT0_ --------------------------
	.section	.nv.info._ZN6thrust24THRUST_300001_SM_1000_NS8cuda_cub4core6detail13_kernel_agentINS1_8__reduce11ReduceAgentINS0_12zip_iteratorIN4cuda3std3__45tupleIJNS0_10device_ptrIdEENS0_17counting_iteratorIlNS0_11use_defaultESF_SF_EEEEEEEPNSB_IJdlEEESJ_lNS1_9__extrema9arg_max_fIdl10comparatorEEEEJSI_SK_lSO_EEEvDpT0_,"",@"SHT_CUDA_INFO"
	.sectionflags	@""
	.align	4


	//----- nvinfo : EIATTR_CUDA_API_VERSION
	.align		4
        /*0000*/ 	.byte	0x04, 0x37
        /*0002*/ 	.short	(.L_202 - .L_201)
.L_201:
        /*0004*/ 	.word	0x00000082


	//----- nvinfo : EIATTR_KPARAM_INFO
	.align		4
.L_202:
        /*0008*/ 	.byte	0x04, 0x17
        /*000a*/ 	.short	(.L_204 - .L_203)
.L_203:
        /*000c*/ 	.word	0x00000000
        /*0010*/ 	.short	0x0003
        /*0012*/ 	.short	0x0020
        /*0014*/ 	.byte	0x00, 0xf0, 0x05, 0x00


	//----- nvinfo : EIATTR_KPARAM_INFO
	.align		4
.L_204:
        /*0018*/ 	.byte	0x04, 0x17
        /*001a*/ 	.short	(.L_206 - .L_205)
.L_205:
        /*001c*/ 	.word	0x00000000
        /*0020*/ 	.short	0x0002
        /*0022*/ 	.short	0x0018
        /*0024*/ 	.byte	0x00, 0xf0, 0x21, 0x00


	//----- nvinfo : EIATTR_KPARAM_INFO
	.align		4
.L_206:
        /*0028*/ 	.byte	0x04, 0x17
        /*002a*/ 	.short	(.L_208 - .L_207)
.L_207:
        /*002c*/ 	.word	0x00000000
        /*0030*/ 	.short	0x0001
        /*0032*/ 	.short	0x0010
        /*0034*/ 	.byte	0x00, 0xf5, 0x21, 0x00


	//----- nvinfo : EIATTR_KPARAM_INFO
	.align		4
.L_208:
        /*0038*/ 	.byte	0x04, 0x17
        /*003a*/ 	.short	(.L_210 - .L_209)
.L_209:
        /*003c*/ 	.word	0x00000000
        /*0040*/ 	.short	0x0000
        /*0042*/ 	.short	0x0000
        /*0044*/ 	.byte	0x00, 0xf0, 0x41, 0x00


	//----- nvinfo : EIATTR_SPARSE_MMA_MASK
	.align		4
.L_210:
        /*0048*/ 	.byte	0x03, 0x50
        /*004a*/ 	.short	0x0000


	//----- nvinfo : EIATTR_MAXREG_COUNT
	.align		4
        /*004c*/ 	.byte	0x03, 0x1b
        /*004e*/ 	.short	0x00ff


	//----- nvinfo : EIATTR_NUM_BARRIERS
	.align		4
        /*0050*/ 	.byte	0x02, 0x4c
        /*0052*/ 	.byte	0x01
	.zero		1


	//----- nvinfo : EIATTR_MERCURY_ISA_VERSION
	.align		4
        /*0054*/ 	.byte	0x03, 0x5f
        /*0056*/ 	.short	0x0101


	//----- nvinfo : EIATTR_COOP_GROUP_MASK_REGIDS
	.align		4
        /*0058*/ 	.byte	0x04, 0x29
        /*005a*/ 	.short	(.L_212 - .L_211)


	//   ....[0]....
.L_211:
        /*005c*/ 	.word	0xffffffff


	//   ....[1]....
        /*0060*/ 	.word	0xffffffff


	//   ....[2]....
        /*0064*/ 	.word	0xffffffff


	//   ....[3]....
        /*0068*/ 	.word	0xffffffff


	//   ....[4]....
        /*006c*/ 	.word	0xffffffff


	//   ....[5]....
        /*0070*/ 	.word	0xffffffff


	//   ....[6]....
        /*0074*/ 	.word	0xffffffff


	//   ....[7]....
        /*0078*/ 	.word	0xffffffff


	//   ....[8]....
        /*007c*/ 	.word	0xffffffff


	//   ....[9]....
        /*0080*/ 	.word	0xffffffff


	//   ....[10]....
        /*0084*/ 	.word	0xffffffff


	//   ....[11]....
        /*0088*/ 	.word	0xffffffff


	//   ....[12]....
        /*008c*/ 	.word	0xffffffff


	//   ....[13]....
        /*0090*/ 	.word	0xffffffff


	//   ....[14]....
        /*0094*/ 	.word	0xffffffff


	//   ....[15]....
        /*0098*/ 	.word	0xffffffff


	//   ....[16]....
        /*009c*/ 	.word	0xffffffff


	//   ....[17]....
        /*00a0*/ 	.word	0xffffffff


	//   ....[18]....
        /*00a4*/ 	.word	0xffffffff


	//   ....[19]....
        /*00a8*/ 	.word	0xffffffff


	//   ....[20]....
        /*00ac*/ 	.word	0xffffffff


	//   ....[21]....
        /*00b0*/ 	.word	0xffffffff


	//   ....[22]....
        /*00b4*/ 	.word	0xffffffff


	//   ....[23]....
        /*00b8*/ 	.word	0xffffffff


	//   ....[24]....
        /*00bc*/ 	.word	0xffffffff


	//   ....[25]....
        /*00c0*/ 	.word	0xffffffff


	//   ....[26]....
        /*00c4*/ 	.word	0xffffffff


	//   ....[27]....
        /*00c8*/ 	.word	0xffffffff


	//   ....[28]....
        /*00cc*/ 	.word	0xffffffff


	//   ....[29]....
        /*00d0*/ 	.word	0xffffffff


	//   ....[30]....
        /*00d4*/ 	.word	0xffffffff


	//   ....[31]....
        /*00d8*/ 	.word	0xffffffff


	//   ....[32]....
        /*00dc*/ 	.word	0xffffffff


	//   ....[33]....
        /*00e0*/ 	.word	0xffffffff


	//   ....[34]....
        /*00e4*/ 	.word	0xffffffff


	//   ....[35]....
        /*00e8*/ 	.word	0xffffffff


	//   ....[36]....
        /*00ec*/ 	.word	0xffffffff


	//   ....[37]....
        /*00f0*/ 	.word	0xffffffff


	//   ....[38]....
        /*00f4*/ 	.word	0xffffffff


	//   ....[39]....
        /*00f8*/ 	.word	0xffffffff


	//   ....[40]....
        /*00fc*/ 	.word	0xffffffff


	//   ....[41]....
        /*0100*/ 	.word	0xffffffff


	//   ....[42]....
        /*0104*/ 	.word	0xffffffff


	//   ....[43]....
        /*0108*/ 	.word	0xffffffff


	//   ....[44]....
        /*010c*/ 	.word	0xffffffff


	//   ....[45]....
        /*0110*/ 	.word	0xffffffff


	//   ....[46]....
        /*0114*/ 	.word	0xffffffff


	//   ....[47]....
        /*0118*/ 	.word	0xffffffff


	//   ....[48]....
        /*011c*/ 	.word	0xffffffff


	//   ....[49]....
        /*0120*/ 	.word	0xffffffff


	//   ....[50]....
        /*0124*/ 	.word	0xffffffff


	//   ....[51]....
        /*0128*/ 	.word	0xffffffff


	//   ....[52]....
        /*012c*/ 	.word	0xffffffff


	//   ....[53]....
        /*0130*/ 	.word	0xffffffff


	//   ....[54]....
        /*0134*/ 	.word	0xffffffff


	//   ....[55]....
        /*0138*/ 	.word	0xffffffff


	//   ....[56]....
        /*013c*/ 	.word	0xffffffff


	//   ....[57]....
        /*0140*/ 	.word	0xffffffff


	//   ....[58]....
        /*0144*/ 	.word	0xffffffff


	//   ....[59]....
        /*0148*/ 	.word	0xffffffff


	//----- nvinfo : EIATTR_COOP_GROUP_INSTR_OFFSETS
	.align		4
.L_212:
        /*014c*/ 	.byte	0x04, 0x28
        /*014e*/ 	.short	(.L_214 - .L_213)


	//   ....[0]....
.L_213:
        /*0150*/ 	.word	0x00000cb0


	//   ....[1]....
        /*0154*/ 	.word	0x00000ce0


	//   ....[2]....
        /*0158*/ 	.word	0x00000d00


	//   ....[3]....
        /*015c*/ 	.word	0x00000d10


	//   ....[4]....
        /*0160*/ 	.word	0x00000ea0


	//   ....[5]....
        /*0164*/ 	.word	0x00000ed0


	//   ....[6]....
        /*0168*/ 	.word	0x00000f00


	//   ....[7]....
        /*016c*/ 	.word	0x00000f20


	//   ....[8]....
        /*0170*/ 	.word	0x000010a0


	//   ....[9]....
        /*0174*/ 	.word	0x000010d0


	//   ....[10]....
        /*0178*/ 	.word	0x00001100


	//   ....[11]....
        /*017c*/ 	.word	0x00001120


	//   ....[12]....
        /*0180*/ 	.word	0x000012a0


	//   ....[13]....
        /*0184*/ 	.word	0x000012d0


	//   ....[14]....
        /*0188*/ 	.word	0x00001300


	//   ....[15]....
        /*018c*/ 	.word	0x00001320


	//   ....[16]....
        /*0190*/ 	.word	0x000014a0


	//   ....[17]....
        /*0194*/ 	.word	0x000014e0


	//   ....[18]....
        /*0198*/ 	.word	0x00001510


	//   ....[19]....
        /*019c*/ 	.word	0x00001520


	//   ....[20]....
        /*01a0*/ 	.word	0x00002280


	//   ....[21]....
        /*01a4*/ 	.word	0x00002290


	//   ....[22]....
        /*01a8*/ 	.word	0x000022a0


	//   ....[23]....
        /*01ac*/ 	.word	0x000022c0


	//   ....[24]....
        /*01b0*/ 	.word	0x00002440


	//   ....[25]....
        /*01b4*/ 	.word	0x00002480


	//   ....[26]....
        /*01b8*/ 	.word	0x000024b0


	//   ....[27]....
        /*01bc*/ 	.word	0x000024d0


	//   ....[28]....
        /*01c0*/ 	.word	0x00002650


	//   ....[29]....
        /*01c4*/ 	.word	0x00002690


	//   ....[30]....
        /*01c8*/ 	.word	0x000026c0


	//   ....[31]....
        /*01cc*/ 	.word	0x000026e0


	//   ....[32]....
        /*01d0*/ 	.word	0x00002860


	//   ....[33]....
        /*01d4*/ 	.word	0x000028a0


	//   ....[34]....
        /*01d8*/ 	.word	0x000028d0


	//   ....[35]....
        /*01dc*/ 	.word	0x000028f0


	//   ....[36]....
        /*01e0*/ 	.word	0x00002a70


	//   ....[37]....
        /*01e4*/ 	.word	0x00002ab0


	//   ....[38]....
        /*01e8*/ 	.word	0x00002ae0


	//   ....[39]....
        /*01ec*/ 	.word	0x00002b00


	//   ....[40]....
        /*01f0*/ 	.word	0x00004f40


	//   ....[41]....
        /*01f4*/ 	.word	0x00004f70


	//   ....[42]....
        /*01f8*/ 	.word	0x00004f90


	//   ....[43]....
        /*01fc*/ 	.word	0x00004fa0


	//   ....[44]....
        /*0200*/ 	.word	0x00005130


	//   ....[45]....
        /*0204*/ 	.word	0x00005160


	//   ....[46]....
        /*0208*/ 	.word	0x00005190


	//   ....[47]....
        /*020c*/ 	.word	0x000051b0


	//   ....[48]....
        /*0210*/ 	.word	0x00005330


	//   ....[49]....
        /*0214*/ 	.word	0x00005360


	//   ....[50]....
        /*0218*/ 	.word	0x00005390


	//   ....[51]....
        /*021c*/ 	.word	0x000053b0


	//   ....[52]....
        /*0220*/ 	.word	0x00005530


	//   ....[53]....
        /*0224*/ 	.word	0x00005560


	//   ....[54]....
        /*0228*/ 	.word	0x00005590


	//   ....[55]....
        /*022c*/ 	.word	0x000055b0


	//   ....[56]....
        /*0230*/ 	.word	0x00005730


	//   ....[57]....
        /*0234*/ 	.word	0x00005760


	//   ....[58]....
        /*0238*/ 	.word	0x00005790


	//   ....[59]....
        /*023c*/ 	.word	0x000057b0


	//----- nvinfo : EIATTR_VRC_CTA_INIT_COUNT
	.align		4
.L_214:
        /*0240*/ 	.byte	0x02, 0x4a
	.zero		1
	.zero		1


	//----- nvinfo : EIATTR_EXIT_INSTR_OFFSETS
	.align		4
        /*0244*/ 	.byte	0x04, 0x1c
        /*0246*/ 	.short	(.L_216 - .L_215)


	//   ....[0]....
.L_215:
        /*0248*/ 	.word	0x00000040


	//   ....[1]....
        /*024c*/ 	.word	0x00006450


	//   ....[2]....
        /*0250*/ 	.word	0x00006490


	//----- nvinfo : EIATTR_MAX_THREADS
	.align		4
.L_216:
        /*0254*/ 	.byte	0x04, 0x05
        /*0256*/ 	.short	(.L_218 - .L_217)
.L_217:
        /*0258*/ 	.word	0x00000100
        /*025c*/ 	.word	0x00000001
        /*0260*/ 	.word	0x00000001


	//----- nvinfo : EIATTR_CRS_STACK_SIZE
	.align		4
.L_218:
        /*0264*/ 	.byte	0x04, 0x1e
        /*0266*/ 	.short	(.L_220 - .L_219)
.L_219:
        /*0268*/ 	.word	0x00000000


	//----- nvinfo : EIATTR_CBANK_PARAM_SIZE
	.align		4
.L_220:
        /*026c*/ 	.byte	0x03, 0x19
        /*026e*/ 	.short	0x0021


	//----- nvinfo : EIATTR_PARAM_CBANK
	.align		4
        /*0270*/ 	.byte	0x04, 0x0a
        /*0272*/ 	.short	(.L_222 - .L_221)
	.align		4
.L_221:
        /*0274*/ 	.word	index@(.nv.constant0._ZN6thrust24THRUST_300001_SM_1000_NS8cuda_cub4core6detail13_kernel_agentINS1_8__reduce11ReduceAgentINS0_12zip_iteratorIN4cuda3std3__45tupleIJNS0_10device_ptrIdEENS0_17counting_iteratorIlNS0_11use_defaultESF_SF_EEEEEEEPNSB_IJdlEEESJ_lNS1_9__extrema9arg_max_fIdl10comparatorEEEEJSI_SK_lSO_EEEvDpT0_)
        /*0278*/ 	.short	0x0380
        /*027a*/ 	.short	0x0021


	//----- nvinfo : EIATTR_SW_WAR
	.align		4
.L_222:
        /*027c*/ 	.byte	0x04, 0x36
        /*027e*/ 	.short	(.L_224 - .L_223)
.L_223:
        /*0280*/ 	.word	0x00000008
.L_224:


//--------------------- .nv.info._ZN6thrust24THRUST_300001_SM_1000_NS8cuda_cub4core6detail13_kernel_agentINS1_8__reduce11ReduceAgentIPN4cuda3std3__45tupleIJdlEEESC_SB_iNS1_9__extrema9arg_max_fIdl10comparatorEEEEJSC_SC_iSG_EEEvDpT0_ --------------------------
	.section	.nv.info._ZN6thrust24THRUST_300001_SM_1000_NS8cuda_cub4core6detail13_kernel_agentINS1_8__reduce11ReduceAgentIPN4cuda3std3__45tupleIJdlEEESC_SB_iNS1_9__extrema9arg_max_fIdl10comparatorEEEEJSC_SC_iSG_EEEvDpT0_,"",@"SHT_CUDA_INFO"
	.sectionflags	@""
	.align	4


	//----- nvinfo : EIATTR_CUDA_API_VERSION
	.align		4
        /*0000*/ 	.byte	0x04, 0x37
        /*0002*/ 	.short	(.L_226 - .L_225)
.L_225:
        /*0004*/ 	.word	0x00000082


	//----- nvinfo : EIATTR_KPARAM_INFO
	.align		4
.L_226:
        /*0008*/ 	.byte	0x04, 0x17
        /*000a*/ 	.short	(.L_228 - .L_227)
.L_227:
        /*000c*/ 	.word	0x00000000
        /*0010*/ 	.short	0x0003
        /*0012*/ 	.short	0x0014
        /*0014*/ 	.byte	0x00, 0xf0, 0x05, 0x00


	//----- nvinfo : EIATTR_KPARAM_INFO
	.align		4
.L_228:
        /*0018*/ 	.byte	0x04, 0x17
        /*001a*/ 	.short	(.L_230 - .L_229)
.L_229:
        /*001c*/ 	.word	0x00000000
        /*0020*/ 	.short	0x0002
        /*0022*/ 	.short	0x0010
        /*0024*/ 	.byte	0x00, 0xf0, 0x11, 0x00


	//----- nvinfo : EIATTR_KPARAM_INFO
	.align		4
.L_230:
        /*0028*/ 	.byte	0x04, 0x17
        /*002a*/ 	.short	(.L_232 - .L_231)
.L_231:
        /*002c*/ 	.word	0x00000000
        /*0030*/ 	.short	0x0001
        /*0032*/ 	.short	0x0008
        /*0034*/ 	.byte	0x00, 0xf5, 0x21, 0x00


	//----- nvinfo : EIATTR_KPARAM_INFO
	.align		4
.L_232:
        /*0038*/ 	.byte	0x04, 0x17
        /*003a*/ 	.short	(.L_234 - .L_233)
.L_233:
        /*003c*/ 	.word	0x00000000
        /*0040*/ 	.short	0x0000
        /*0042*/ 	.short	0x0000
        /*0044*/ 	.byte	0x00, 0xf5, 0x21, 0x00


	//----- nvinfo : EIATTR_SPARSE_MMA_MASK
	.align		4
.L_234:
        /*0048*/ 	.byte	0x03, 0x50
        /*004a*/ 	.short	0x0000


	//----- nvinfo : EIATTR_MAXREG_COUNT
	.align		4
        /*004c*/ 	.byte	0x03, 0x1b
        /*004e*/ 	.short	0x00ff


	//----- nvinfo : EIATTR_NUM_BARRIERS
	.align		4
        /*0050*/ 	.byte	0x02, 0x4c
        /*0052*/ 	.byte	0x01
	.zero		1


	//----- nvinfo : EIATTR_MERCURY_ISA_VERSION
	.align		4
        /*0054*/ 	.byte	0x03, 0x5f
        /*0056*/ 	.short	0x0101


	//----- nvinfo : EIATTR_COOP_GROUP_MASK_REGIDS
	.align		4
        /*0058*/ 	.byte	0x04, 0x29
        /*005a*/ 	.short	(.L_236 - .L_235)


	//   ....[0]....
.L_235:
        /*005c*/ 	.word	0xffffffff


	//   ....[1]....
        /*0060*/ 	.word	0xffffffff


	//   ....[2]....
        /*0064*/ 	.word	0xffffffff


	//   ....[3]....
        /*0068*/ 	.word	0xffffffff


	//   ....[4]....
        /*006c*/ 	.word	0xffffffff


	//   ....[5]....
        /*0070*/ 	.word	0xffffffff


	//   ....[6]....
        /*0074*/ 	.word	0xffffffff


	//   ....[7]....
        /*0078*/ 	.word	0xffffffff


	//   ....[8]....
        /*007c*/ 	.word	0xffffffff


	//   ....[9]....
        /*0080*/ 	.word	0xffffffff


	//   ....[10]....
        /*0084*/ 	.word	0xffffffff


	//   ....[11]....
        /*0088*/ 	.word	0xffffffff


	//   ....[12]....
        /*008c*/ 	.word	0xffffffff


	//   ....[13]....
        /*0090*/ 	.word	0xffffffff


	//   ....[14]....
        /*0094*/ 	.word	0xffffffff


	//   ....[15]....
        /*0098*/ 	.word	0xffffffff


	//   ....[16]....
        /*009c*/ 	.word	0xffffffff


	//   ....[17]....
        /*00a0*/ 	.word	0xffffffff


	//   ....[18]....
        /*00a4*/ 	.word	0xffffffff


	//   ....[19]....
        /*00a8*/ 	.word	0xffffffff


	//   ....[20]....
        /*00ac*/ 	.word	0xffffffff


	//   ....[21]....
        /*00b0*/ 	.word	0xffffffff


	//   ....[22]....
        /*00b4*/ 	.word	0xffffffff


	//   ....[23]....
        /*00b8*/ 	.word	0xffffffff


	//   ....[24]....
        /*00bc*/ 	.word	0xffffffff


	//   ....[25]....
        /*00c0*/ 	.word	0xffffffff


	//   ....[26]....
        /*00c4*/ 	.word	0xffffffff


	//   ....[27]....
        /*00c8*/ 	.word	0xffffffff


	//   ....[28]....
        /*00cc*/ 	.word	0xffffffff


	//   ....[29]....
        /*00d0*/ 	.word	0xffffffff


	//   ....[30]....
        /*00d4*/ 	.word	0xffffffff


	//   ....[31]....
        /*00d8*/ 	.word	0xffffffff


	//   ....[32]....
        /*00dc*/ 	.word	0xffffffff


	//   ....[33]....
        /*00e0*/ 	.word	0xffffffff


	//   ....[34]....
        /*00e4*/ 	.word	0xffffffff


	//   ....[35]....
        /*00e8*/ 	.word	0xffffffff


	//   ....[36]....
        /*00ec*/ 	.word	0xffffffff


	//   ....[37]....
        /*00f0*/ 	.word	0xffffffff


	//   ....[38]....
        /*00f4*/ 	.word	0xffffffff


	//   ....[39]....
        /*00f8*/ 	.word	0xffffffff


	//   ....[40]....
        /*00fc*/ 	.word	0xffffffff


	//   ....[41]....
        /*0100*/ 	.word	0xffffffff


	//   ....[42]....
        /*0104*/ 	.word	0xffffffff


	//   ....[43]....
        /*0108*/ 	.word	0xffffffff


	//   ....[44]....
        /*010c*/ 	.word	0xffffffff


	//   ....[45]....
        /*0110*/ 	.word	0xffffffff


	//   ....[46]....
        /*0114*/ 	.word	0xffffffff


	//   ....[47]....
        /*0118*/ 	.word	0xffffffff


	//   ....[48]....
        /*011c*/ 	.word	0xffffffff


	//   ....[49]....
        /*0120*/ 	.word	0xffffffff


	//   ....[50]....
        /*0124*/ 	.word	0xffffffff


	//   ....[51]....
        /*0128*/ 	.word	0xffffffff


	//   ....[52]....
        /*012c*/ 	.word	0xffffffff


	//   ....[53]....
        /*0130*/ 	.word	0xffffffff


	//   ....[54]....
        /*0134*/ 	.word	0xffffffff


	//   ....[55]....
        /*0138*/ 	.word	0xffffffff


	//   ....[56]....
        /*013c*/ 	.word	0xffffffff


	//   ....[57]....
        /*0140*/ 	.word	0xffffffff


	//   ....[58]....
        /*0144*/ 	.word	0xffffffff


	//   ....[59]....
        /*0148*/ 	.word	0xffffffff


	//----- nvinfo : EIATTR_COOP_GROUP_INSTR_OFFSETS
	.align		4
.L_236:
        /*014c*/ 	.byte	0x04, 0x28
        /*014e*/ 	.short	(.L_238 - .L_237)


	//   ....[0]....
.L_237:
        /*0150*/ 	.word	0x00000b70


	//   ....[1]....
        /*0154*/ 	.word	0x00000ba0


	//   ....[2]....
        /*0158*/ 	.word	0x00000bc0


	//   ....[3]....
        /*015c*/ 	.word	0x00000bd0


	//   ....[4]....
        /*0160*/ 	.word	0x00000d60


	//   ....[5]....
        /*0164*/ 	.word	0x00000d90


	//   ....[6]....
        /*0168*/ 	.word	0x00000dc0


	//   ....[7]....
        /*016c*/ 	.word	0x00000de0


	//   ....[8]....
        /*0170*/ 	.word	0x00000f60


	//   ....[9]....
        /*0174*/ 	.word	0x00000f90


	//   ....[10]....
        /*0178*/ 	.word	0x00000fc0


	//   ....[11]....
        /*017c*/ 	.word	0x00000fe0


	//   ....[12]....
        /*0180*/ 	.word	0x00001160


	//   ....[13]....
        /*0184*/ 	.word	0x00001190


	//   ....[14]....
        /*0188*/ 	.word	0x000011c0


	//   ....[15]....
        /*018c*/ 	.word	0x000011e0


	//   ....[16]....
        /*0190*/ 	.word	0x00001360


	//   ....[17]....
        /*0194*/ 	.word	0x000013a0


	//   ....[18]....
        /*0198*/ 	.word	0x000013d0


	//   ....[19]....
        /*019c*/ 	.word	0x000013e0


	//   ....[20]....
        /*01a0*/ 	.word	0x00002140


	//   ....[21]....
        /*01a4*/ 	.word	0x00002150


	//   ....[22]....
        /*01a8*/ 	.word	0x00002160


	//   ....[23]....
        /*01ac*/ 	.word	0x00002180


	//   ....[24]....
        /*01b0*/ 	.word	0x00002300


	//   ....[25]....
        /*01b4*/ 	.word	0x00002340


	//   ....[26]....
        /*01b8*/ 	.word	0x00002370


	//   ....[27]....
        /*01bc*/ 	.word	0x00002390


	//   ....[28]....
        /*01c0*/ 	.word	0x00002510


	//   ....[29]....
        /*01c4*/ 	.word	0x00002550


	//   ....[30]....
        /*01c8*/ 	.word	0x00002580


	//   ....[31]....
        /*01cc*/ 	.word	0x000025a0


	//   ....[32]....
        /*01d0*/ 	.word	0x00002720


	//   ....[33]....
        /*01d4*/ 	.word	0x00002760


	//   ....[34]....
        /*01d8*/ 	.word	0x00002790


	//   ....[35]....
        /*01dc*/ 	.word	0x000027b0


	//   ....[36]....
        /*01e0*/ 	.word	0x00002930


	//   ....[37]....
        /*01e4*/ 	.word	0x00002970


	//   ....[38]....
        /*01e8*/ 	.word	0x000029b0


	//   ....[39]....
        /*01ec*/ 	.word	0x000029c0


	//   ....[40]....
        /*01f0*/ 	.word	0x00004d80


	//   ....[41]....
        /*01f4*/ 	.word	0x00004db0


	//   ....[42]....
        /*01f8*/ 	.word	0x00004dd0


	//   ....[43]....
        /*01fc*/ 	.word	0x00004de0


	//   ....[44]....
        /*0200*/ 	.word	0x00004f70


	//   ....[45]....
        /*0204*/ 	.word	0x00004fa0


	//   ....[46]....
        /*0208*/ 	.word	0x00004fd0


	//   ....[47]....
        /*020c*/ 	.word	0x00004ff0


	//   ....[48]....
        /*0210*/ 	.word	0x00005170


	//   ....[49]....
        /*0214*/ 	.word	0x000051a0


	//   ....[50]....
        /*0218*/ 	.word	0x000051d0


	//   ....[51]....
        /*021c*/ 	.word	0x000051f0


	//   ....[52]....
        /*0220*/ 	.word	0x00005370


	//   ....[53]....
        /*0224*/ 	.word	0x000053a0


	//   ....[54]....
        /*0228*/ 	.word	0x000053d0


	//   ....[55]....
        /*022c*/ 	.word	0x000053f0


	//   ....[56]....
        /*0230*/ 	.word	0x00005570


	//   ....[57]....
        /*0234*/ 	.word	0x000055a0


	//   ....[58]....
        /*0238*/ 	.word	0x000055d0


	//   ....[59]....
        /*023c*/ 	.word	0x000055f0


	//----- nvinfo : EIATTR_VRC_CTA_INIT_COUNT
	.align		4
.L_238:
        /*0240*/ 	.byte	0x02, 0x4a
	.zero		1
	.zero		1


	//----- nvinfo : EIATTR_EXIT_INSTR_OFFSETS
	.align		4
        /*0244*/ 	.byte	0x04, 0x1c
        /*0246*/ 	.short	(.L_240 - .L_239)


	//   ....[0]....
.L_239:
        /*0248*/ 	.word	0x00000030


	//   ....[1]....
        /*024c*/ 	.word	0x00006290


	//   ....[2]....
        /*0250*/ 	.word	0x000062d0


	//----- nvinfo : EIATTR_MAX_THREADS
	.align		4
.L_240:
        /*0254*/ 	.byte	0x04, 0x05
        /*0256*/ 	.short	(.L_242 - .L_241)
.L_241:
        /*0258*/ 	.word	0x00000100
        /*025c*/ 	.word	0x00000001
        /*0260*/ 	.word	0x00000001


	//----- nvinfo : EIATTR_CRS_STACK_SIZE
	.align		4
.L_242:
        /*0264*/ 	.byte	0x04, 0x1e
        /*0266*/ 	.short	(.L_244 - .L_243)
.L_243:
        /*0268*/ 	.word	0x00000000


	//----- nvinfo : EIATTR_CBANK_PARAM_SIZE
	.align		4
.L_244:
        /*026c*/ 	.byte	0x03, 0x19
        /*026e*/ 	.short	0x0015


	//----- nvinfo : EIATTR_PARAM_CBANK
	.align		4
        /*0270*/ 	.byte	0x04, 0x0a
        /*0272*/ 	.short	(.L_246 - .L_245)
	.align		4
.L_245:
        /*0274*/ 	.word	index@(.nv.constant0._ZN6thrust24THRUST_300001_SM_1000_NS8cuda_cub4core6detail13_kernel_agentINS1_8__reduce11ReduceAgentIPN4cuda3std3__45tupleIJdlEEESC_SB_iNS1_9__extrema9arg_max_fIdl10comparatorEEEEJSC_SC_iSG_EEEvDpT0_)
        /*0278*/ 	.short	0x0380
        /*027a*/ 	.short	0x0015


	//----- nvinfo : EIATTR_SW_WAR
	.align		4
.L_246:
        /*027c*/ 	.byte	0x04, 0x36
        /*027e*/ 	.short	(.L_248 - .L_247)
.L_247:
        /*0280*/ 	.word	0x00000008
.L_248:


//--------------------- .nv.info._ZN6thrust24THRUST_300001_SM_1000_NS8cuda_cub4core6detail13_kernel_agentINS1_8__reduce10DrainAgentIiEEJN3cub18CUB_300001_SM_10009GridQueueIjEEiEEEvDpT0_ --------------------------
	.section	.nv.info._ZN6thrust24THRUST_300001_SM_1000_NS8cuda_cub4core6detail13_kernel_agentINS1_8__reduce10DrainAgentIiEEJN3cub18CUB_300001_SM_10009GridQueueIjEEiEEEvDpT0_,"",@"SHT_CUDA_INFO"
	.sectionflags	@""
	.align	4


	//----- nvinfo : EIATTR_CUDA_API_VERSION
	.align		4
        /*0000*/ 	.byte	0x04, 0x37
        /*0002*/ 	.short	(.L_250 - .L_249)
.L_249:
        /*0004*/ 	.word	0x00000082


	//----- nvinfo : EIATTR_KPARAM_INFO
	.align		4
.L_250:
        /*0008*/ 	.byte	0x04, 0x17
        /*000a*/ 	.short	(.L_252 - .L_251)
.L_251:
        /*000c*/ 	.word	0x00000000
        /*0010*/ 	.short	0x0001
        /*0012*/ 	.short	0x0008
        /*0014*/ 	.byte	0x00, 0xf0, 0x11, 0x00


	//----- nvinfo : EIATTR_KPARAM_INFO
	.align		4
.L_252:
        /*0018*/ 	.byte	0x04, 0x17
        /*001a*/ 	.short	(.L_254 - .L_253)
.L_253:
        /*001c*/ 	.word	0x00000000
        /*0020*/ 	.short	0x0000
        /*0022*/ 	.short	0x0000
        /*0024*/ 	.byte	0x00, 0xf0, 0x21, 0x00


	//----- nvinfo : EIATTR_SPARSE_MMA_MASK
	.align		4
.L_254:
        /*0028*/ 	.byte	0x03, 0x50
        /*002a*/ 	.short	0x0000


	//----- nvinfo : EIATTR_MAXREG_COUNT
	.align		4
        /*002c*/ 	.byte	0x03, 0x1b
        /*002e*/ 	.short	0x00ff


	//----- nvinfo : EIATTR_MERCURY_ISA_VERSION
	.align		4
        /*0030*/ 	.byte	0x03, 0x5f
        /*0032*/ 	.short	0x0101


	//----- nvinfo : EIATTR_VRC_CTA_INIT_COUNT
	.align		4
        /*0034*/ 	.byte	0x02, 0x4a
	.zero		1
	.zero		1


	//----- nvinfo : EIATTR_EXIT_INSTR_OFFSETS
	.align		4
        /*0038*/ 	.byte	0x04, 0x1c
        /*003a*/ 	.short	(.L_256 - .L_255)


	//   ....[0]....
.L_255:
        /*003c*/ 	.word	0x00000060


	//----- nvinfo : EIATTR_MAX_THREADS
	.align		4
.L_256:
        /*0040*/ 	.byte	0x04, 0x05
        /*0042*/ 	.short	(.L_258 - .L_257)
.L_257:
        /*0044*/ 	.word	0x00000001
        /*0048*/ 	.word	0x00000001
        /*004c*/ 	.word	0x00000001


	//----- nvinfo : EIATTR_CBANK_PARAM_SIZE
	.align		4
.L_258:
        /*0050*/ 	.byte	0x03, 0x19
        /*0052*/ 	.short	0x000c


	//----- nvinfo : EIATTR_PARAM_CBANK
	.align		4
        /*0054*/ 	.byte	0x04, 0x0a
        /*0056*/ 	.short	(.L_260 - .L_259)
	.align		4
.L_259:
        /*0058*/ 	.word	index@(.nv.constant0._ZN6thrust24THRUST_300001_SM_1000_NS8cuda_cub4core6detail13_kernel_agentINS1_8__reduce10DrainAgentIiEEJN3cub18CUB_300001_SM_10009GridQueueIjEEiEEEvDpT0_)
        /*005c*/ 	.short	0x0380
        /*005e*/ 	.short	0x000c


	//----- nvinfo : EIATTR_SW_WAR
	.align		4
.L_260:
        /*0060*/ 	.byte	0x04, 0x36
        /*0062*/ 	.short	(.L_262 - .L_261)
.L_261:
        /*0064*/ 	.word	0x00000008
.L_262:


//--------------------- .nv.info._ZN6thrust24THRUST_300001_SM_1000_NS8cuda_cub4core6detail13_kernel_agentINS1_8__reduce11ReduceAgentINS0_12zip_iteratorIN4cuda3std3__45tupleIJNS0_10device_ptrIdEENS0_17counting_iteratorIlNS0_11use_defaultESF_SF_EEEEEEEPNSB_IJdlEEESJ_iNS1_9__extrema9arg_max_fIdl10comparatorEEEEJSI_SK_iN3cub18CUB_300001_SM_100013GridEvenShareIiEENSR_9GridQueueIjEESO_EEEvDpT0_ --------------------------
	.section	.nv.info._ZN6thrust24THRUST_300001_SM_1000_NS8cuda_cub4core6detail13_kernel_agentINS1_8__reduce11ReduceAgentINS0_12zip_iteratorIN4cuda3std3__45tupleIJNS0_10device_ptrIdEENS0_17counting_iteratorIlNS0_11use_defaultESF_SF_EEEEEEEPNSB_IJdlEEESJ_iNS1_9__extrema9arg_max_fIdl10comparatorEEEEJSI_SK_iN3cub18CUB_300001_SM_100013GridEvenShareIiEENSR_9GridQueueIjEESO_EEEvDpT0_,"",@"SHT_CUDA_INFO"
	.sectionflags	@""
	.align	4


	//----- nvinfo : EIATTR_CUDA_API_VERSION
	.align		4
        /*0000*/ 	.byte	0x04, 0x37
        /*0002*/ 	.short	(.L_264 - .L_263)
.L_263:
        /*0004*/ 	.word	0x00000082


	//----- nvinfo : EIATTR_KPARAM_INFO
	.align		4
.L_264:
        /*0008*/ 	.byte	0x04, 0x17
        /*000a*/ 	.short	(.L_266 - .L_265)
.L_265:
        /*000c*/ 	.word	0x00000000
        /*0010*/ 	.short	0x0005
        /*0012*/ 	.short	0x0050
        /*0014*/ 	.byte	0x00, 0xf0, 0x05, 0x00


	//----- nvinfo : EIATTR_KPARAM_INFO
	.align		4
.L_266:
        /*0018*/ 	.byte	0x04, 0x17
        /*001a*/ 	.short	(.L_268 - .L_267)
.L_267:
        /*001c*/ 	.word	0x00000000
        /*0020*/ 	.short	0x0004
        /*0022*/ 	.short	0x0048
        /*0024*/ 	.byte	0x00, 0xf0, 0x21, 0x00


	//----- nvinfo : EIATTR_KPARAM_INFO
	.align		4
.L_268:
        /*0028*/ 	.byte	0x04, 0x17
        /*002a*/ 	.short	(.L_270 - .L_269)
.L_269:
        /*002c*/ 	.word	0x00000000
        /*0030*/ 	.short	0x0003
        /*0032*/ 	.short	0x001c
        /*0034*/ 	.byte	0x00, 0xf0, 0xa1, 0x00


	//----- nvinfo : EIATTR_KPARAM_INFO
	.align		4
.L_270:
        /*0038*/ 	.byte	0x04, 0x17
        /*003a*/ 	.short	(.L_272 - .L_271)
.L_271:
        /*003c*/ 	.word	0x00000000
        /*0040*/ 	.short	0x0002
        /*0042*/ 	.short	0x0018
        /*0044*/ 	.byte	0x00, 0xf0, 0x11, 0x00


	//----- nvinfo : EIATTR_KPARAM_INFO
	.align		4
.L_272:
        /*0048*/ 	.byte	0x04, 0x17
        /*004a*/ 	.short	(.L_274 - .L_273)
.L_273:
        /*004c*/ 	.word	0x00000000
        /*0050*/ 	.short	0x0001
        /*0052*/ 	.short	0x0010
        /*0054*/ 	.byte	0x00, 0xf5, 0x21, 0x00


	//----- nvinfo : EIATTR_KPARAM_INFO
	.align		4
.L_274:
        /*0058*/ 	.byte	0x04, 0x17
        /*005a*/ 	.short	(.L_276 - .L_275)
.L_275:
        /*005c*/ 	.word	0x00000000
        /*0060*/ 	.short	0x0000
        /*0062*/ 	.short	0x0000
        /*0064*/ 	.byte	0x00, 0xf0, 0x41, 0x00


	//----- nvinfo : EIATTR_SPARSE_MMA_MASK
	.align		4
.L_276:
        /*0068*/ 	.byte	0x03, 0x50
        /*006a*/ 	.short	0x0000


	//----- nvinfo : EIATTR_MAXREG_COUNT
	.align		4
        /*006c*/ 	.byte	0x03, 0x1b
        /*006e*/ 	.short	0x00ff


	//----- nvinfo : EIATTR_NUM_BARRIERS
	.align		4
        /*0070*/ 	.byte	0x02, 0x4c
        /*0072*/ 	.byte	0x01
	.zero		1


	//----- nvinfo : EIATTR_MERCURY_ISA_VERSION
	.align		4
        /*0074*/ 	.byte	0x03, 0x5f
        /*0076*/ 	.short	0x0101


	//----- nvinfo : EIATTR_COOP_GROUP_MASK_REGIDS
	.align		4
        /*0078*/ 	.byte	0x04, 0x29
        /*007a*/ 	.short	(.L_278 - .L_277)


	//   ....[0]....
.L_277:
        /*007c*/ 	.word	0xffffffff


	//   ....[1]....
        /*0080*/ 	.word	0xffffffff


	//   ....[2]....
        /*0084*/ 	.word	0xffffffff


	//   ....[3]....
        /*0088*/ 	.word	0xffffffff


	//   ....[4]....
        /*008c*/ 	.word	0xffffffff


	//   ....[5]....
        /*0090*/ 	.word	0xffffffff


	//   ....[6]....
        /*0094*/ 	.word	0xffffffff


	//   ....[7]....
        /*0098*/ 	.word	0xffffffff


	//   ....[8]....
        /*009c*/ 	.word	0xffffffff


	//   ....[9]....
        /*00a0*/ 	.word	0xffffffff


	//   ....[10]....
        /*00a4*/ 	.word	0xffffffff


	//   ....[11]....
        /*00a8*/ 	.word	0xffffffff


	//   ....[12]....
        /*00ac*/ 	.word	0xffffffff


	//   ....[13]....
        /*00b0*/ 	.word	0xffffffff


	//   ....[14]....
        /*00b4*/ 	.word	0xffffffff


	//   ....[15]....
        /*00b8*/ 	.word	0xffffffff


	//   ....[16]....
        /*00bc*/ 	.word	0xffffffff


	//   ....[17]....
        /*00c0*/ 	.word	0xffffffff


	//   ....[18]....
        /*00c4*/ 	.word	0xffffffff


	//   ....[19]....
        /*00c8*/ 	.word	0xffffffff


	//   ....[20]....
        /*00cc*/ 	.word	0xffffffff


	//   ....[21]....
        /*00d0*/ 	.word	0xffffffff


	//   ....[22]....
        /*00d4*/ 	.word	0xffffffff


	//   ....[23]....
        /*00d8*/ 	.word	0xffffffff


	//   ....[24]....
        /*00dc*/ 	.word	0xffffffff


	//   ....[25]....
        /*00e0*/ 	.word	0xffffffff


	//   ....[26]....
        /*00e4*/ 	.word	0xffffffff


	//   ....[27]....
        /*00e8*/ 	.word	0xffffffff


	//   ....[28]....
        /*00ec*/ 	.word	0xffffffff


	//   ....[29]....
        /*00f0*/ 	.word	0xffffffff


	//   ....[30]....
        /*00f4*/ 	.word	0xffffffff


	//   ....[31]....
        /*00f8*/ 	.word	0xffffffff


	//   ....[32]....
        /*00fc*/ 	.word	0xffffffff


	//   ....[33]....
        /*0100*/ 	.word	0xffffffff


	//   ....[34]....
        /*0104*/ 	.word	0xffffffff


	//   ....[35]....
        /*0108*/ 	.word	0xffffffff


	//   ....[36]....
        /*010c*/ 	.word	0xffffffff


	//   ....[37]....
        /*0110*/ 	.word	0xffffffff


	//   ....[38]....
        /*0114*/ 	.word	0xffffffff


	//   ....[39]....
        /*0118*/ 	.word	0xffffffff


	//   ....[40]....
        /*011c*/ 	.word	0xffffffff


	//   ....[41]....
        /*0120*/ 	.word	0xffffffff


	//   ....[42]....
        /*0124*/ 	.word	0xffffffff


	//   ....[43]....
        /*0128*/ 	.word	0xffffffff


	//   ....[44]....
        /*012c*/ 	.word	0xffffffff


	//   ....[45]....
        /*0130*/ 	.word	0xffffffff


	//   ....[46]....
        /*0134*/ 	.word	0xffffffff


	//   ....[47]....
        /*0138*/ 	.word	0xffffffff


	//   ....[48]....
        /*013c*/ 	.word	0xffffffff


	//   ....[49]....
        /*0140*/ 	.word	0xffffffff


	//   ....[50]....
        /*0144*/ 	.word	0xffffffff


	//   ....[51]....
        /*0148*/ 	.word	0xffffffff


	//   ....[52]....
        /*014c*/ 	.word	0xffffffff


	//   ....[53]....
        /*0150*/ 	.word	0xffffffff


	//   ....[54]....
        /*0154*/ 	.word	0xffffffff


	//   ....[55]....
        /*0158*/ 	.word	0xffffffff


	//   ....[56]....
        /*015c*/ 	.word	0xffffffff


	//   ....[57]....
        /*0160*/ 	.word	0xffffffff


	//   ....[58]....
        /*0164*/ 	.word	0xffffffff


	//   ....[59]....
        /*0168*/ 	.word	0xffffffff


	//----- nvinfo : EIATTR_COOP_GROUP_INSTR_OFFSETS
	.align		4
.L_278:
        /*016c*/ 	.byte	0x04, 0x28
        /*016e*/ 	.short	(.L_280 - .L_279)


	//   ....[0]....
.L_279:
        /*0170*/ 	.word	0x00000cd0


	//   ....[1]....
        /*0174*/ 	.word	0x00000d00


	//   ....[2]....
        /*0178*/ 	.word	0x00000d20


	//   ....[3]....
        /*017c*/ 	.word	0x00000d30


	//   ....[4]....
        /*0180*/ 	.word	0x00000ec0


	//   ....[5]....
        /*0184*/ 	.word	0x00000ef0


	//   ....[6]....
        /*0188*/ 	.word	0x00000f20


	//   ....[7]....
        /*018c*/ 	.word	0x00000f40


	//   ....[8]....
        /*0190*/ 	.word	0x000010c0


	//   ....[9]....
        /*0194*/ 	.word	0x00001100


	//   ....[10]....
        /*0198*/ 	.word	0x00001130


	//   ....[11]....
        /*019c*/ 	.word	0x00001140


	//   ....[12]....
        /*01a0*/ 	.word	0x000012c0


	//   ....[13]....
        /*01a4*/ 	.word	0x000012f0


	//   ....[14]....
        /*01a8*/ 	.word	0x00001320


	//   ....[15]....
        /*01ac*/ 	.word	0x00001340


	//   ....[16]....
        /*01b0*/ 	.word	0x000014c0


	//   ....[17]....
        /*01b4*/ 	.word	0x000014f0


	//   ....[18]....
        /*01b8*/ 	.word	0x00001520


	//   ....[19]....
        /*01bc*/ 	.word	0x00001540


	//   ....[20]....
        /*01c0*/ 	.word	0x000022b0


	//   ....[21]....
        /*01c4*/ 	.word	0x000022c0


	//   ....[22]....
        /*01c8*/ 	.word	0x000022d0


	//   ....[23]....
        /*01cc*/ 	.word	0x000022f0


	//   ....[24]....
        /*01d0*/ 	.word	0x00002470


	//   ....[25]....
        /*01d4*/ 	.word	0x000024b0


	//   ....[26]....
        /*01d8*/ 	.word	0x000024e0


	//   ....[27]....
        /*01dc*/ 	.word	0x00002500


	//   ....[28]....
        /*01e0*/ 	.word	0x00002680


	//   ....[29]....
        /*01e4*/ 	.word	0x000026c0


	//   ....[30]....
        /*01e8*/ 	.word	0x000026f0


	//   ....[31]....
        /*01ec*/ 	.word	0x00002710


	//   ....[32]....
        /*01f0*/ 	.word	0x00002890


	//   ....[33]....
        /*01f4*/ 	.word	0x000028d0


	//   ....[34]....
        /*01f8*/ 	.word	0x00002900


	//   ....[35]....
        /*01fc*/ 	.word	0x00002920


	//   ....[36]....
        /*0200*/ 	.word	0x00002aa0


	//   ....[37]....
        /*0204*/ 	.word	0x00002ae0


	//   ....[38]....
        /*0208*/ 	.word	0x00002b10


	//   ....[39]....
        /*020c*/ 	.word	0x00002b30


	//   ....[40]....
        /*0210*/ 	.word	0x000051f0


	//   ....[41]....
        /*0214*/ 	.word	0x00005220


	//   ....[42]....
        /*0218*/ 	.word	0x00005240


	//   ....[43]....
        /*021c*/ 	.word	0x00005250


	//   ....[44]....
        /*0220*/ 	.word	0x000053e0


	//   ....[45]....
        /*0224*/ 	.word	0x00005410


	//   ....[46]....
        /*0228*/ 	.word	0x00005440


	//   ....[47]....
        /*022c*/ 	.word	0x00005460


	//   ....[48]....
        /*0230*/ 	.word	0x000055e0


	//   ....[49]....
        /*0234*/ 	.word	0x00005610


	//   ....[50]....
        /*0238*/ 	.word	0x00005640


	//   ....[51]....
        /*023c*/ 	.word	0x00005660


	//   ....[52]....
        /*0240*/ 	.word	0x000057e0


	//   ....[53]....
        /*0244*/ 	.word	0x00005810


	//   ....[54]....
        /*0248*/ 	.word	0x00005840


	//   ....[55]....
        /*024c*/ 	.word	0x00005860


	//   ....[56]....
        /*0250*/ 	.word	0x000059e0


	//   ....[57]....
        /*0254*/ 	.word	0x00005a10


	//   ....[58]....
        /*0258*/ 	.word	0x00005a40


	//   ....[59]....
        /*025c*/ 	.word	0x00005a60


	//----- nvinfo : EIATTR_VRC_CTA_INIT_COUNT
	.align		4
.L_280:
        /*0260*/ 	.byte	0x02, 0x4a
	.zero		1
	.zero		1


	//----- nvinfo : EIATTR_EXIT_INSTR_OFFSETS
	.align		4
        /*0264*/ 	.byte	0x04, 0x1c
        /*0266*/ 	.short	(.L_282 - .L_281)


	//   ....[0]....
.L_281:
        /*0268*/ 	.word	0x00006710


	//   ....[1]....
        /*026c*/ 	.word	0x00006770


	//----- nvinfo : EIATTR_MAX_THREADS
	.align		4
.L_282:
        /*0270*/ 	.byte	0x04, 0x05
        /*0272*/ 	.short	(.L_284 - .L_283)
.L_283:
        /*0274*/ 	.word	0x00000100
        /*0278*/ 	.word	0x00000001
        /*027c*/ 	.word	0x00000001


	//----- nvinfo : EIATTR_CRS_STACK_SIZE
	.align		4
.L_284:
        /*0280*/ 	.byte	0x04, 0x1e
        /*0282*/ 	.short	(.L_286 - .L_285)
.L_285:
        /*0284*/ 	.word	0x00000000


	//----- nvinfo : EIATTR_CBANK_PARAM_SIZE
	.align		4
.L_286:
        /*0288*/ 	.byte	0x03, 0x19
        /*028a*/ 	.short	0x0051


	//----- nvinfo : EIATTR_PARAM_CBANK
	.align		4
        /*028c*/ 	.byte	0x04, 0x0a
        /*028e*/ 	.short	(.L_288 - .L_287)
	.align		4
.L_287:
        /*0290*/ 	.word	index@(.nv.constant0._ZN6thrust24THRUST_300001_SM_1000_NS8cuda_cub4core6detail13_kernel_agentINS1_8__reduce11ReduceAgentINS0_12zip_iteratorIN4cuda3std3__45tupleIJNS0_10device_ptrIdEENS0_17counting_iteratorIlNS0_11use_defaultESF_SF_EEEEEEEPNSB_IJdlEEESJ_iNS1_9__extrema9arg_max_fIdl10comparatorEEEEJSI_SK_iN3cub18CUB_300001_SM_100013GridEvenShareIiEENSR_9GridQueueIjEESO_EEEvDpT0_)
        /*0294*/ 	.short	0x0380
        /*0296*/ 	.short	0x0051


	//----- nvinfo : EIATTR_SW_WAR
	.align		4
.L_288:
        /*0298*/ 	.byte	0x04, 0x36
        /*029a*/ 	.short	(.L_290 - .L_289)
.L_289:
        /*029c*/ 	.word	0x00000008
.L_290:


//--------------------- .nv.info._ZN6thrust24THRUST_300001_SM_1000_NS8cuda_cub4core6detail13_kernel_agentINS1_8__reduce11ReduceAgentINS0_12zip_iteratorIN4cuda3std3__45tupleIJNS0_10device_ptrIdEENS0_17counting_iteratorIlNS0_11use_defaultESF_SF_EEEEEEEPNSB_IJdlEEESJ_iNS1_9__extrema9arg_max_fIdl10comparatorEEEEJSI_SK_iSO_EEEvDpT0_ --------------------------
	.section	.nv.info._ZN6thrust24THRUST_300001_SM_1000_NS8cuda_cub4core6detail13_kernel_agentINS1_8__reduce11ReduceAgentINS0_12zip_iteratorIN4cuda3std3__45tupleIJNS0_10device_ptrIdEENS0_17counting_iteratorIlNS0_11use_defaultESF_SF_EEEEEEEPNSB_IJdlEEESJ_iNS1_9__extrema9arg_max_fIdl10comparatorEEEEJSI_SK_iSO_EEEvDpT0_,"",@"SHT_CUDA_INFO"
	.sectionflags	@""
	.align	4


	//----- nvinfo : EIATTR_CUDA_API_VERSION
	.align		4
        /*0000*/ 	.byte	0x04, 0x37
        /*0002*/ 	.short	(.L_292 - .L_291)
.L_291:
        /*0004*/ 	.word	0x00000082


	//----- nvinfo : EIATTR_KPARAM_INFO
	.align		4
.L_292:
        /*0008*/ 	.byte	0x04, 0x17
        /*000a*/ 	.short	(.L_294 - .L_293)
.L_293:
        /*000c*/ 	.word	0x00000000
        /*0010*/ 	.short	0x0003
        /*0012*/ 	.short	0x001c
        /*0014*/ 	.byte	0x00, 0xf0, 0x05, 0x00


	//----- nvinfo : EIATTR_KPARAM_INFO
	.align		4
.L_294:
        /*0018*/ 	.byte	0x04, 0x17
        /*001a*/ 	.short	(.L_296 - .L_295)
.L_295:
        /*001c*/ 	.word	0x00000000
        /*0020*/ 	.short	0x0002
        /*0022*/ 	.short	0x0018
        /*0024*/ 	.byte	0x00, 0xf0, 0x11, 0x00


	//----- nvinfo : EIATTR_KPARAM_INFO
	.align		4
.L_296:
        /*0028*/ 	.byte	0x04, 0x17
        /*002a*/ 	.short	(.L_298 - .L_297)
.L_297:
        /*002c*/ 	.word	0x00000000
        /*0030*/ 	.short	0x0001
        /*0032*/ 	.short	0x0010
        /*0034*/ 	.byte	0x00, 0xf5, 0x21, 0x00


	//----- nvinfo : EIATTR_KPARAM_INFO
	.align		4
.L_298:
        /*0038*/ 	.byte	0x04, 0x17
        /*003a*/ 	.short	(.L_300 - .L_299)
.L_299:
        /*003c*/ 	.word	0x00000000
        /*0040*/ 	.short	0x0000
        /*0042*/ 	.short	0x0000
        /*0044*/ 	.byte	0x00, 0xf0, 0x41, 0x00


	//----- nvinfo : EIATTR_SPARSE_MMA_MASK
	.align		4
.L_300:
        /*0048*/ 	.byte	0x03, 0x50
        /*004a*/ 	.short	0x0000


	//----- nvinfo : EIATTR_MAXREG_COUNT
	.align		4
        /*004c*/ 	.byte	0x03, 0x1b
        /*004e*/ 	.short	0x00ff


	//----- nvinfo : EIATTR_NUM_BARRIERS
	.align		4
        /*0050*/ 	.byte	0x02, 0x4c
        /*0052*/ 	.byte	0x01
	.zero		1


	//----- nvinfo : EIATTR_MERCURY_ISA_VERSION
	.align		4
        /*0054*/ 	.byte	0x03, 0x5f
        /*0056*/ 	.short	0x0101


	//----- nvinfo : EIATTR_COOP_GROUP_MASK_REGIDS
	.align		4
        /*0058*/ 	.byte	0x04, 0x29
        /*005a*/ 	.short	(.L_302 - .L_301)


	//   ....[0]....
.L_301:
        /*005c*/ 	.word	0xffffffff


	//   ....[1]....
        /*0060*/ 	.word	0xffffffff


	//   ....[2]....
        /*0064*/ 	.word	0xffffffff


	//   ....[3]....
        /*0068*/ 	.word	0xffffffff


	//   ....[4]....
        /*006c*/ 	.word	0xffffffff


	//   ....[5]....
        /*0070*/ 	.word	0xffffffff


	//   ....[6]....
        /*0074*/ 	.word	0xffffffff


	//   ....[7]....
        /*0078*/ 	.word	0xffffffff


	//   ....[8]....
        /*007c*/ 	.word	0xffffffff


	//   ....[9]....
        /*0080*/ 	.word	0xffffffff


	//   ....[10]....
        /*0084*/ 	.word	0xffffffff


	//   ....[11]....
        /*0088*/ 	.word	0xffffffff


	//   ....[12]....
        /*008c*/ 	.word	0xffffffff


	//   ....[13]....
        /*0090*/ 	.word	0xffffffff


	//   ....[14]....
        /*0094*/ 	.word	0xffffffff


	//   ....[15]....
        /*0098*/ 	.word	0xffffffff


	//   ....[16]....
        /*009c*/ 	.word	0xffffffff


	//   ....[17]....
        /*00a0*/ 	.word	0xffffffff


	//   ....[18]....
        /*00a4*/ 	.word	0xffffffff


	//   ....[19]....
        /*00a8*/ 	.word	0xffffffff


	//   ....[20]....
        /*00ac*/ 	.word	0xffffffff


	//   ....[21]....
        /*00b0*/ 	.word	0xffffffff


	//   ....[22]....
        /*00b4*/ 	.word	0xffffffff


	//   ....[23]....
        /*00b8*/ 	.word	0xffffffff


	//   ....[24]....
        /*00bc*/ 	.word	0xffffffff


	//   ....[25]....
        /*00c0*/ 	.word	0xffffffff


	//   ....[26]....
        /*00c4*/ 	.word	0xffffffff


	//   ....[27]....
        /*00c8*/ 	.word	0xffffffff


	//   ....[28]....
        /*00cc*/ 	.word	0xffffffff


	//   ....[29]....
        /*00d0*/ 	.word	0xffffffff


	//   ....[30]....
        /*00d4*/ 	.word	0xffffffff


	//   ....[31]....
        /*00d8*/ 	.word	0xffffffff


	//   ....[32]....
        /*00dc*/ 	.word	0xffffffff


	//   ....[33]....
        /*00e0*/ 	.word	0xffffffff


	//   ....[34]....
        /*00e4*/ 	.word	0xffffffff


	//   ....[35]....
        /*00e8*/ 	.word	0xffffffff


	//   ....[36]....
        /*00ec*/ 	.word	0xffffffff


	//   ....[37]....
        /*00f0*/ 	.word	0xffffffff


	//   ....[38]....
        /*00f4*/ 	.word	0xffffffff


	//   ....[39]....
        /*00f8*/ 	.word	0xffffffff


	//   ....[40]....
        /*00fc*/ 	.word	0xffffffff


	//   ....[41]....
        /*0100*/ 	.word	0xffffffff


	//   ....[42]....
        /*0104*/ 	.word	0xffffffff


	//   ....[43]....
        /*0108*/ 	.word	0xffffffff


	//   ....[44]....
        /*010c*/ 	.word	0xffffffff


	//   ....[45]....
        /*0110*/ 	.word	0xffffffff


	//   ....[46]....
        /*0114*/ 	.word	0xffffffff


	//   ....[47]....
        /*0118*/ 	.word	0xffffffff


	//   ....[48]....
        /*011c*/ 	.word	0xffffffff


	//   ....[49]....
        /*0120*/ 	.word	0xffffffff


	//   ....[50]....
        /*0124*/ 	.word	0xffffffff


	//   ....[51]....
        /*0128*/ 	.word	0xffffffff


	//   ....[52]....
        /*012c*/ 	.word	0xffffffff


	//   ....[53]....
        /*0130*/ 	.word	0xffffffff


	//   ....[54]....
        /*0134*/ 	.word	0xffffffff


	//   ....[55]....
        /*0138*/ 	.word	0xffffffff


	//   ....[56]....
        /*013c*/ 	.word	0xffffffff


	//   ....[57]....
        /*0140*/ 	.word	0xffffffff


	//   ....[58]....
        /*0144*/ 	.word	0xffffffff


	//   ....[59]....
        /*0148*/ 	.word	0xffffffff


	//----- nvinfo : EIATTR_COOP_GROUP_INSTR_OFFSETS
	.align		4
.L_302:
        /*014c*/ 	.byte	0x04, 0x28
        /*014e*/ 	.short	(.L_304 - .L_303)


	//   ....[0]....
.L_303:
        /*0150*/ 	.word	0x00000c90


	//   ....[1]....
        /*0154*/ 	.word	0x00000cc0


	//   ....[2]....
        /*0158*/ 	.word	0x00000ce0


	//   ....[3]....
        /*015c*/ 	.word	0x00000cf0


	//   ....[4]....
        /*0160*/ 	.word	0x00000e80


	//   ....[5]....
        /*0164*/ 	.word	0x00000eb0


	//   ....[6]....
        /*0168*/ 	.word	0x00000ee0


	//   ....[7]....
        /*016c*/ 	.word	0x00000f00


	//   ....[8]....
        /*0170*/ 	.word	0x00001080


	//   ....[9]....
        /*0174*/ 	.word	0x000010b0


	//   ....[10]....
        /*0178*/ 	.word	0x000010e0


	//   ....[11]....
        /*017c*/ 	.word	0x00001100


	//   ....[12]....
        /*0180*/ 	.word	0x00001280


	//   ....[13]....
        /*0184*/ 	.word	0x000012b0


	//   ....[14]....
        /*0188*/ 	.word	0x000012e0


	//   ....[15]....
        /*018c*/ 	.word	0x00001300


	//   ....[16]....
        /*0190*/ 	.word	0x00001480


	//   ....[17]....
        /*0194*/ 	.word	0x000014b0


	//   ....[18]....
        /*0198*/ 	.word	0x000014e0


	//   ....[19]....
        /*019c*/ 	.word	0x00001500


	//   ....[20]....
        /*01a0*/ 	.word	0x00002260


	//   ....[21]....
        /*01a4*/ 	.word	0x00002270


	//   ....[22]....
        /*01a8*/ 	.word	0x00002280


	//   ....[23]....
        /*01ac*/ 	.word	0x000022a0


	//   ....[24]....
        /*01b0*/ 	.word	0x00002420


	//   ....[25]....
        /*01b4*/ 	.word	0x00002460


	//   ....[26]....
        /*01b8*/ 	.word	0x00002490


	//   ....[27]....
        /*01bc*/ 	.word	0x000024b0


	//   ....[28]....
        /*01c0*/ 	.word	0x00002630


	//   ....[29]....
        /*01c4*/ 	.word	0x00002670


	//   ....[30]....
        /*01c8*/ 	.word	0x000026a0


	//   ....[31]....
        /*01cc*/ 	.word	0x000026c0


	//   ....[32]....
        /*01d0*/ 	.word	0x00002840


	//   ....[33]....
        /*01d4*/ 	.word	0x00002880


	//   ....[34]....
        /*01d8*/ 	.word	0x000028b0


	//   ....[35]....
        /*01dc*/ 	.word	0x000028d0


	//   ....[36]....
        /*01e0*/ 	.word	0x00002a50


	//   ....[37]....
        /*01e4*/ 	.word	0x00002a90


	//   ....[38]....
        /*01e8*/ 	.word	0x00002ac0


	//   ....[39]....
        /*01ec*/ 	.word	0x00002ae0


	//   ....[40]....
        /*01f0*/ 	.word	0x00004f90


	//   ....[41]....
        /*01f4*/ 	.word	0x00004fc0


	//   ....[42]....
        /*01f8*/ 	.word	0x00004fe0


	//   ....[43]....
        /*01fc*/ 	.word	0x00004ff0


	//   ....[44]....
        /*0200*/ 	.word	0x00005180


	//   ....[45]....
        /*0204*/ 	.word	0x000051b0


	//   ....[46]....
        /*0208*/ 	.word	0x000051e0


	//   ....[47]....
        /*020c*/ 	.word	0x00005200


	//   ....[48]....
        /*0210*/ 	.word	0x00005380


	//   ....[49]....
        /*0214*/ 	.word	0x000053b0


	//   ....[50]....
        /*0218*/ 	.word	0x000053e0


	//   ....[51]....
        /*021c*/ 	.word	0x00005400


	//   ....[52]....
        /*0220*/ 	.word	0x00005580


	//   ....[53]....
        /*0224*/ 	.word	0x000055c0


	//   ....[54]....
        /*0228*/ 	.word	0x000055f0


	//   ....[55]....
        /*022c*/ 	.word	0x00005600


	//   ....[56]....
        /*0230*/ 	.word	0x00005780


	//   ....[57]....
        /*0234*/ 	.word	0x000057b0


	//   ....[58]....
        /*0238*/ 	.word	0x000057e0


	//   ....[59]....
        /*023c*/ 	.word	0x00005800


	//----- nvinfo : EIATTR_VRC_CTA_INIT_COUNT
	.align		4
.L_304:
        /*0240*/ 	.byte	0x02, 0x4a
	.zero		1
	.zero		1


	//----- nvinfo : EIATTR_EXIT_INSTR_OFFSETS
	.align		4
        /*0244*/ 	.byte	0x04, 0x1c
        /*0246*/ 	.short	(.L_306 - .L_305)


	//   ....[0]....
.L_305:
        /*0248*/ 	.word	0x00000030


	//   ....[1]....
        /*024c*/ 	.word	0x000064a0


	//   ....[2]....
        /*0250*/ 	.word	0x000064e0


	//----- nvinfo : EIATTR_MAX_THREADS
	.align		4
.L_306:
        /*0254*/ 	.byte	0x04, 0x05
        /*0256*/ 	.short	(.L_308 - .L_307)
.L_307:
        /*0258*/ 	.word	0x00000100
        /*025c*/ 	.word	0x00000001
        /*0260*/ 	.word	0x00000001


	//----- nvinfo : EIATTR_CRS_STACK_SIZE
	.align		4
.L_308:
        /*0264*/ 	.byte	0x04, 0x1e
        /*0266*/ 	.short	(.L_310 - .L_309)
.L_309:
        /*0268*/ 	.word	0x00000000


	//----- nvinfo : EIATTR_CBANK_PARAM_SIZE
	.align		4
.L_310:
        /*026c*/ 	.byte	0x03, 0x19
        /*026e*/ 	.short	0x001d


	//----- nvinfo : EIATTR_PARAM_CBANK
	.align		4
        /*0270*/ 	.byte	0x04, 0x0a
        /*0272*/ 	.short	(.L_312 - .L_311)
	.align		4
.L_311:
        /*0274*/ 	.word	index@(.nv.constant0._ZN6thrust24THRUST_300001_SM_1000_NS8cuda_cub4core6detail13_kernel_agentINS1_8__reduce11ReduceAgentINS0_12zip_iteratorIN4cuda3std3__45tupleIJNS0_10device_ptrIdEENS0_17counting_iteratorIlNS0_11use_defaultESF_SF_EEEEEEEPNSB_IJdlEEESJ_iNS1_9__extrema9arg_max_fIdl10comparatorEEEEJSI_SK_iSO_EEEvDpT0_)
        /*0278*/ 	.short	0x0380
        /*027a*/ 	.short	0x001d


	//----- nvinfo : EIATTR_SW_WAR
	.align		4
.L_312:
        /*027c*/ 	.byte	0x04, 0x36
        /*027e*/ 	.short	(.L_314 - .L_313)
.L_313:
        /*0280*/ 	.word	0x00000008
.L_314:


//--------------------- .nv.info._Z9NormalizePdi  --------------------------
	.section	.nv.info._Z9NormalizePdi,"",@"SHT_CUDA_INFO"
	.sectionflags	@""
	.align	4


	//----- nvinfo : EIATTR_CUDA_API_VERSION
	.align		4
        /*0000*/ 	.byte	0x04, 0x37
        /*0002*/ 	.short	(.L_316 - .L_315)
.L_315:
        /*0004*/ 	.word	0x00000082


	//----- nvinfo : EIATTR_KPARAM_INFO
	.align		4
.L_316:
        /*0008*/ 	.byte	0x04, 0x17
        /*000a*/ 	.short	(.L_318 - .L_317)
.L_317:
        /*000c*/ 	.word	0x00000000
        /*0010*/ 	.short	0x0001
        /*0012*/ 	.short	0x0008
        /*0014*/ 	.byte	0x00, 0xf0, 0x11, 0x00


	//----- nvinfo : EIATTR_KPARAM_INFO
	.align		4
.L_318:
        /*0018*/ 	.byte	0x04, 0x17
        /*001a*/ 	.short	(.L_320 - .L_319)
.L_319:
        /*001c*/ 	.word	0x00000000
        /*0020*/ 	.short	0x0000
        /*0022*/ 	.short	0x0000
        /*0024*/ 	.byte	0x00, 0xf5, 0x21, 0x00


	//----- nvinfo : EIATTR_SPARSE_MMA_MASK
	.align		4
.L_320:
        /*0028*/ 	.byte	0x03, 0x50
        /*002a*/ 	.short	0x0000


	//----- nvinfo : EIATTR_MAXREG_COUNT
	.align		4
        /*002c*/ 	.byte	0x03, 0x1b
        /*002e*/ 	.short	0x00ff


	//----- nvinfo : EIATTR_MERCURY_ISA_VERSION
	.align		4
        /*0030*/ 	.byte	0x03, 0x5f
        /*0032*/ 	.short	0x0101


	//----- nvinfo : EIATTR_VRC_CTA_INIT_COUNT
	.align		4
        /*0034*/ 	.byte	0x02, 0x4a
	.zero		1
	.zero		1


	//----- nvinfo : EIATTR_EXIT_INSTR_OFFSETS
	.align		4
        /*0038*/ 	.byte	0x04, 0x1c
        /*003a*/ 	.short	(.L_322 - .L_321)


	//   ....[0]....
.L_321:
        /*003c*/ 	.word	0x00000090


	//   ....[1]....
        /*0040*/ 	.word	0x00001030


	//----- nvinfo : EIATTR_CRS_STACK_SIZE
	.align		4
.L_322:
        /*0044*/ 	.byte	0x04, 0x1e
        /*0046*/ 	.short	(.L_324 - .L_323)
.L_323:
        /*0048*/ 	.word	0x00000000


	//----- nvinfo : EIATTR_CBANK_PARAM_SIZE
	.align		4
.L_324:
        /*004c*/ 	.byte	0x03, 0x19
        /*004e*/ 	.short	0x000c


	//----- nvinfo : EIATTR_PARAM_CBANK
	.align		4
        /*0050*/ 	.byte	0x04, 0x0a
        /*0052*/ 	.short	(.L_326 - .L_325)
	.align		4
.L_325:
        /*0054*/ 	.word	index@(.nv.constant0._Z9NormalizePdi)
        /*0058*/ 	.short	0x0380
        /*005a*/ 	.short	0x000c


	//----- nvinfo : EIATTR_SW_WAR
	.align		4
.L_326:
        /*005c*/ 	.byte	0x04, 0x36
        /*005e*/ 	.short	(.L_328 - .L_327)
.L_327:
        /*0060*/ 	.word	0x00000008
.L_328:


//--------------------- .nv.info._Z13BackwardGaussPdii --------------------------
	.section	.nv.info._Z13BackwardGaussPdii,"",@"SHT_CUDA_INFO"
	.sectionflags	@""
	.align	4


	//----- nvinfo : EIATTR_CUDA_API_VERSION
	.align		4
        /*0000*/ 	.byte	0x04, 0x37
        /*0002*/ 	.short	(.L_330 - .L_329)
.L_329:
        /*0004*/ 	.word	0x00000082


	//----- nvinfo : EIATTR_KPARAM_INFO
	.align		4
.L_330:
        /*0008*/ 	.byte	0x04, 0x17
        /*000a*/ 	.short	(.L_332 - .L_331)
.L_331:
        /*000c*/ 	.word	0x00000000
        /*0010*/ 	.short	0x0002
        /*0012*/ 	.short	0x000c
        /*0014*/ 	.byte	0x00, 0xf0, 0x11, 0x00


	//----- nvinfo : EIATTR_KPARAM_INFO
	.align		4
.L_332:
        /*0018*/ 	.byte	0x04, 0x17
        /*001a*/ 	.short	(.L_334 - .L_333)
.L_333:
        /*001c*/ 	.word	0x00000000
        /*0020*/ 	.short	0x0001
        /*0022*/ 	.short	0x0008
        /*0024*/ 	.byte	0x00, 0xf0, 0x11, 0x00


	//----- nvinfo : EIATTR_KPARAM_INFO
	.align		4
.L_334:
        /*0028*/ 	.byte	0x04, 0x17
        /*002a*/ 	.short	(.L_336 - .L_335)
.L_335:
        /*002c*/ 	.word	0x00000000
        /*0030*/ 	.short	0x0000
        /*0032*/ 	.short	0x0000
        /*0034*/ 	.byte	0x00, 0xf5, 0x21, 0x00


	//----- nvinfo : EIATTR_SPARSE_MMA_MASK
	.align		4
.L_336:
        /*0038*/ 	.byte	0x03, 0x50
        /*003a*/ 	.short	0x0000


	//----- nvinfo : EIATTR_MAXREG_COUNT
	.align		4
        /*003c*/ 	.byte	0x03, 0x1b
        /*003e*/ 	.short	0x00ff


	//----- nvinfo : EIATTR_MERCURY_ISA_VERSION
	.align		4
        /*0040*/ 	.byte	0x03, 0x5f
        /*0042*/ 	.short	0x0101


	//----- nvinfo : EIATTR_VRC_CTA_INIT_COUNT
	.align		4
        /*0044*/ 	.byte	0x02, 0x4a
	.zero		1
	.zero		1


	//----- nvinfo : EIATTR_EXIT_INSTR_OFFSETS
	.align		4
        /*0048*/ 	.byte	0x04, 0x1c
        /*004a*/ 	.short	(.L_338 - .L_337)


	//   ....[0]....
.L_337:
        /*004c*/ 	.word	0x00000090


	//   ....[1]....
        /*0050*/ 	.word	0x00000470


	//----- nvinfo : EIATTR_CRS_STACK_SIZE
	.align		4
.L_338:
        /*0054*/ 	.byte	0x04, 0x1e
        /*0056*/ 	.short	(.L_340 - .L_339)
.L_339:
        /*0058*/ 	.word	0x00000000


	//----- nvinfo : EIATTR_CBANK_PARAM_SIZE
	.align		4
.L_340:
        /*005c*/ 	.byte	0x03, 0x19
        /*005e*/ 	.short	0x0010


	//----- nvinfo : EIATTR_PARAM_CBANK
	.align		4
        /*0060*/ 	.byte	0x04, 0x0a
        /*0062*/ 	.short	(.L_342 - .L_341)
	.align		4
.L_341:
        /*0064*/ 	.word	index@(.nv.constant0._Z13BackwardGaussPdii)
        /*0068*/ 	.short	0x0380
        /*006a*/ 	.short	0x0010


	//----- nvinfo : EIATTR_SW_WAR
	.align		4
.L_342:
        /*006c*/ 	.byte	0x04, 0x36
        /*006e*/ 	.short	(.L_344 - .L_343)
.L_343:
        /*0070*/ 	.word	0x00000008
.L_344:


//--------------------- .nv.info._Z12ForwardGaussPdii --------------------------
	.section	.nv.info._Z12ForwardGaussPdii,"",@"SHT_CUDA_INFO"
	.sectionflags	@""
	.align	4


	//----- nvinfo : EIATTR_CUDA_API_VERSION
	.align		4
        /*0000*/ 	.byte	0x04, 0x37
        /*0002*/ 	.short	(.L_346 - .L_345)
.L_345:
        /*0004*/ 	.word	0x00000082


	//----- nvinfo : EIATTR_KPARAM_INFO
	.align		4
.L_346:
        /*0008*/ 	.byte	0x04, 0x17
        /*000a*/ 	.short	(.L_348 - .L_347)
.L_347:
        /*000c*/ 	.word	0x00000000
        /*0010*/ 	.short	0x0002
        /*0012*/ 	.short	0x000c
        /*0014*/ 	.byte	0x00, 0xf0, 0x11, 0x00


	//----- nvinfo : EIATTR_KPARAM_INFO
	.align		4
.L_348:
        /*0018*/ 	.byte	0x04, 0x17
        /*001a*/ 	.short	(.L_350 - .L_349)
.L_349:
        /*001c*/ 	.word	0x00000000
        /*0020*/ 	.short	0x0001
        /*0022*/ 	.short	0x0008
        /*0024*/ 	.byte	0x00, 0xf0, 0x11, 0x00


	//----- nvinfo : EIATTR_KPARAM_INFO
	.align		4
.L_350:
        /*0028*/ 	.byte	0x04, 0x17
        /*002a*/ 	.short	(.L_352 - .L_351)
.L_351:
        /*002c*/ 	.word	0x00000000
        /*0030*/ 	.short	0x0000
        /*0032*/ 	.short	0x0000
        /*0034*/ 	.byte	0x00, 0xf5, 0x21, 0x00


	//----- nvinfo : EIATTR_SPARSE_MMA_MASK
	.align		4
.L_352:
        /*0038*/ 	.byte	0x03, 0x50
        /*003a*/ 	.short	0x0000


	//----- nvinfo : EIATTR_MAXREG_COUNT
	.align		4
        /*003c*/ 	.byte	0x03, 0x1b
        /*003e*/ 	.short	0x00ff


	//----- nvinfo : EIATTR_MERCURY_ISA_VERSION
	.align		4
        /*0040*/ 	.byte	0x03, 0x5f
        /*0042*/ 	.short	0x0101


	//----- nvinfo : EIATTR_VRC_CTA_INIT_COUNT
	.align		4
        /*0044*/ 	.byte	0x02, 0x4a
	.zero		1
	.zero		1


	//----- nvinfo : EIATTR_EXIT_INSTR_OFFSETS
	.align		4
        /*0048*/ 	.byte	0x04, 0x1c
        /*004a*/ 	.short	(.L_354 - .L_353)


	//   ....[0]....
.L_353:
        /*004c*/ 	.word	0x000000b0


	//   ....[1]....
        /*0050*/ 	.word	0x000013c0


	//----- nvinfo : EIATTR_CRS_STACK_SIZE
	.align		4
.L_354:
        /*0054*/ 	.byte	0x04, 0x1e
        /*0056*/ 	.short	(.L_356 - .L_355)
.L_355:
        /*0058*/ 	.word	0x00000000


	//----- nvinfo : EIATTR_CBANK_PARAM_SIZE
	.align		4
.L_356:
        /*005c*/ 	.byte	0x03, 0x19
        /*005e*/ 	.short	0x0010


	//----- nvinfo : EIATTR_PARAM_CBANK
	.align		4
        /*0060*/ 	.byte	0x04, 0x0a
        /*0062*/ 	.short	(.L_358 - .L_357)
	.align		4
.L_357:
        /*0064*/ 	.word	index@(.nv.constant0._Z12ForwardGaussPdii)
        /*0068*/ 	.short	0x0380
        /*006a*/ 	.short	0x0010


	//----- nvinfo : EIATTR_SW_WAR
	.align		4
.L_358:
        /*006c*/ 	.byte	0x04, 0x36
        /*006e*/ 	.short	(.L_360 - .L_359)
.L_359:
        /*0070*/ 	.word	0x00000008
.L_360:


//--------------------- .nv.info._Z8SwapRowsPdiii --------------------------
	.section	.nv.info._Z8SwapRowsPdiii,"",@"SHT_CUDA_INFO"
	.sectionflags	@""
	.align	4


	//----- nvinfo : EIATTR_CUDA_API_VERSION
	.align		4
        /*0000*/ 	.byte	0x04, 0x37
        /*0002*/ 	.short	(.L_362 - .L_361)
.L_361:
        /*0004*/ 	.word	0x00000082


	//----- nvinfo : EIATTR_KPARAM_INFO
	.align		4
.L_362:
        /*0008*/ 	.byte	0x04, 0x17
        /*000a*/ 	.short	(.L_364 - .L_363)
.L_363:
        /*000c*/ 	.word	0x00000000
        /*0010*/ 	.short	0x0003
        /*0012*/ 	.short	0x0010
        /*0014*/ 	.byte	0x00, 0xf0, 0x11, 0x00


	//----- nvinfo : EIATTR_KPARAM_INFO
	.align		4
.L_364:
        /*0018*/ 	.byte	0x04, 0x17
        /*001a*/ 	.short	(.L_366 - .L_365)
.L_365:
        /*001c*/ 	.word	0x00000000
        /*0020*/ 	.short	0x0002
        /*0022*/ 	.short	0x000c
        /*0024*/ 	.byte	0x00, 0xf0, 0x11, 0x00


	//----- nvinfo : EIATTR_KPARAM_INFO
	.align		4
.L_366:
        /*0028*/ 	.byte	0x04, 0x17
        /*002a*/ 	.short	(.L_368 - .L_367)
.L_367:
        /*002c*/ 	.word	0x00000000
        /*0030*/ 	.short	0x0001
        /*0032*/ 	.short	0x0008
        /*0034*/ 	.byte	0x00, 0xf0, 0x11, 0x00


	//----- nvinfo : EIATTR_KPARAM_INFO
	.align		4
.L_368:
        /*0038*/ 	.byte	0x04, 0x17
        /*003a*/ 	.short	(.L_370 - .L_369)
.L_369:
        /*003c*/ 	.word	0x00000000
        /*0040*/ 	.short	0x0000
        /*0042*/ 	.short	0x0000
        /*0044*/ 	.byte	0x00, 0xf5, 0x21, 0x00


	//----- nvinfo : EIATTR_SPARSE_MMA_MASK
	.align		4
.L_370:
        /*0048*/ 	.byte	0x03, 0x50
        /*004a*/ 	.short	0x0000


	//----- nvinfo : EIATTR_MAXREG_COUNT
	.align		4
        /*004c*/ 	.byte	0x03, 0x1b
        /*004e*/ 	.short	0x00ff


	//----- nvinfo : EIATTR_MERCURY_ISA_VERSION
	.align		4
        /*0050*/ 	.byte	0x03, 0x5f
        /*0052*/ 	.short	0x0101


	//----- nvinfo : EIATTR_VRC_CTA_INIT_COUNT
	.align		4
        /*0054*/ 	.byte	0x02, 0x4a
	.zero		1
	.zero		1


	//----- nvinfo : EIATTR_EXIT_INSTR_OFFSETS
	.align		4
        /*0058*/ 	.byte	0x04, 0x1c
        /*005a*/ 	.short	(.L_372 - .L_371)


	//   ....[0]....
.L_371:
        /*005c*/ 	.word	0x000000a0


	//   ....[1]....
        /*0060*/ 	.word	0x00000410


	//   ....[2]....
        /*0064*/ 	.word	0x00000680


	//----- nvinfo : EIATTR_CRS_STACK_SIZE
	.align		4
.L_372:
        /*0068*/ 	.byte	0x04, 0x1e
        /*006a*/ 	.short	(.L_374 - .L_373)
.L_373:
        /*006c*/ 	.word	0x00000000


	//----- nvinfo : EIATTR_CBANK_PARAM_SIZE
	.align		4
.L_374:
        /*0070*/ 	.byte	0x03, 0x19
        /*0072*/ 	.short	0x0014


	//----- nvinfo : EIATTR_PARAM_CBANK
	.align		4
        /*0074*/ 	.byte	0x04, 0x0a
        /*0076*/ 	.short	(.L_376 - .L_375)
	.align		4
.L_375:
        /*0078*/ 	.word	index@(.nv.constant0._Z8SwapRowsPdiii)
        /*007c*/ 	.short	0x0380
        /*007e*/ 	.short	0x0014


	//----- nvinfo : EIATTR_SW_WAR
	.align		4
.L_376:
        /*0080*/ 	.byte	0x04, 0x36
        /*0082*/ 	.short	(.L_378 - .L_377)
.L_377:
        /*0084*/ 	.word	0x00000008
.L_378:


//--------------------- .nv.callgraph             --------------------------
	.section	.nv.callgraph,"",@"SHT_CUDA_CALLGRAPH"
	.align	4
	.sectionentsize	8
	.align		4
        /*0000*/ 	.word	0x00000000
	.align		4
        /*0004*/ 	.word	0xffffffff
	.align		4
        /*0008*/ 	.word	0x00000000
	.align		4
        /*000c*/ 	.word	0xfffffffe
	.align		4
        /*0010*/ 	.word	0x00000000
	.align		4
        /*0014*/ 	.word	0xfffffffd
	.align		4
        /*0018*/ 	.word	0x00000000
	.align		4
        /*001c*/ 	.word	0xfffffffc


//--------------------- .nv.constant4             --------------------------
	.section	.nv.constant4,"a",@progbits
	.align	8
	.align		8
.nv.constant4:
        /*0000*/ 	.dword	_ZN34_INTERNAL_e2a0da6b_4_k_cu_ecbedef64cuda3std3__45__cpo5beginE
	.align		8
        /*0008*/ 	.dword	_ZN34_INTERNAL_e2a0da6b_4_k_cu_ecbedef64cuda3std3__45__cpo3endE
	.align		8
        /*0010*/ 	.dword	_ZN34_INTERNAL_e2a0da6b_4_k_cu_ecbedef64cuda3std3__45__cpo6cbeginE
	.align		8
        /*0018*/ 	.dword	_ZN34_INTERNAL_e2a0da6b_4_k_cu_ecbedef64cuda3std3__45__cpo4cendE
	.align		8
        /*0020*/ 	.dword	_ZN34_INTERNAL_e2a0da6b_4_k_cu_ecbedef64cuda3std3__45__cpo6rbeginE
	.align		8
        /*0028*/ 	.dword	_ZN34_INTERNAL_e2a0da6b_4_k_cu_ecbedef64cuda3std3__45__cpo4rendE
	.align		8
        /*0030*/ 	.dword	_ZN34_INTERNAL_e2a0da6b_4_k_cu_ecbedef64cuda3std3__45__cpo7crbeginE
	.align		8
        /*0038*/ 	.dword	_ZN34_INTERNAL_e2a0da6b_4_k_cu_ecbedef64cuda3std3__45__cpo5crendE
	.align		8
        /*0040*/ 	.dword	_ZN34_INTERNAL_e2a0da6b_4_k_cu_ecbedef64cuda3std3__436_GLOBAL__N__e2a0da6b_4_k_cu_ecbedef66ignoreE
	.align		8
        /*0048*/ 	.dword	_ZN34_INTERNAL_e2a0da6b_4_k_cu_ecbedef64cuda3std3__419piecewise_constructE
	.align		8
        /*0050*/ 	.dword	_ZN34_INTERNAL_e2a0da6b_4_k_cu_ecbedef64cuda3std3__48in_placeE
	.align		8
        /*0058*/ 	.dword	_ZN34_INTERNAL_e2a0da6b_4_k_cu_ecbedef64cuda3std3__420unreachable_sentinelE
	.align		8
        /*0060*/ 	.dword	_ZN34_INTERNAL_e2a0da6b_4_k_cu_ecbedef64cuda3std3__47nulloptE
	.align		8
        /*0068*/ 	.dword	_ZN34_INTERNAL_e2a0da6b_4_k_cu_ecbedef64cuda3std3__48unexpectE
	.align		8
        /*0070*/ 	.dword	_ZN34_INTERNAL_e2a0da6b_4_k_cu_ecbedef64cuda3std6ranges3__45__cpo4swapE
	.align		8
        /*0078*/ 	.dword	_ZN34_INTERNAL_e2a0da6b_4_k_cu_ecbedef64cuda3std6ranges3__45__cpo9iter_moveE
	.align		8
        /*0080*/ 	.dword	_ZN34_INTERNAL_e2a0da6b_4_k_cu_ecbedef64cuda3std6ranges3__45__cpo5beginE
	.align		8
        /*0088*/ 	.dword	_ZN34_INTERNAL_e2a0da6b_4_k_cu_ecbedef64cuda3std6ranges3__45__cpo3endE
	.align		8
        /*0090*/ 	.dword	_ZN34_INTERNAL_e2a0da6b_4_k_cu_ecbedef64cuda3std6ranges3__45__cpo6cbeginE
	.align		8
        /*0098*/ 	.dword	_ZN34_INTERNAL_e2a0da6b_4_k_cu_ecbedef64cuda3std6ranges3__45__cpo4cendE
	.align		8
        /*00a0*/ 	.dword	_ZN34_INTERNAL_e2a0da6b_4_k_cu_ecbedef64cuda3std6ranges3__45__cpo7advanceE
	.align		8
        /*00a8*/ 	.dword	_ZN34_INTERNAL_e2a0da6b_4_k_cu_ecbedef64cuda3std6ranges3__45__cpo9iter_swapE
	.align		8
        /*00b0*/ 	.dword	_ZN34_INTERNAL_e2a0da6b_4_k_cu_ecbedef64cuda3std6ranges3__45__cpo4nextE
	.align		8
        /*00b8*/ 	.dword	_ZN34_INTERNAL_e2a0da6b_4_k_cu_ecbedef64cuda3std6ranges3__45__cpo4prevE
	.align		8
        /*00c0*/ 	.dword	_ZN34_INTERNAL_e2a0da6b_4_k_cu_ecbedef64cuda3std6ranges3__45__cpo4dataE
	.align		8
        /*00c8*/ 	.dword	_ZN34_INTERNAL_e2a0da6b_4_k_cu_ecbedef64cuda3std6ranges3__45__cpo5cdataE
	.align		8
        /*00d0*/ 	.dword	_ZN34_INTERNAL_e2a0da6b_4_k_cu_ecbedef64cuda3std6ranges3__45__cpo4sizeE
	.align		8
        /*00d8*/ 	.dword	_ZN34_INTERNAL_e2a0da6b_4_k_cu_ecbedef64cuda3std6ranges3__45__cpo5ssizeE
	.align		8
        /*00e0*/ 	.dword	_ZN34_INTERNAL_e2a0da6b_4_k_cu_ecbedef64cuda3std6ranges3__45__cpo8distanceE
	.align		8
        /*00e8*/ 	.dword	_ZN34_INTERNAL_e2a0da6b_4_k_cu_ecbedef66thrust24THRUST_300001_SM_1000_NS8cuda_cub3parE
	.align		8
        /*00f0*/ 	.dword	_ZN34_INTERNAL_e2a0da6b_4_k_cu_ecbedef66thrust24THRUST_300001_SM_1000_NS8cuda_cub10par_nosyncE
	.align		8
        /*00f8*/ 	.dword	_ZN34_INTERNAL_e2a0da6b_4_k_cu_ecbedef66thrust24THRUST_300001_SM_1000_NS6system6detail10sequential3seqE
	.align		8
        /*0100*/ 	.dword	_ZN34_INTERNAL_e2a0da6b_4_k_cu_ecbedef66thrust24THRUST_300001_SM_1000_NS6system3cpp3parE
	.align		8
        /*0108*/ 	.dword	_ZN34_INTERNAL_e2a0da6b_4_k_cu_ecbedef66thrust24THRUST_300001_SM_1000_NS12placeholders2_1E
	.align		8
        /*0110*/ 	.dword	_ZN34_INTERNAL_e2a0da6b_4_k_cu_ecbedef66thrust24THRUST_300001_SM_1000_NS12placeholders2_2E
	.align		8
        /*0118*/ 	.dword	_ZN34_INTERNAL_e2a0da6b_4_k_cu_ecbedef66thrust24THRUST_300001_SM_1000_NS12placeholders2_3E
	.align		8
        /*0120*/ 	.dword	_ZN34_INTERNAL_e2a0da6b_4_k_cu_ecbedef66thrust24THRUST_300001_SM_1000_NS12placeholders2_4E
	.align		8
        /*0128*/ 	.dword	_ZN34_INTERNAL_e2a0da6b_4_k_cu_ecbedef66thrust24THRUST_300001_SM_1000_NS12placeholders2_5E
	.align		8
        /*0130*/ 	.dword	_ZN34_INTERNAL_e2a0da6b_4_k_cu_ecbedef66thrust24THRUST_300001_SM_1000_NS12placeholders2_6E
	.align		8
        /*0138*/ 	.dword	_ZN34_INTERNAL_e2a0da6b_4_k_cu_ecbedef66thrust24THRUST_300001_SM_1000_NS12placeholders2_7E
	.align		8
        /*0140*/ 	.dword	_ZN34_INTERNAL_e2a0da6b_4_k_cu_ecbedef66thrust24THRUST_300001_SM_1000_NS12placeholders2_8E
	.align		8
        /*0148*/ 	.dword	_ZN34_INTERNAL_e2a0da6b_4_k_cu_ecbedef66thrust24THRUST_300001_SM_1000_NS12placeholders2_9E
	.align		8
        /*0150*/ 	.dword	_ZN34_INTERNAL_e2a0da6b_4_k_cu_ecbedef66thrust24THRUST_300001_SM_1000_NS12placeholders3_10E
	.align		8
        /*0158*/ 	.dword	_ZN34_INTERNAL_e2a0da6b_4_k_cu_ecbedef66thrust24THRUST_300001_SM_1000_NS3seqE
	.align		8
        /*0160*/ 	.dword	_ZN34_INTERNAL_e2a0da6b_4_k_cu_ecbedef66thrust24THRUST_300001_SM_1000_NS6deviceE


//--------------------- .text._ZN3cub18CUB_300001_SM_10006detail11EmptyKernelIvEEvv --------------------------
	.section	.text._ZN3cub18CUB_300001_SM_10006detail11EmptyKernelIvEEvv,"ax",@progbits
	.align	128
        .global         _ZN3cub18CUB_300001_SM_10006detail11EmptyKernelIvEEvv
        .type           _ZN3cub18CUB_300001_SM_10006detail11EmptyKernelIvEEvv,@function
        .size           _ZN3cub18CUB_300001_SM_10006detail11EmptyKernelIvEEvv,(.L_x_770 - _ZN3cub18CUB_300001_SM_10006detail11EmptyKernelIvEEvv)
        .other          _ZN3cub18CUB_300001_SM_10006detail11EmptyKernelIvEEvv,@"STO_CUDA_ENTRY STV_DEFAULT"
_ZN3cub18CUB_300001_SM_10006detail11EmptyKernelIvEEvv:
.text._ZN3cub18CUB_300001_SM_10006detail11EmptyKernelIvEEvv:
[----:B------:R-:W-:Y:S01]  /*0000*/  LDC R1, c[0x0][0x37c] ;  /* 0x0000df00ff017b82 */ /* 0x000fe20000000800 */
[----:B------:R-:W-:Y:S05]  /*0010*/  EXIT ;  /* 0x000000000000794d */ /* 0x000fea0003800000 */
.L_x_0:
[----:B------:R-:W-:-:S00]  /*0020*/  BRA `(.L_x_0) ;  /* 0xfffffffc00fc7947 */ /* 0x000fc0000383ffff */
[----:B------:R-:W-:-:S00]  /*0030*/  NOP ;  /* 0x0000000000007918 */ /* 0x000fc00000000000 */
        /* <DEDUP_REMOVED lines=12> */
.L_x_770:


//--------------------- .text._ZN6thrust24THRUST_300001_SM_1000_NS8cuda_cub4core6detail13_kernel_agentINS1_8__reduce11ReduceAgentIPN4cuda3std3__45tupleIJdlEEESC_SB_lNS1_9__extrema9arg_max_fIdl10comparatorEEEEJSC_SC_iSG_EEEvDpT0_ --------------------------
	.section	.text._ZN6thrust24THRUST_300001_SM_1000_NS8cuda_cub4core6detail13_kernel_agentINS1_8__reduce11ReduceAgentIPN4cuda3std3__45tupleIJdlEEESC_SB_lNS1_9__extrema9arg_max_fIdl10comparatorEEEEJSC_SC_iSG_EEEvDpT0_,"ax",@progbits
	.align	128
        .global         _ZN6thrust24THRUST_300001_SM_1000_NS8cuda_cub4core6detail13_kernel_agentINS1_8__reduce11ReduceAgentIPN4cuda3std3__45tupleIJdlEEESC_SB_lNS1_9__extrema9arg_max_fIdl10comparatorEEEEJSC_SC_iSG_EEEvDpT0_
        .type           _ZN6thrust24THRUST_300001_SM_1000_NS8cuda_cub4core6detail13_kernel_agentINS1_8__reduce11ReduceAgentIPN4cuda3std3__45tupleIJdlEEESC_SB_lNS1_9__extrema9arg_max_fIdl10comparatorEEEEJSC_SC_iSG_EEEvDpT0_,@function
        .size           _ZN6thrust24THRUST_300001_SM_1000_NS8cuda_cub4core6detail13_kernel_agentINS1_8__reduce11ReduceAgentIPN4cuda3std3__45tupleIJdlEEESC_SB_lNS1_9__extrema9arg_max_fIdl10comparatorEEEEJSC_SC_iSG_EEEvDpT0_,(.L_x_771 - _ZN6thrust24THRUST_300001_SM_1000_NS8cuda_cub4core6detail13_kernel_agentINS1_8__reduce11ReduceAgentIPN4cuda3std3__45tupleIJdlEEESC_SB_lNS1_9__extrema9arg_max_fIdl10comparatorEEEEJSC_SC_iSG_EEEvDpT0_)
        .other          _ZN6thrust24THRUST_300001_SM_1000_NS8cuda_cub4core6detail13_kernel_agentINS1_8__reduce11ReduceAgentIPN4cuda3std3__45tupleIJdlEEESC_SB_lNS1_9__extrema9arg_max_fIdl10comparatorEEEEJSC_SC_iSG_EEEvDpT0_,@"STO_CUDA_ENTRY STV_DEFAULT"
_ZN6thrust24THRUST_300001_SM_1000_NS8cuda_cub4core6detail13_kernel_agentINS1_8__reduce11ReduceAgentIPN4cuda3std3__45tupleIJdlEEESC_SB_lNS1_9__extrema9arg_max_fIdl10comparatorEEEEJSC_SC_iSG_EEEvDpT0_:
.text._ZN6thrust24THRUST_300001_SM_1000_NS8cuda_cub4core6detail13_kernel_agentINS1_8__reduce11ReduceAgentIPN4cuda3std3__45tupleIJdlEEESC_SB_lNS1_9__extrema9arg_max_fIdl10comparatorEEEEJSC_SC_iSG_EEEvDpT0_:
[----:B------:R-:W-:Y:S01]  /*0000*/  LDC R1, c[0x0][0x37c] ;  /* 0x0000df00ff017b82 */ /* 0x000fe20000000800 */
[----:B------:R-:W0:Y:S02]  /*0010*/  LDCU UR8, c[0x0][0x390] ;  /* 0x00007200ff0877ac */ /* 0x000e240008000800 */
[----:B0-----:R-:W-:-:S13]  /*0020*/  ISETP.NE.AND P0, PT, RZ, UR8, PT ;  /* 0x00000008ff007c0c */ /* 0x001fda000bf05270 */
[----:B------:R-:W-:Y:S05]  /*0030*/  @!P0 EXIT ;  /* 0x000000000000894d */ /* 0x000fea0003800000 */
[----:B------:R-:W-:Y:S01]  /*0040*/  UISETP.GT.AND UP0, UPT, UR8, 0x4ff, UPT ;  /* 0x000004ff0800788c */ /* 0x000fe2000bf04270 */
[----:B------:R-:W-:Y:S01]  /*0050*/  BSSY.RECONVERGENT B0, `(.L_x_1) ;  /* 0x00006c1000007945 */ /* 0x000fe20003800200 */
[----:B------:R-:W0:Y:S07]  /*0060*/  LDCU.64 UR10, c[0x0][0x358] ;  /* 0x00006b00ff0a77ac */ /* 0x000e2e0008000a00 */
[----:B------:R-:W-:Y:S05]  /*0070*/  BRA.U UP0, `(.L_x_2) ;  /* 0x0000003900807547 */ /* 0x000fea000b800000 */
[----:B------:R-:W1:Y:S01]  /*0080*/  S2R R0, SR_TID.X ;  /* 0x0000000000007919 */ /* 0x000e620000002100 */
[----:B------:R-:W2:Y:S01]  /*0090*/  LDCU UR4, c[0x0][0x390] ;  /* 0x00007200ff0477ac */ /* 0x000ea20008000800 */
[----:B------:R-:W-:Y:S01]  /*00a0*/  BSSY.RECONVERGENT B1, `(.L_x_3) ;  /* 0x000000b000017945 */ /* 0x000fe20003800200 */
[----:B------:R-:W-:Y:S02]  /*00b0*/  CS2R R14, SRZ ;  /* 0x00000000000e7805 */ /* 0x000fe4000001ff00 */
[----:B------:R-:W-:Y:S02]  /*00c0*/  CS2R R12, SRZ ;  /* 0x00000000000c7805 */ /* 0x000fe4000001ff00 */
[----:B-1----:R-:W-:Y:S01]  /*00d0*/  ISETP.GE.AND P0, PT, R0, UR8, PT ;  /* 0x0000000800007c0c */ /* 0x002fe2000bf06270 */
[----:B------:R-:W-:-:S12]  /*00e0*/  IMAD.MOV.U32 R19, RZ, RZ, R0 ;  /* 0x000000ffff137224 */ /* 0x000fd800078e0000 */
[----:B--2---:R-:W-:Y:S05]  /*00f0*/  @P0 BRA `(.L_x_4) ;  /* 0x0000000000140947 */ /* 0x004fea0003800000 */
[----:B------:R-:W1:Y:S02]  /*0100*/  LDC.64 R2, c[0x0][0x380] ;  /* 0x0000e000ff027b82 */ /* 0x000e640000000a00 */
[----:B-1----:R-:W-:-:S05]  /*0110*/  IMAD.WIDE.U32 R2, R0, 0x10, R2 ;  /* 0x0000001000027825 */ /* 0x002fca00078e0002 */
[----:B0-----:R1:W5:Y:S04]  /*0120*/  LDG.E.64.CONSTANT R14, desc[UR10][R2.64] ;  /* 0x0000000a020e7981 */ /* 0x001368000c1e9b00 */
[----:B------:R1:W5:Y:S01]  /*0130*/  LDG.E.64.CONSTANT R12, desc[UR10][R2.64+0x8] ;  /* 0x0000080a020c7981 */ /* 0x000362000c1e9b00 */
[----:B------:R-:W-:-:S07]  /*0140*/  VIADD R19, R0, 0x100 ;  /* 0x0000010000137836 */ /* 0x000fce0000000000 */
.L_x_4:
[----:B0-----:R-:W-:Y:S05]  /*0150*/  BSYNC.RECONVERGENT B1 ;  /* 0x0000000000017941 */ /* 0x001fea0003800200 */
.L_x_3:
[----:B------:R-:W-:Y:S01]  /*0160*/  ISETP.GE.AND P0, PT, R19, UR8, PT ;  /* 0x0000000813007c0c */ /* 0x000fe2000bf06270 */
[----:B------:R-:W-:-:S12]  /*0170*/  BSSY.RECONVERGENT B1, `(.L_x_5) ;  /* 0x0000099000017945 */ /* 0x000fd80003800200 */
[----:B------:R-:W-:Y:S05]  /*0180*/  @P0 BRA `(.L_x_6) ;  /* 0x00000008005c0947 */ /* 0x000fea0003800000 */
[----:B------:R-:W-:Y:S01]  /*0190*/  LOP3.LUT R4, RZ, R19, RZ, 0x33, !PT ;  /* 0x00000013ff047212 */ /* 0x000fe200078e33ff */
[----:B------:R-:W-:Y:S04]  /*01a0*/  BSSY.RECONVERGENT B2, `(.L_x_7) ;  /* 0x000002e000027945 */ /* 0x000fe80003800200 */
[----:B------:R-:W-:-:S05]  /*01b0*/  VIADD R4, R4, UR8 ;  /* 0x0000000804047c36 */ /* 0x000fca0008000000 */
[----:B-1----:R-:W-:-:S04]  /*01c0*/  LOP3.LUT R2, R4, 0x300, RZ, 0xc0, !PT ;  /* 0x0000030004027812 */ /* 0x002fc800078ec0ff */
[----:B------:R-:W-:-:S13]  /*01d0*/  ISETP.NE.AND P0, PT, R2, 0x300, PT ;  /* 0x000003000200780c */ /* 0x000fda0003f05270 */
[----:B------:R-:W-:Y:S05]  /*01e0*/  @!P0 BRA `(.L_x_8) ;  /* 0x0000000000a48947 */ /* 0x000fea0003800000 */
[----:B------:R-:W0:Y:S01]  /*01f0*/  LDC.64 R2, c[0x0][0x380] ;  /* 0x0000e000ff027b82 */ /* 0x000e220000000a00 */
[----:B------:R-:W-:-:S04]  /*0200*/  LEA.HI R5, R4, 0x1, RZ, 0x18 ;  /* 0x0000000104057811 */ /* 0x000fc800078fc0ff */
[----:B------:R-:W-:-:S05]  /*0210*/  LOP3.LUT R5, R5, 0x3, RZ, 0xc0, !PT ;  /* 0x0000000305057812 */ /* 0x000fca00078ec0ff */
[----:B------:R-:W-:Y:S02]  /*0220*/  IMAD.MOV R5, RZ, RZ, -R5 ;  /* 0x000000ffff057224 */ /* 0x000fe400078e0a05 */
[----:B0-----:R-:W-:-:S04]  /*0230*/  IMAD.WIDE.U32 R2, R19, 0x10, R2 ;  /* 0x0000001013027825 */ /* 0x001fc800078e0002 */
[----:B------:R-:W-:-:S07]  /*0240*/  IMAD.MOV.U32 R16, RZ, RZ, R2 ;  /* 0x000000ffff107224 */ /* 0x000fce00078e0002 */
.L_x_11:
[----:B------:R-:W-:-:S05]  /*0250*/  IMAD.MOV.U32 R2, RZ, RZ, R16 ;  /* 0x000000ffff027224 */ /* 0x000fca00078e0010 */
[----:B------:R-:W2:Y:S04]  /*0260*/  LDG.E.64.CONSTANT R8, desc[UR10][R2.64] ;  /* 0x0000000a02087981 */ /* 0x000ea8000c1e9b00 */
[----:B------:R-:W3:Y:S01]  /*0270*/  LDG.E.64.CONSTANT R10, desc[UR10][R2.64+0x8] ;  /* 0x0000080a020a7981 */ /* 0x000ee2000c1e9b00 */
[----:B------:R-:W-:Y:S01]  /*0280*/  VIADD R5, R5, 0x1 ;  /* 0x0000000105057836 */ /* 0x000fe20000000000 */
[----:B------:R-:W-:Y:S01]  /*0290*/  BSSY.RECONVERGENT B3, `(.L_x_9) ;  /* 0x000001b000037945 */ /* 0x000fe20003800200 */
[----:B-----5:R-:W-:Y:S01]  /*02a0*/  IMAD.MOV.U32 R21, RZ, RZ, R13 ;  /* 0x000000ffff157224 */ /* 0x020fe200078e000d */
[----:B------:R-:W-:Y:S01]  /*02b0*/  IADD3 R16, P3, PT, R2, 0x1000, RZ ;  /* 0x0000100002107810 */ /* 0x000fe20007f7e0ff */
[----:B------:R-:W-:Y:S01]  /*02c0*/  IMAD.MOV.U32 R17, RZ, RZ, R12 ;  /* 0x000000ffff117224 */ /* 0x000fe200078e000c */
[----:B------:R-:W-:Y:S01]  /*02d0*/  ISETP.NE.AND P2, PT, R5, RZ, PT ;  /* 0x000000ff0500720c */ /* 0x000fe20003f45270 */
[----:B------:R-:W-:-:S02]  /*02e0*/  IMAD.MOV.U32 R6, RZ, RZ, R14 ;  /* 0x000000ffff067224 */ /* 0x000fc400078e000e */
[----:B------:R-:W-:Y:S01]  /*02f0*/  IMAD.MOV.U32 R7, RZ, RZ, R15 ;  /* 0x000000ffff077224 */ /* 0x000fe200078e000f */
[----:B--2---:R-:W-:Y:S01]  /*0300*/  DSETP.GEU.AND P0, PT, |R14|, |R8|, PT ;  /* 0x400000080e00722a */ /* 0x004fe20003f0e200 */
[----:B------:R-:W-:Y:S02]  /*0310*/  IMAD.MOV.U32 R14, RZ, RZ, R8 ;  /* 0x000000ffff0e7224 */ /* 0x000fe400078e0008 */
[----:B---3--:R-:W-:Y:S02]  /*0320*/  IMAD.MOV.U32 R12, RZ, RZ, R10 ;  /* 0x000000ffff0c7224 */ /* 0x008fe400078e000a */
[----:B------:R-:W-:Y:S02]  /*0330*/  IMAD.MOV.U32 R13, RZ, RZ, R11 ;  /* 0x000000ffff0d7224 */ /* 0x000fe400078e000b */
[----:B------:R-:W-:-:S07]  /*0340*/  IMAD.MOV.U32 R15, RZ, RZ, R9 ;  /* 0x000000ffff0f7224 */ /* 0x000fce00078e0009 */
[----:B------:R-:W-:Y:S05]  /*0350*/  @!P0 BRA `(.L_x_10) ;  /* 0x0000000000388947 */ /* 0x000fea0003800000 */
[----:B------:R-:W-:Y:S01]  /*0360*/  DSETP.GEU.AND P0, PT, |R8|, |R6|, PT ;  /* 0x400000060800722a */ /* 0x000fe20003f0e200 */
[----:B------:R-:W-:Y:S02]  /*0370*/  IMAD.MOV.U32 R14, RZ, RZ, R6 ;  /* 0x000000ffff0e7224 */ /* 0x000fe400078e0006 */
[----:B------:R-:W-:Y:S02]  /*0380*/  IMAD.MOV.U32 R15, RZ, RZ, R7 ;  /* 0x000000ffff0f7224 */ /* 0x000fe400078e0007 */
[----:B------:R-:W-:Y:S02]  /*0390*/  IMAD.MOV.U32 R12, RZ, RZ, R17 ;  /* 0x000000ffff0c7224 */ /* 0x000fe400078e0011 */
[----:B------:R-:W-:-:S07]  /*03a0*/  IMAD.MOV.U32 R13, RZ, RZ, R21 ;  /* 0x000000ffff0d7224 */ /* 0x000fce00078e0015 */
[----:B------:R-:W-:Y:S05]  /*03b0*/  @!P0 BRA `(.L_x_10) ;  /* 0x0000000000208947 */ /* 0x000fea0003800000 */
[CC--:B------:R-:W-:Y:S02]  /*03c0*/  ISETP.GE.U32.AND P1, PT, R17.reuse, R10.reuse, PT ;  /* 0x0000000a1100720c */ /* 0x0c0fe40003f26070 */
[----:B------:R-:W-:Y:S02]  /*03d0*/  ISETP.LT.U32.AND P0, PT, R17, R10, PT ;  /* 0x0000000a1100720c */ /* 0x000fe40003f01070 */
[CC--:B------:R-:W-:Y:S02]  /*03e0*/  ISETP.GE.AND.EX P1, PT, R21.reuse, R11.reuse, PT, P1 ;  /* 0x0000000b1500720c */ /* 0x0c0fe40003f26310 */
[----:B------:R-:W-:Y:S02]  /*03f0*/  ISETP.LT.AND.EX P0, PT, R21, R11, PT, P0 ;  /* 0x0000000b1500720c */ /* 0x000fe40003f01300 */
[----:B------:R-:W-:Y:S02]  /*0400*/  FSEL R14, R6, R8, !P1 ;  /* 0x00000008060e7208 */ /* 0x000fe40004800000 */
[----:B------:R-:W-:-:S02]  /*0410*/  FSEL R15, R7, R9, !P1 ;  /* 0x00000009070f7208 */ /* 0x000fc40004800000 */
[----:B------:R-:W-:Y:S02]  /*0420*/  SEL R12, R17, R10, P0 ;  /* 0x0000000a110c7207 */ /* 0x000fe40000000000 */
[----:B------:R-:W-:-:S07]  /*0430*/  SEL R13, R21, R11, P0 ;  /* 0x0000000b150d7207 */ /* 0x000fce0000000000 */
.L_x_10:
[----:B------:R-:W-:Y:S05]  /*0440*/  BSYNC.RECONVERGENT B3 ;  /* 0x0000000000037941 */ /* 0x000fea0003800200 */
.L_x_9:
[----:B------:R-:W-:Y:S02]  /*0450*/  IMAD.X R3, RZ, RZ, R3, P3 ;  /* 0x000000ffff037224 */ /* 0x000fe400018e0603 */
[----:B------:R-:W-:Y:S01]  /*0460*/  VIADD R19, R19, 0x100 ;  /* 0x0000010013137836 */ /* 0x000fe20000000000 */
[----:B------:R-:W-:Y:S06]  /*0470*/  @P2 BRA `(.L_x_11) ;  /* 0xfffffffc00742947 */ /* 0x000fec000383ffff */
.L_x_8:
[----:B------:R-:W-:Y:S05]  /*0480*/  BSYNC.RECONVERGENT B2 ;  /* 0x0000000000027941 */ /* 0x000fea0003800200 */
.L_x_7:
[----:B------:R-:W0:Y:S01]  /*0490*/  LDC.64 R8, c[0x0][0x380] ;  /* 0x0000e000ff087b82 */ /* 0x000e220000000a00 */
[----:B------:R-:W-:-:S13]  /*04a0*/  ISETP.GE.U32.AND P0, PT, R4, 0x300, PT ;  /* 0x000003000400780c */ /* 0x000fda0003f06070 */
[----:B------:R-:W-:Y:S05]  /*04b0*/  @!P0 BRA `(.L_x_6) ;  /* 0x0000000400908947 */ /* 0x000fea0003800000 */
.L_x_20:
[----:B0-----:R-:W-:-:S05]  /*04c0*/  IMAD.WIDE R20, R19, 0x10, R8 ;  /* 0x0000001013147825 */ /* 0x001fca00078e0208 */
[----:B------:R-:W2:Y:S04]  /*04d0*/  LDG.E.64.CONSTANT R10, desc[UR10][R20.64] ;  /* 0x0000000a140a7981 */ /* 0x000ea8000c1e9b00 */
[----:B------:R-:W3:Y:S04]  /*04e0*/  LDG.E.64.CONSTANT R16, desc[UR10][R20.64+0x8] ;  /* 0x0000080a14107981 */ /* 0x000ee8000c1e9b00 */
[----:B-----5:R0:W5:Y:S04]  /*04f0*/  LDG.E.64.CONSTANT R6, desc[UR10][R20.64+0x1000] ;  /* 0x0010000a14067981 */ /* 0x020168000c1e9b00 */
[----:B------:R0:W5:Y:S01]  /*0500*/  LDG.E.64.CONSTANT R4, desc[UR10][R20.64+0x1008] ;  /* 0x0010080a14047981 */ /* 0x000162000c1e9b00 */
[----:B------:R-:W-:Y:S01]  /*0510*/  BSSY.RECONVERGENT B2, `(.L_x_12) ;  /* 0x0000015000027945 */ /* 0x000fe20003800200 */
[----:B--2---:R-:W-:Y:S01]  /*0520*/  DSETP.GEU.AND P0, PT, |R14|, |R10|, PT ;  /* 0x4000000a0e00722a */ /* 0x004fe20003f0e200 */
[----:B------:R-:W-:-:S02]  /*0530*/  IMAD.MOV.U32 R2, RZ, RZ, R10 ;  /* 0x000000ffff027224 */ /* 0x000fc400078e000a */
[----:B------:R-:W-:Y:S02]  /*0540*/  IMAD.MOV.U32 R3, RZ, RZ, R11 ;  /* 0x000000ffff037224 */ /* 0x000fe400078e000b */
[----:B---3--:R-:W-:Y:S02]  /*0550*/  IMAD.MOV.U32 R23, RZ, RZ, R16 ;  /* 0x000000ffff177224 */ /* 0x008fe400078e0010 */
[----:B------:R-:W-:-:S07]  /*0560*/  IMAD.MOV.U32 R25, RZ, RZ, R17 ;  /* 0x000000ffff197224 */ /* 0x000fce00078e0011 */
[----:B0-----:R-:W-:Y:S05]  /*0570*/  @!P0 BRA `(.L_x_13) ;  /* 0x0000000000388947 */ /* 0x001fea0003800000 */
[----:B------:R-:W-:Y:S01]  /*0580*/  DSETP.GEU.AND P0, PT, |R10|, |R14|, PT ;  /* 0x4000000e0a00722a */ /* 0x000fe20003f0e200 */
[----:B------:R-:W-:Y:S02]  /*0590*/  IMAD.MOV.U32 R23, RZ, RZ, R12 ;  /* 0x000000ffff177224 */ /* 0x000fe400078e000c */
[----:B------:R-:W-:Y:S02]  /*05a0*/  IMAD.MOV.U32 R25, RZ, RZ, R13 ;  /* 0x000000ffff197224 */ /* 0x000fe400078e000d */
[----:B------:R-:W-:Y:S02]  /*05b0*/  IMAD.MOV.U32 R2, RZ, RZ, R14 ;  /* 0x000000ffff027224 */ /* 0x000fe400078e000e */
[----:B------:R-:W-:-:S07]  /*05c0*/  IMAD.MOV.U32 R3, RZ, RZ, R15 ;  /* 0x000000ffff037224 */ /* 0x000fce00078e000f */
[----:B------:R-:W-:Y:S05]  /*05d0*/  @!P0 BRA `(.L_x_13) ;  /* 0x0000000000208947 */ /* 0x000fea0003800000 */
[CC--:B------:R-:W-:Y:S02]  /*05e0*/  ISETP.LT.U32.AND P1, PT, R12.reuse, R16.reuse, PT ;  /* 0x000000100c00720c */ /* 0x0c0fe40003f21070 */
[CC--:B------:R-:W-:Y:S02]  /*05f0*/  ISETP.GE.U32.AND P0, PT, R12.reuse, R16.reuse, PT ;  /* 0x000000100c00720c */ /* 0x0c0fe40003f06070 */
[CC--:B------:R-:W-:Y:S02]  /*0600*/  ISETP.LT.AND.EX P1, PT, R13.reuse, R17.reuse, PT, P1 ;  /* 0x000000110d00720c */ /* 0x0c0fe40003f21310 */
[CC--:B------:R-:W-:Y:S02]  /*0610*/  ISETP.GE.AND.EX P0, PT, R13.reuse, R17.reuse, PT, P0 ;  /* 0x000000110d00720c */ /* 0x0c0fe40003f06300 */
[----:B------:R-:W-:Y:S02]  /*0620*/  SEL R23, R12, R16, P1 ;  /* 0x000000100c177207 */ /* 0x000fe40000800000 */
[----:B------:R-:W-:-:S02]  /*0630*/  SEL R25, R13, R17, P1 ;  /* 0x000000110d197207 */ /* 0x000fc40000800000 */
[----:B------:R-:W-:Y:S02]  /*0640*/  FSEL R2, R14, R10, !P0 ;  /* 0x0000000a0e027208 */ /* 0x000fe40004000000 */
[----:B------:R-:W-:-:S07]  /*0650*/  FSEL R3, R15, R11, !P0 ;  /* 0x0000000b0f037208 */ /* 0x000fce0004000000 */
.L_x_13:
[----:B------:R-:W-:Y:S05]  /*0660*/  BSYNC.RECONVERGENT B2 ;  /* 0x0000000000027941 */ /* 0x000fea0003800200 */
.L_x_12:
[----:B------:R0:W5:Y:S04]  /*0670*/  LDG.E.64.CONSTANT R14, desc[UR10][R20.64+0x2000] ;  /* 0x0020000a140e7981 */ /* 0x000168000c1e9b00 */
[----:B------:R0:W5:Y:S04]  /*0680*/  LDG.E.64.CONSTANT R12, desc[UR10][R20.64+0x2008] ;  /* 0x0020080a140c7981 */ /* 0x000168000c1e9b00 */
[----:B------:R0:W5:Y:S04]  /*0690*/  LDG.E.64.CONSTANT R10, desc[UR10][R20.64+0x3000] ;  /* 0x0030000a140a7981 */ /* 0x000168000c1e9b00 */
[----:B------:R0:W5:Y:S02]  /*06a0*/  LDG.E.64.CONSTANT R16, desc[UR10][R20.64+0x3008] ;  /* 0x0030080a14107981 */ /* 0x000164000c1e9b00 */
[----:B-----5:R-:W-:Y:S01]  /*06b0*/  DSETP.GEU.AND P0, PT, |R2|, |R6|, PT ;  /* 0x400000060200722a */ /* 0x020fe20003f0e200 */
[----:B------:R-:W-:Y:S01]  /*06c0*/  BSSY.RECONVERGENT B2, `(.L_x_14) ;  /* 0x0000014000027945 */ /* 0x000fe20003800200 */
[----:B------:R-:W-:-:S02]  /*06d0*/  IMAD.MOV.U32 R26, RZ, RZ, R6 ;  /* 0x000000ffff1a7224 */ /* 0x000fc400078e0006 */
[----:B------:R-:W-:Y:S02]  /*06e0*/  IMAD.MOV.U32 R27, RZ, RZ, R7 ;  /* 0x000000ffff1b7224 */ /* 0x000fe400078e0007 */
[----:B------:R-:W-:Y:S02]  /*06f0*/  IMAD.MOV.U32 R29, RZ, RZ, R4 ;  /* 0x000000ffff1d7224 */ /* 0x000fe400078e0004 */
[----:B------:R-:W-:-:S06]  /*0700*/  IMAD.MOV.U32 R18, RZ, RZ, R5 ;  /* 0x000000ffff127224 */ /* 0x000fcc00078e0005 */
[----:B0-----:R-:W-:Y:S05]  /*0710*/  @!P0 BRA `(.L_x_15) ;  /* 0x0000000000388947 */ /* 0x001fea0003800000 */
        /* <DEDUP_REMOVED lines=14> */
.L_x_15:
[----:B------:R-:W-:Y:S05]  /*0800*/  BSYNC.RECONVERGENT B2 ;  /* 0x0000000000027941 */ /* 0x000fea0003800200 */
.L_x_14:
[----:B------:R-:W-:Y:S01]  /*0810*/  DSETP.GEU.AND P0, PT, |R26|, |R14|, PT ;  /* 0x4000000e1a00722a */ /* 0x000fe20003f0e200 */
[----:B------:R-:W-:Y:S01]  /*0820*/  BSSY.RECONVERGENT B2, `(.L_x_16) ;  /* 0x0000014000027945 */ /* 0x000fe20003800200 */
[----:B------:R-:W-:Y:S02]  /*0830*/  IMAD.MOV.U32 R2, RZ, RZ, R14 ;  /* 0x000000ffff027224 */ /* 0x000fe400078e000e */
[----:B------:R-:W-:Y:S02]  /*0840*/  IMAD.MOV.U32 R3, RZ, RZ, R15 ;  /* 0x000000ffff037224 */ /* 0x000fe400078e000f */
[----:B------:R-:W-:Y:S02]  /*0850*/  IMAD.MOV.U32 R5, RZ, RZ, R12 ;  /* 0x000000ffff057224 */ /* 0x000fe400078e000c */
[----:B------:R-:W-:-:S06]  /*0860*/  IMAD.MOV.U32 R7, RZ, RZ, R13 ;  /* 0x000000ffff077224 */ /* 0x000fcc00078e000d */
        /* <DEDUP_REMOVED lines=15> */
.L_x_17:
[----:B------:R-:W-:Y:S05]  /*0960*/  BSYNC.RECONVERGENT B2 ;  /* 0x0000000000027941 */ /* 0x000fea0003800200 */
.L_x_16:
        /* <DEDUP_REMOVED lines=21> */
.L_x_19:
[----:B------:R-:W-:Y:S05]  /*0ac0*/  BSYNC.RECONVERGENT B2 ;  /* 0x0000000000027941 */ /* 0x000fea0003800200 */
.L_x_18:
[----:B------:R-:W-:-:S05]  /*0ad0*/  VIADD R19, R19, 0x400 ;  /* 0x0000040013137836 */ /* 0x000fca0000000000 */
[----:B------:R-:W-:-:S13]  /*0ae0*/  ISETP.GE.AND P0, PT, R19, UR4, PT ;  /* 0x0000000413007c0c */ /* 0x000fda000bf06270 */
[----:B------:R-:W-:Y:S05]  /*0af0*/  @!P0 BRA `(.L_x_20) ;  /* 0xfffffff800708947 */ /* 0x000fea000383ffff */
.L_x_6:
[----:B------:R-:W-:Y:S05]  /*0b00*/  BSYNC.RECONVERGENT B1 ;  /* 0x0000000000017941 */ /* 0x000fea0003800200 */
.L_x_5:
[----:B------:R-:W2:Y:S02]  /*0b10*/  LDCU UR6, c[0x0][0x390] ;  /* 0x00007200ff0677ac */ /* 0x000ea40008000800 */
[----:B--2---:R-:W-:-:S09]  /*0b20*/  UISETP.GE.AND UP0, UPT, UR6, 0x100, UPT ;  /* 0x000001000600788c */ /* 0x004fd2000bf06270 */
[----:B------:R-:W-:Y:S05]  /*0b30*/  BRA.U !UP0, `(.L_x_21) ;  /* 0x0000001508507547 */ /* 0x000fea000b800000 */
[----:B0-----:R-:W0:Y:S01]  /*0b40*/  S2R R9, SR_LANEID ;  /* 0x0000000000097919 */ /* 0x001e220000000000 */
[----:B------:R-:W-:Y:S01]  /*0b50*/  BSSY.RECONVERGENT B1, `(.L_x_22) ;  /* 0x000001f000017945 */ /* 0x000fe20003800200 */
[----:B-----5:R-:W-:Y:S01]  /*0b60*/  IMAD.MOV.U32 R11, RZ, RZ, R12 ;  /* 0x000000ffff0b7224 */ /* 0x020fe200078e000c */
[----:B------:R2:W3:Y:S01]  /*0b70*/  SHFL.DOWN PT, R4, R14, 0x1, 0x1f ;  /* 0x08201f000e047f89 */ /* 0x0004e200000e0000 */
[----:B------:R-:W-:Y:S02]  /*0b80*/  IMAD.MOV.U32 R16, RZ, RZ, R13 ;  /* 0x000000ffff107224 */ /* 0x000fe400078e000d */
[----:B-1----:R-:W-:Y:S01]  /*0b90*/  IMAD.MOV.U32 R2, RZ, RZ, R14 ;  /* 0x000000ffff027224 */ /* 0x002fe200078e000e */
[----:B------:R2:W1:Y:S01]  /*0ba0*/  SHFL.DOWN PT, R5, R15, 0x1, 0x1f ;  /* 0x08201f000f057f89 */ /* 0x00046200000e0000 */
[----:B------:R-:W-:-:S03]  /*0bb0*/  IMAD.MOV.U32 R3, RZ, RZ, R15 ;  /* 0x000000ffff037224 */ /* 0x000fc600078e000f */
[----:B------:R2:W4:Y:S04]  /*0bc0*/  SHFL.DOWN PT, R7, R12, 0x1, 0x1f ;  /* 0x08201f000c077f89 */ /* 0x00052800000e0000 */
[----:B------:R2:W1:Y:S01]  /*0bd0*/  SHFL.DOWN PT, R17, R13, 0x1, 0x1f ;  /* 0x08201f000d117f89 */ /* 0x00046200000e0000 */
[----:B0-----:R-:W-:-:S13]  /*0be0*/  ISETP.GT.AND P0, PT, R9, 0x1e, PT ;  /* 0x0000001e0900780c */ /* 0x001fda0003f04270 */
[----:B-1234-:R-:W-:Y:S05]  /*0bf0*/  @P0 BRA `(.L_x_23) ;  /* 0x0000000000500947 */ /* 0x01efea0003800000 */
[----:B------:R-:W-:Y:S01]  /*0c00*/  DSETP.GEU.AND P0, PT, |R14|, |R4|, PT ;  /* 0x400000040e00722a */ /* 0x000fe20003f0e200 */
[----:B------:R-:W-:Y:S02]  /*0c10*/  IMAD.MOV.U32 R11, RZ, RZ, R7 ;  /* 0x000000ffff0b7224 */ /* 0x000fe400078e0007 */
[----:B------:R-:W-:Y:S02]  /*0c20*/  IMAD.MOV.U32 R16, RZ, RZ, R17 ;  /* 0x000000ffff107224 */ /* 0x000fe400078e0011 */
        /* <DEDUP_REMOVED lines=9> */
[CC--:B------:R-:W-:Y:S02]  /*0cc0*/  ISETP.LT.U32.AND P1, PT, R12.reuse, R7.reuse, PT ;  /* 0x000000070c00720c */ /* 0x0c0fe40003f21070 */
[C---:B------:R-:W-:Y:S02]  /*0cd0*/  ISETP.GE.U32.AND P0, PT, R12.reuse, R7, PT ;  /* 0x000000070c00720c */ /* 0x040fe40003f06070 */
[CC--:B------:R-:W-:Y:S02]  /*0ce0*/  ISETP.LT.AND.EX P1, PT, R13.reuse, R17.reuse, PT, P1 ;  /* 0x000000110d00720c */ /* 0x0c0fe40003f21310 */
[C---:B------:R-:W-:Y:S02]  /*0cf0*/  ISETP.GE.AND.EX P0, PT, R13.reuse, R17, PT, P0 ;  /* 0x000000110d00720c */ /* 0x040fe40003f06300 */
[----:B------:R-:W-:Y:S02]  /*0d00*/  SEL R11, R12, R7, P1 ;  /* 0x000000070c0b7207 */ /* 0x000fe40000800000 */
[----:B------:R-:W-:-:S02]  /*0d10*/  SEL R16, R13, R17, P1 ;  /* 0x000000110d107207 */ /* 0x000fc40000800000 */
[----:B------:R-:W-:Y:S02]  /*0d20*/  FSEL R2, R14, R4, !P0 ;  /* 0x000000040e027208 */ /* 0x000fe40004000000 */
[----:B------:R-:W-:-:S07]  /*0d30*/  FSEL R3, R15, R5, !P0 ;  /* 0x000000050f037208 */ /* 0x000fce0004000000 */
.L_x_23:
[----:B------:R-:W-:Y:S05]  /*0d40*/  BSYNC.RECONVERGENT B1 ;  /* 0x0000000000017941 */ /* 0x000fea0003800200 */
.L_x_22:
[----:B------:R-:W-:Y:S01]  /*0d50*/  ISETP.GT.AND P0, PT, R9, 0x1d, PT ;  /* 0x0000001d0900780c */ /* 0x000fe20003f04270 */
[----:B------:R0:W1:Y:S01]  /*0d60*/  SHFL.DOWN PT, R6, R2, 0x2, 0x1f ;  /* 0x08401f0002067f89 */ /* 0x00006200000e0000 */
[----:B------:R-:W-:Y:S01]  /*0d70*/  BSSY.RECONVERGENT B1, `(.L_x_24) ;  /* 0x000001d000017945 */ /* 0x000fe20003800200 */
[----:B------:R-:W-:Y:S02]  /*0d80*/  IMAD.MOV.U32 R8, RZ, RZ, R11 ;  /* 0x000000ffff087224 */ /* 0x000fe400078e000b */
[----:B------:R0:W2:Y:S01]  /*0d90*/  SHFL.DOWN PT, R7, R3, 0x2, 0x1f ;  /* 0x08401f0003077f89 */ /* 0x0000a200000e0000 */
[----:B------:R-:W-:Y:S02]  /*0da0*/  IMAD.MOV.U32 R10, RZ, RZ, R16 ;  /* 0x000000ffff0a7224 */ /* 0x000fe400078e0010 */
[----:B------:R-:W-:Y:S01]  /*0db0*/  IMAD.MOV.U32 R4, RZ, RZ, R2 ;  /* 0x000000ffff047224 */ /* 0x000fe200078e0002 */
[----:B------:R0:W3:Y:S01]  /*0dc0*/  SHFL.DOWN PT, R12, R11, 0x2, 0x1f ;  /* 0x08401f000b0c7f89 */ /* 0x0000e200000e0000 */
[----:B------:R-:W-:-:S03]  /*0dd0*/  IMAD.MOV.U32 R5, RZ, RZ, R3 ;  /* 0x000000ffff057224 */ /* 0x000fc600078e0003 */
[----:B------:R0:W4:Y:S01]  /*0de0*/  SHFL.DOWN PT, R13, R16, 0x2, 0x1f ;  /* 0x08401f00100d7f89 */ /* 0x00012200000e0000 */
[----:B------:R-:W-:Y:S05]  /*0df0*/  @P0 BRA `(.L_x_25) ;  /* 0x0000000000500947 */ /* 0x000fea0003800000 */
[----:B-12---:R-:W-:Y:S01]  /*0e00*/  DSETP.GEU.AND P0, PT, |R2|, |R6|, PT ;  /* 0x400000060200722a */ /* 0x006fe20003f0e200 */
[----:B---3--:R-:W-:Y:S02]  /*0e10*/  IMAD.MOV.U32 R8, RZ, RZ, R12 ;  /* 0x000000ffff087224 */ /* 0x008fe400078e000c */
[----:B----4-:R-:W-:Y:S02]  /*0e20*/  IMAD.MOV.U32 R10, RZ, RZ, R13 ;  /* 0x000000ffff0a7224 */ /* 0x010fe400078e000d */
        /* <DEDUP_REMOVED lines=17> */
.L_x_25:
[----:B------:R-:W-:Y:S05]  /*0f40*/  BSYNC.RECONVERGENT B1 ;  /* 0x0000000000017941 */ /* 0x000fea0003800200 */
.L_x_24:
[----:B------:R-:W-:Y:S01]  /*0f50*/  ISETP.GT.AND P0, PT, R9, 0x1b, PT ;  /* 0x0000001b0900780c */ /* 0x000fe20003f04270 */
[----:B-1----:R1:W1:Y:S01]  /*0f60*/  SHFL.DOWN PT, R6, R4, 0x4, 0x1f ;  /* 0x08801f0004067f89 */ /* 0x00226200000e0000 */
[----:B------:R-:W-:Y:S01]  /*0f70*/  BSSY.RECONVERGENT B1, `(.L_x_26) ;  /* 0x000001d000017945 */ /* 0x000fe20003800200 */
[----:B0-----:R-:W-:Y:S02]  /*0f80*/  IMAD.MOV.U32 R11, RZ, RZ, R8 ;  /* 0x000000ffff0b7224 */ /* 0x001fe400078e0008 */
[----:B--2---:R0:W2:Y:S01]  /*0f90*/  SHFL.DOWN PT, R7, R5, 0x4, 0x1f ;  /* 0x08801f0005077f89 */ /* 0x0040a200000e0000 */
[----:B---3--:R-:W-:Y:S02]  /*0fa0*/  IMAD.MOV.U32 R12, RZ, RZ, R10 ;  /* 0x000000ffff0c7224 */ /* 0x008fe400078e000a */
[----:B------:R-:W-:Y:S01]  /*0fb0*/  IMAD.MOV.U32 R2, RZ, RZ, R4 ;  /* 0x000000ffff027224 */ /* 0x000fe200078e0004 */
[----:B----4-:R0:W3:Y:S01]  /*0fc0*/  SHFL.DOWN PT, R13, R8, 0x4, 0x1f ;  /* 0x08801f00080d7f89 */ /* 0x0100e200000e0000 */
        /* <DEDUP_REMOVED lines=23> */
.L_x_27:
[----:B------:R-:W-:Y:S05]  /*1140*/  BSYNC.RECONVERGENT B1 ;  /* 0x0000000000017941 */ /* 0x000fea0003800200 */
.L_x_26:
[----:B------:R-:W-:Y:S01]  /*1150*/  ISETP.GT.AND P0, PT, R9, 0x17, PT ;  /* 0x000000170900780c */ /* 0x000fe20003f04270 */
[----:B-1----:R1:W1:Y:S01]  /*1160*/  SHFL.DOWN PT, R6, R2, 0x8, 0x1f ;  /* 0x09001f0002067f89 */ /* 0x00226200000e0000 */
[----:B------:R-:W-:Y:S01]  /*1170*/  BSSY.RECONVERGENT B1, `(.L_x_28) ;  /* 0x000001d000017945 */ /* 0x000fe20003800200 */
[----:B0-----:R-:W-:Y:S02]  /*1180*/  IMAD.MOV.U32 R8, RZ, RZ, R11 ;  /* 0x000000ffff087224 */ /* 0x001fe400078e000b */
[----:B--2---:R0:W2:Y:S01]  /*1190*/  SHFL.DOWN PT, R7, R3, 0x8, 0x1f ;  /* 0x09001f0003077f89 */ /* 0x0040a200000e0000 */
[----:B------:R-:W-:Y:S02]  /*11a0*/  IMAD.MOV.U32 R10, RZ, RZ, R12 ;  /* 0x000000ffff0a7224 */ /* 0x000fe400078e000c */
[----:B------:R-:W-:Y:S01]  /*11b0*/  IMAD.MOV.U32 R4, RZ, RZ, R2 ;  /* 0x000000ffff047224 */ /* 0x000fe200078e0002 */
[----:B------:R0:W0:Y:S01]  /*11c0*/  SHFL.DOWN PT, R14, R11, 0x8, 0x1f ;  /* 0x09001f000b0e7f89 */ /* 0x00002200000e0000 */
[----:B------:R-:W-:-:S03]  /*11d0*/  IMAD.MOV.U32 R5, RZ, RZ, R3 ;  /* 0x000000ffff057224 */ /* 0x000fc600078e0003 */
[----:B---3--:R3:W0:Y:S01]  /*11e0*/  SHFL.DOWN PT, R13, R12, 0x8, 0x1f ;  /* 0x09001f000c0d7f89 */ /* 0x00862200000e0000 */
[----:B------:R-:W-:Y:S05]  /*11f0*/  @P0 BRA `(.L_x_29) ;  /* 0x0000000000500947 */ /* 0x000fea0003800000 */
[----:B-12---:R-:W-:Y:S01]  /*1200*/  DSETP.GEU.AND P0, PT, |R2|, |R6|, PT ;  /* 0x400000060200722a */ /* 0x006fe20003f0e200 */
[----:B0-----:R-:W-:Y:S02]  /*1210*/  IMAD.MOV.U32 R8, RZ, RZ, R14 ;  /* 0x000000ffff087224 */ /* 0x001fe400078e000e */
        /* <DEDUP_REMOVED lines=18> */
.L_x_29:
[----:B------:R-:W-:Y:S05]  /*1340*/  BSYNC.RECONVERGENT B1 ;  /* 0x0000000000017941 */ /* 0x000fea0003800200 */
.L_x_28:
[----:B------:R-:W-:Y:S01]  /*1350*/  ISETP.GT.AND P0, PT, R9, 0xf, PT ;  /* 0x0000000f0900780c */ /* 0x000fe20003f04270 */
[----:B-1----:R1:W1:Y:S01]  /*1360*/  SHFL.DOWN PT, R6, R4, 0x10, 0x1f ;  /* 0x0a001f0004067f89 */ /* 0x00226200000e0000 */
[----:B------:R-:W-:Y:S01]  /*1370*/  BSSY.RECONVERGENT B1, `(.L_x_30) ;  /* 0x000001d000017945 */ /* 0x000fe20003800200 */
[----:B0-----:R-:W-:Y:S02]  /*1380*/  IMAD.MOV.U32 R14, RZ, RZ, R8 ;  /* 0x000000ffff0e7224 */ /* 0x001fe400078e0008 */
[----:B--2---:R0:W2:Y:S01]  /*1390*/  SHFL.DOWN PT, R7, R5, 0x10, 0x1f ;  /* 0x0a001f0005077f89 */ /* 0x0040a200000e0000 */
[----:B----4-:R-:W-:Y:S02]  /*13a0*/  IMAD.MOV.U32 R15, RZ, RZ, R10 ;  /* 0x000000ffff0f7224 */ /* 0x010fe400078e000a */
[----:B------:R-:W-:Y:S01]  /*13b0*/  IMAD.MOV.U32 R2, RZ, RZ, R4 ;  /* 0x000000ffff027224 */ /* 0x000fe200078e0004 */
[----:B------:R0:W4:Y:S01]  /*13c0*/  SHFL.DOWN PT, R11, R8, 0x10, 0x1f ;  /* 0x0a001f00080b7f89 */ /* 0x00012200000e0000 */
[----:B------:R-:W-:-:S03]  /*13d0*/  IMAD.MOV.U32 R3, RZ, RZ, R5 ;  /* 0x000000ffff037224 */ /* 0x000fc600078e0005 */
[----:B------:R0:W0:Y:S01]  /*13e0*/  SHFL.DOWN PT, R13, R10, 0x10, 0x1f ;  /* 0x0a001f000a0d7f89 */ /* 0x00002200000e0000 */
[----:B------:R-:W-:Y:S05]  /*13f0*/  @P0 BRA `(.L_x_31) ;  /* 0x0000000000500947 */ /* 0x000fea0003800000 */
[----:B-12---:R-:W-:Y:S01]  /*1400*/  DSETP.GEU.AND P0, PT, |R4|, |R6|, PT ;  /* 0x400000060400722a */ /* 0x006fe20003f0e200 */
[----:B----4-:R-:W-:Y:S02]  /*1410*/  IMAD.MOV.U32 R14, RZ, RZ, R11 ;  /* 0x000000ffff0e7224 */ /* 0x010fe400078e000b */
[----:B0-----:R-:W-:Y:S02]  /*1420*/  IMAD.MOV.U32 R15, RZ, RZ, R13 ;  /* 0x000000ffff0f7224 */ /* 0x001fe400078e000d */
        /* <DEDUP_REMOVED lines=17> */
.L_x_31:
[----:B------:R-:W-:Y:S05]  /*1540*/  BSYNC.RECONVERGENT B1 ;  /* 0x0000000000017941 */ /* 0x000fea0003800200 */
.L_x_30:
[----:B------:R-:W-:Y:S01]  /*1550*/  ISETP.NE.AND P0, PT, R9, RZ, PT ;  /* 0x000000ff0900720c */ /* 0x000fe20003f05270 */
[----:B------:R-:W-:-:S12]  /*1560*/  BSSY.RECONVERGENT B1, `(.L_x_32) ;  /* 0x000000a000017945 */ /* 0x000fd80003800200 */
[----:B------:R-:W-:Y:S05]  /*1570*/  @P0 BRA `(.L_x_33) ;  /* 0x0000000000200947 */ /* 0x000fea0003800000 */
[----:B-1----:R-:W1:Y:S01]  /*1580*/  S2R R6, SR_CgaCtaId ;  /* 0x0000000000067919 */ /* 0x002e620000008800 */
[----:B0-----:R-:W-:Y:S02]  /*1590*/  MOV R5, 0x400 ;  /* 0x0000040000057802 */ /* 0x001fe40000000f00 */
[----:B------:R-:W-:-:S04]  /*15a0*/  SHF.R.U32.HI R4, RZ, 0x1, R0 ;  /* 0x00000001ff047819 */ /* 0x000fc80000011600 */
[----:B------:R-:W-:Y:S02]  /*15b0*/  LOP3.LUT R4, R4, 0x1f0, RZ, 0xc0, !PT ;  /* 0x000001f004047812 */ /* 0x000fe400078ec0ff */
[----:B-1----:R-:W-:-:S05]  /*15c0*/  LEA R5, R6, R5, 0x18 ;  /* 0x0000000506057211 */ /* 0x002fca00078ec0ff */
[----:B------:R-:W-:-:S05]  /*15d0*/  IMAD.IADD R5, R4, 0x1, R5 ;  /* 0x0000000104057824 */ /* 0x000fca00078e0205 */
[----:B------:R0:W-:Y:S04]  /*15e0*/  STS.64 [R5+0x10], R14 ;  /* 0x0000100e05007388 */ /* 0x0001e80000000a00 */
[----:B------:R0:W-:Y:S02]  /*15f0*/  STS.64 [R5+0x8], R2 ;  /* 0x0000080205007388 */ /* 0x0001e40000000a00 */
.L_x_33:
[----:B------:R-:W-:Y:S05]  /*1600*/  BSYNC.RECONVERGENT B1 ;  /* 0x0000000000017941 */ /* 0x000fea0003800200 */
.L_x_32:
[----:B------:R-:W-:Y:S01]  /*1610*/  BAR.SYNC.DEFER_BLOCKING 0x0 ;  /* 0x0000000000007b1d */ /* 0x000fe20000010000 */
[----:B------:R-:W-:-:S13]  /*1620*/  ISETP.NE.AND P1, PT, R0, RZ, PT ;  /* 0x000000ff0000720c */ /* 0x000fda0003f25270 */
[----:B------:R-:W-:Y:S05]  /*1630*/  @P1 BRA `(.L_x_34) ;  /* 0x0000005400881947 */ /* 0x000fea0003800000 */
[----:B0-----:R-:W0:Y:S01]  /*1640*/  S2R R5, SR_CgaCtaId ;  /* 0x0000000000057919 */ /* 0x001e220000008800 */
[----:B------:R-:W-:Y:S01]  /*1650*/  MOV R0, 0x400 ;  /* 0x0000040000007802 */ /* 0x000fe20000000f00 */
[----:B------:R-:W-:Y:S03]  /*1660*/  BSSY.RECONVERGENT B1, `(.L_x_35) ;  /* 0x000001a000017945 */ /* 0x000fe60003800200 */
[----:B0-----:R-:W-:-:S05]  /*1670*/  LEA R0, R5, R0, 0x18 ;  /* 0x0000000005007211 */ /* 0x001fca00078ec0ff */
[----:B------:R-:W0:Y:S04]  /*1680*/  LDS.64 R16, [R0+0x18] ;  /* 0x0000180000107984 */ /* 0x000e280000000a00 */
[----:B-12---:R-:W1:Y:S04]  /*1690*/  LDS.128 R4, [R0+0x20] ;  /* 0x0000200000047984 */ /* 0x006e680000000c00 */
[----:B---3--:R2:W3:Y:S04]  /*16a0*/  LDS.64 R12, [R0+0x80] ;  /* 0x00008000000c7984 */ /* 0x0084e80000000a00 */
[----:B----4-:R2:W4:Y:S01]  /*16b0*/  LDS.128 R8, [R0+0x30] ;  /* 0x0000300000087984 */ /* 0x0105220000000c00 */
[----:B0-----:R-:W-:Y:S01]  /*16c0*/  DSETP.GEU.AND P0, PT, |R2|, |R16|, PT ;  /* 0x400000100200722a */ /* 0x001fe20003f0e200 */
[----:B------:R-:W-:-:S02]  /*16d0*/  IMAD.MOV.U32 R24, RZ, RZ, R16 ;  /* 0x000000ffff187224 */ /* 0x000fc400078e0010 */
[----:B------:R-:W-:Y:S02]  /*16e0*/  IMAD.MOV.U32 R25, RZ, RZ, R17 ;  /* 0x000000ffff197224 */ /* 0x000fe400078e0011 */
[----:B-1----:R-:W-:Y:S02]  /*16f0*/  IMAD.MOV.U32 R26, RZ, RZ, R4 ;  /* 0x000000ffff1a7224 */ /* 0x002fe400078e0004 */
[----:B------:R-:W-:-:S07]  /*1700*/  IMAD.MOV.U32 R27, RZ, RZ, R5 ;  /* 0x000000ffff1b7224 */ /* 0x000fce00078e0005 */
[----:B--234-:R-:W-:Y:S05]  /*1710*/  @!P0 BRA `(.L_x_36) ;  /* 0x0000000000388947 */ /* 0x01cfea0003800000 */
        /* <DEDUP_REMOVED lines=14> */
.L_x_36:
[----:B------:R-:W-:Y:S05]  /*1800*/  BSYNC.RECONVERGENT B1 ;  /* 0x0000000000017941 */ /* 0x000fea0003800200 */
.L_x_35:
[----:B------:R0:W1:Y:S01]  /*1810*/  LDS.128 R16, [R0+0x40] ;  /* 0x0000400000107984 */ /* 0x0000620000000c00 */
[----:B------:R-:W-:Y:S01]  /*1820*/  DSETP.GEU.AND P0, PT, |R24|, |R6|, PT ;  /* 0x400000061800722a */ /* 0x000fe20003f0e200 */
[----:B------:R-:W-:Y:S01]  /*1830*/  BSSY.RECONVERGENT B1, `(.L_x_37) ;  /* 0x0000015000017945 */ /* 0x000fe20003800200 */
[----:B------:R-:W-:Y:S01]  /*1840*/  IMAD.MOV.U32 R4, RZ, RZ, R6 ;  /* 0x000000ffff047224 */ /* 0x000fe200078e0006 */
[----:B------:R0:W2:Y:S01]  /*1850*/  LDS.128 R20, [R0+0x50] ;  /* 0x0000500000147984 */ /* 0x0000a20000000c00 */
        /* <DEDUP_REMOVED lines=18> */
.L_x_38:
[----:B------:R-:W-:Y:S05]  /*1980*/  BSYNC.RECONVERGENT B1 ;  /* 0x0000000000017941 */ /* 0x000fea0003800200 */
.L_x_37:
[----:B------:R-:W-:Y:S01]  /*1990*/  DSETP.GEU.AND P0, PT, |R4|, |R10|, PT ;  /* 0x4000000a0400722a */ /* 0x000fe20003f0e200 */
[----:B------:R-:W-:Y:S01]  /*19a0*/  BSSY.RECONVERGENT B1, `(.L_x_39) ;  /* 0x0000014000017945 */ /* 0x000fe20003800200 */
[----:B------:R-:W-:Y:S02]  /*19b0*/  IMAD.MOV.U32 R2, RZ, RZ, R10 ;  /* 0x000000ffff027224 */ /* 0x000fe400078e000a */
[----:B------:R-:W-:Y:S02]  /*19c0*/  IMAD.MOV.U32 R3, RZ, RZ, R11 ;  /* 0x000000ffff037224 */ /* 0x000fe400078e000b */
[----:B-1----:R-:W-:Y:S02]  /*19d0*/  IMAD.MOV.U32 R27, RZ, RZ, R16 ;  /* 0x000000ffff1b7224 */ /* 0x002fe400078e0010 */
        /* <DEDUP_REMOVED lines=16> */
.L_x_40:
[----:B------:R-:W-:Y:S05]  /*1ae0*/  BSYNC.RECONVERGENT B1 ;  /* 0x0000000000017941 */ /* 0x000fea0003800200 */
.L_x_39:
[----:B------:R0:W1:Y:S01]  /*1af0*/  LDS.128 R8, [R0+0x60] ;  /* 0x0000600000087984 */ /* 0x0000620000000c00 */
[----:B------:R-:W-:Y:S01]  /*1b00*/  DSETP.GEU.AND P0, PT, |R2|, |R18|, PT ;  /* 0x400000120200722a */ /* 0x000fe20003f0e200 */
[----:B------:R-:W-:Y:S01]  /*1b10*/  BSSY.RECONVERGENT B1, `(.L_x_41) ;  /* 0x0000015000017945 */ /* 0x000fe20003800200 */
[----:B------:R-:W-:Y:S01]  /*1b20*/  IMAD.MOV.U32 R14, RZ, RZ, R18 ;  /* 0x000000ffff0e7224 */ /* 0x000fe200078e0012 */
[----:B------:R0:W3:Y:S01]  /*1b30*/  LDS.128 R4, [R0+0x70] ;  /* 0x0000700000047984 */ /* 0x0000e20000000c00 */
[----:B------:R-:W-:Y:S02]  /*1b40*/  IMAD.MOV.U32 R15, RZ, RZ, R19 ;  /* 0x000000ffff0f7224 */ /* 0x000fe400078e0013 */
[----:B--2---:R-:W-:Y:S02]  /*1b50*/  IMAD.MOV.U32 R17, RZ, RZ, R20 ;  /* 0x000000ffff117224 */ /* 0x004fe400078e0014 */
        /* <DEDUP_REMOVED lines=16> */
.L_x_42:
[----:B------:R-:W-:Y:S05]  /*1c60*/  BSYNC.RECONVERGENT B1 ;  /* 0x0000000000017941 */ /* 0x000fea0003800200 */
.L_x_41:
        /* <DEDUP_REMOVED lines=21> */
.L_x_44:
[----:B------:R-:W-:Y:S05]  /*1dc0*/  BSYNC.RECONVERGENT B1 ;  /* 0x0000000000017941 */ /* 0x000fea0003800200 */
.L_x_43:
[----:B------:R-:W-:Y:S01]  /*1dd0*/  DSETP.GEU.AND P0, PT, |R2|, |R10|, PT ;  /* 0x4000000a0200722a */ /* 0x000fe20003f0e200 */
[----:B------:R-:W-:Y:S01]  /*1de0*/  BSSY.RECONVERGENT B1, `(.L_x_45) ;  /* 0x0000014000017945 */ /* 0x000fe20003800200 */
[----:B------:R-:W-:Y:S02]  /*1df0*/  IMAD.MOV.U32 R8, RZ, RZ, R10 ;  /* 0x000000ffff087224 */ /* 0x000fe400078e000a */
[----:B------:R-:W-:Y:S02]  /*1e00*/  IMAD.MOV.U32 R9, RZ, RZ, R11 ;  /* 0x000000ffff097224 */ /* 0x000fe400078e000b */
[----:B---3--:R-:W-:Y:S02]  /*1e10*/  IMAD.MOV.U32 R17, RZ, RZ, R4 ;  /* 0x000000ffff117224 */ /* 0x008fe400078e0004 */
        /* <DEDUP_REMOVED lines=16> */
.L_x_46:
[----:B------:R-:W-:Y:S05]  /*1f20*/  BSYNC.RECONVERGENT B1 ;  /* 0x0000000000017941 */ /* 0x000fea0003800200 */
.L_x_45:
        /* <DEDUP_REMOVED lines=19> */
[----:B------:R-:W-:Y:S01]  /*2060*/  SEL R15, R0, R13, P2 ;  /* 0x0000000d000f7207 */ /* 0x000fe20001000000 */
[----:B------:R-:W-:Y:S06]  /*2070*/  BRA `(.L_x_34) ;  /* 0x0000004800f87947 */ /* 0x000fec0003800000 */
.L_x_21:
[----:B------:R-:W2:Y:S01]  /*2080*/  S2R R4, SR_LANEID ;  /* 0x0000000000047919 */ /* 0x000ea20000000000 */
[----:B-1----:R-:W-:Y:S01]  /*2090*/  LOP3.LUT R2, R0, 0x3e0, RZ, 0xc0, !PT ;  /* 0x000003e000027812 */ /* 0x002fe200078ec0ff */
[----:B------:R-:W-:Y:S01]  /*20a0*/  BSSY.RECONVERGENT B1, `(.L_x_47) ;  /* 0x0000024000017945 */ /* 0x000fe20003800200 */
[----:B-----5:R-:W-:Y:S02]  /*20b0*/  IMAD.MOV.U32 R16, RZ, RZ, R12 ;  /* 0x000000ffff107224 */ /* 0x020fe400078e000c */
[----:B------:R-:W-:Y:S02]  /*20c0*/  IMAD.MOV.U32 R18, RZ, RZ, R13 ;  /* 0x000000ffff127224 */ /* 0x000fe400078e000d */
[----:B------:R-:W-:Y:S01]  /*20d0*/  VIADD R3, R2, 0x20 ;  /* 0x0000002002037836 */ /* 0x000fe20000000000 */
[----:B------:R-:W-:-:S04]  /*20e0*/  LOP3.LUT R2, RZ, R2, RZ, 0x33, !PT ;  /* 0x00000002ff027212 */ /* 0x000fc800078e33ff */
[----:B------:R-:W-:Y:S01]  /*20f0*/  ISETP.GT.AND P0, PT, R3, UR6, PT ;  /* 0x0000000603007c0c */ /* 0x000fe2000bf04270 */
[----:B------:R-:W-:Y:S02]  /*2100*/  VIADD R2, R2, UR6 ;  /* 0x0000000602027c36 */ /* 0x000fe40008000000 */
[----:B------:R-:W-:-:S03]  /*2110*/  IMAD.MOV.U32 R3, RZ, RZ, R15 ;  /* 0x000000ffff037224 */ /* 0x000fc600078e000f */
[----:B------:R-:W-:Y:S01]  /*2120*/  SEL R5, R2, 0x1f, P0 ;  /* 0x0000001f02057807 */ /* 0x000fe20000000000 */
[----:B------:R-:W-:-:S04]  /*2130*/  IMAD.MOV.U32 R2, RZ, RZ, R14 ;  /* 0x000000ffff027224 */ /* 0x000fc800078e000e */
[----:B------:R1:W3:Y:S04]  /*2140*/  SHFL.DOWN PT, R6, R14, 0x1, R5 ;  /* 0x082000000e067989 */ /* 0x0002e800000e0005 */
[----:B------:R1:W4:Y:S04]  /*2150*/  SHFL.DOWN PT, R7, R15, 0x1, R5 ;  /* 0x082000000f077989 */ /* 0x00032800000e0005 */
[----:B0-----:R1:W0:Y:S01]  /*2160*/  SHFL.DOWN PT, R9, R12, 0x1, R5 ;  /* 0x082000000c097989 */ /* 0x00122200000e0005 */
[----:B--2---:R-:W-:-:S03]  /*2170*/  ISETP.GE.AND P0, PT, R4, R5, PT ;  /* 0x000000050400720c */ /* 0x004fc60003f06270 */
[----:B------:R1:W2:Y:S10]  /*2180*/  SHFL.DOWN PT, R11, R13, 0x1, R5 ;  /* 0x082000000d0b7989 */ /* 0x0002b400000e0005 */
[----:B-1----:R-:W-:Y:S05]  /*2190*/  @P0 BRA `(.L_x_48) ;  /* 0x0000000000500947 */ /* 0x002fea0003800000 */
[----:B---34-:R-:W-:Y:S01]  /*21a0*/  DSETP.GEU.AND P0, PT, |R14|, |R6|, PT ;  /* 0x400000060e00722a */ /* 0x018fe20003f0e200 */
[----:B0-----:R-:W-:Y:S02]  /*21b0*/  IMAD.MOV.U32 R16, RZ, RZ, R9 ;  /* 0x000000ffff107224 */ /* 0x001fe400078e0009 */
[----:B--2---:R-:W-:Y:S02]  /*21c0*/  IMAD.MOV.U32 R18, RZ, RZ, R11 ;  /* 0x000000ffff127224 */ /* 0x004fe400078e000b */
        /* <DEDUP_REMOVED lines=17> */
.L_x_48:
[----:B------:R-:W-:Y:S05]  /*22e0*/  BSYNC.RECONVERGENT B1 ;  /* 0x0000000000017941 */ /* 0x000fea0003800200 */
.L_x_47:
[----:B---3--:R-:W-:Y:S01]  /*22f0*/  VIADD R6, R4, 0x2 ;  /* 0x0000000204067836 */ /* 0x008fe20000000000 */
[----:B------:R1:W3:Y:S01]  /*2300*/  SHFL.DOWN PT, R8, R2, 0x2, R5 ;  /* 0x0840000002087989 */ /* 0x0002e200000e0005 */
[----:B------:R-:W-:Y:S01]  /*2310*/  BSSY.RECONVERGENT B1, `(.L_x_49) ;  /* 0x000001e000017945 */ /* 0x000fe20003800200 */
[----:B------:R-:W-:Y:S02]  /*2320*/  IMAD.MOV.U32 R10, RZ, RZ, R16 ;  /* 0x000000ffff0a7224 */ /* 0x000fe400078e0010 */
[----:B------:R-:W-:Y:S01]  /*2330*/  ISETP.GT.AND P0, PT, R6, R5, PT ;  /* 0x000000050600720c */ /* 0x000fe20003f04270 */
[----:B0-----:R1:W0:Y:S01]  /*2340*/  SHFL.DOWN PT, R9, R3, 0x2, R5 ;  /* 0x0840000003097989 */ /* 0x00122200000e0005 */
[----:B------:R-:W-:Y:S02]  /*2350*/  IMAD.MOV.U32 R12, RZ, RZ, R18 ;  /* 0x000000ffff0c7224 */ /* 0x000fe400078e0012 */
[----:B------:R-:W-:Y:S01]  /*2360*/  IMAD.MOV.U32 R6, RZ, RZ, R2 ;  /* 0x000000ffff067224 */ /* 0x000fe200078e0002 */
[----:B--2---:R1:W2:Y:S01]  /*2370*/  SHFL.DOWN PT, R11, R16, 0x2, R5 ;  /* 0x08400000100b7989 */ /* 0x0042a200000e0005 */
[----:B----4-:R-:W-:-:S03]  /*2380*/  IMAD.MOV.U32 R7, RZ, RZ, R3 ;  /* 0x000000ffff077224 */ /* 0x010fc600078e0003 */
[----:B------:R1:W4:Y:S04]  /*2390*/  SHFL.DOWN PT, R13, R18, 0x2, R5 ;  /* 0x08400000120d7989 */ /* 0x00032800000e0005 */
[----:B------:R-:W-:Y:S05]  /*23a0*/  @P0 BRA `(.L_x_50) ;  /* 0x0000000000500947 */ /* 0x000fea0003800000 */
[----:B0--3--:R-:W-:Y:S01]  /*23b0*/  DSETP.GEU.AND P0, PT, |R2|, |R8|, PT ;  /* 0x400000080200722a */ /* 0x009fe20003f0e200 */
[----:B--2---:R-:W-:Y:S02]  /*23c0*/  IMAD.MOV.U32 R10, RZ, RZ, R11 ;  /* 0x000000ffff0a7224 */ /* 0x004fe400078e000b */
        /* <DEDUP_REMOVED lines=18> */
.L_x_50:
[----:B------:R-:W-:Y:S05]  /*24f0*/  BSYNC.RECONVERGENT B1 ;  /* 0x0000000000017941 */ /* 0x000fea0003800200 */
.L_x_49:
[----:B-1----:R-:W-:Y:S01]  /*2500*/  VIADD R2, R4, 0x4 ;  /* 0x0000000404027836 */ /* 0x002fe20000000000 */
[----:B---3--:R1:W3:Y:S01]  /*2510*/  SHFL.DOWN PT, R8, R6, 0x4, R5 ;  /* 0x0880000006087989 */ /* 0x0082e200000e0005 */
[----:B------:R-:W-:Y:S01]  /*2520*/  BSSY.RECONVERGENT B1, `(.L_x_51) ;  /* 0x000001e000017945 */ /* 0x000fe20003800200 */
[----:B------:R-:W-:Y:S02]  /*2530*/  IMAD.MOV.U32 R14, RZ, RZ, R10 ;  /* 0x000000ffff0e7224 */ /* 0x000fe400078e000a */
[----:B------:R-:W-:Y:S01]  /*2540*/  ISETP.GT.AND P0, PT, R2, R5, PT ;  /* 0x000000050200720c */ /* 0x000fe20003f04270 */
[----:B0-----:R1:W0:Y:S01]  /*2550*/  SHFL.DOWN PT, R9, R7, 0x4, R5 ;  /* 0x0880000007097989 */ /* 0x00122200000e0005 */
[----:B------:R-:W-:Y:S02]  /*2560*/  IMAD.MOV.U32 R16, RZ, RZ, R12 ;  /* 0x000000ffff107224 */ /* 0x000fe400078e000c */
[----:B------:R-:W-:Y:S01]  /*2570*/  IMAD.MOV.U32 R2, RZ, RZ, R6 ;  /* 0x000000ffff027224 */ /* 0x000fe200078e0006 */
[----:B--2---:R1:W2:Y:S01]  /*2580*/  SHFL.DOWN PT, R11, R10, 0x4, R5 ;  /* 0x088000000a0b7989 */ /* 0x0042a200000e0005 */
[----:B------:R-:W-:-:S03]  /*2590*/  IMAD.MOV.U32 R3, RZ, RZ, R7 ;  /* 0x000000ffff037224 */ /* 0x000fc600078e0007 */
[----:B----4-:R1:W4:Y:S04]  /*25a0*/  SHFL.DOWN PT, R13, R12, 0x4, R5 ;  /* 0x088000000c0d7989 */ /* 0x01032800000e0005 */
        /* <DEDUP_REMOVED lines=21> */
.L_x_52:
[----:B------:R-:W-:Y:S05]  /*2700*/  BSYNC.RECONVERGENT B1 ;  /* 0x0000000000017941 */ /* 0x000fea0003800200 */
.L_x_51:
        /* <DEDUP_REMOVED lines=32> */
.L_x_54:
[----:B------:R-:W-:Y:S05]  /*2910*/  BSYNC.RECONVERGENT B1 ;  /* 0x0000000000017941 */ /* 0x000fea0003800200 */
.L_x_53:
        /* <DEDUP_REMOVED lines=32> */
.L_x_56:
[----:B------:R-:W-:Y:S05]  /*2b20*/  BSYNC.RECONVERGENT B1 ;  /* 0x0000000000017941 */ /* 0x000fea0003800200 */
.L_x_55:
[----:B------:R-:W-:Y:S01]  /*2b30*/  ISETP.NE.AND P0, PT, R4, RZ, PT ;  /* 0x000000ff0400720c */ /* 0x000fe20003f05270 */
[----:B------:R-:W-:-:S12]  /*2b40*/  BSSY.RECONVERGENT B1, `(.L_x_57) ;  /* 0x000000a000017945 */ /* 0x000fd80003800200 */
[----:B------:R-:W-:Y:S05]  /*2b50*/  @P0 BRA `(.L_x_58) ;  /* 0x0000000000200947 */ /* 0x000fea0003800000 */
[----:B-1----:R-:W1:Y:S01]  /*2b60*/  S2R R6, SR_CgaCtaId ;  /* 0x0000000000067919 */ /* 0x002e620000008800 */
[----:B------:R-:W-:Y:S02]  /*2b70*/  MOV R5, 0x400 ;  /* 0x0000040000057802 */ /* 0x000fe40000000f00 */
[----:B------:R-:W-:-:S04]  /*2b80*/  SHF.R.U32.HI R4, RZ, 0x1, R0 ;  /* 0x00000001ff047819 */ /* 0x000fc80000011600 */
[----:B------:R-:W-:Y:S02]  /*2b90*/  LOP3.LUT R4, R4, 0x1f0, RZ, 0xc0, !PT ;  /* 0x000001f004047812 */ /* 0x000fe400078ec0ff */
[----:B-1----:R-:W-:-:S05]  /*2ba0*/  LEA R5, R6, R5, 0x18 ;  /* 0x0000000506057211 */ /* 0x002fca00078ec0ff */
[----:B------:R-:W-:-:S05]  /*2bb0*/  IMAD.IADD R5, R4, 0x1, R5 ;  /* 0x0000000104057824 */ /* 0x000fca00078e0205 */
[----:B------:R1:W-:Y:S04]  /*2bc0*/  STS.64 [R5+0x10], R14 ;  /* 0x0000100e05007388 */ /* 0x0003e80000000a00 */
[----:B------:R1:W-:Y:S02]  /*2bd0*/  STS.64 [R5+0x8], R2 ;  /* 0x0000080205007388 */ /* 0x0003e40000000a00 */
.L_x_58:
[----:B------:R-:W-:Y:S05]  /*2be0*/  BSYNC.RECONVERGENT B1 ;  /* 0x0000000000017941 */ /* 0x000fea0003800200 */
.L_x_57:
[----:B------:R-:W-:Y:S01]  /*2bf0*/  BAR.SYNC.DEFER_BLOCKING 0x0 ;  /* 0x0000000000007b1d */ /* 0x000fe20000010000 */
[----:B------:R-:W-:-:S13]  /*2c00*/  ISETP.NE.AND P1, PT, R0, RZ, PT ;  /* 0x000000ff0000720c */ /* 0x000fda0003f25270 */
[----:B------:R-:W-:Y:S05]  /*2c10*/  @P1 BRA `(.L_x_34) ;  /* 0x0000004000101947 */ /* 0x000fea0003800000 */
[----:B------:R-:W-:Y:S01]  /*2c20*/  UISETP.GE.AND UP0, UPT, UR6, 0x21, UPT ;  /* 0x000000210600788c */ /* 0x000fe2000bf06270 */
[----:B--2---:R-:W-:Y:S02]  /*2c30*/  IMAD.MOV.U32 R11, RZ, RZ, R14 ;  /* 0x000000ffff0b7224 */ /* 0x004fe400078e000e */
[----:B---3--:R-:W-:Y:S02]  /*2c40*/  IMAD.MOV.U32 R8, RZ, RZ, R15 ;  /* 0x000000ffff087224 */ /* 0x008fe400078e000f */
[----:B------:R-:W-:Y:S02]  /*2c50*/  IMAD.MOV.U32 R4, RZ, RZ, R2 ;  /* 0x000000ffff047224 */ /* 0x000fe400078e0002 */
[----:B-1----:R-:W-:Y:S02]  /*2c60*/  IMAD.MOV.U32 R5, RZ, RZ, R3 ;  /* 0x000000ffff057224 */ /* 0x002fe400078e0003 */
[----:B------:R-:W-:Y:S05]  /*2c70*/  BRA.U !UP0, `(.L_x_59) ;  /* 0x00000001086c7547 */ /* 0x000fea000b800000 */
[----:B------:R-:W1:Y:S01]  /*2c80*/  S2UR UR5, SR_CgaCtaId ;  /* 0x00000000000579c3 */ /* 0x000e620000008800 */
[----:B------:R-:W-:Y:S01]  /*2c90*/  UMOV UR4, 0x400 ;  /* 0x0000040000047882 */ /* 0x000fe20000000000 */
[----:B------:R-:W-:Y:S01]  /*2ca0*/  BSSY.RECONVERGENT B1, `(.L_x_59) ;  /* 0x0000018000017945 */ /* 0x000fe20003800200 */
[----:B-1----:R-:W-:-:S09]  /*2cb0*/  ULEA UR4, UR5, UR4, 0x18 ;  /* 0x0000000405047291 */ /* 0x002fd2000f8ec0ff */
[----:B------:R-:W1:Y:S04]  /*2cc0*/  LDS.64 R6, [UR4+0x18] ;  /* 0x00001804ff067984 */ /* 0x000e680008000a00 */
[----:B----4-:R-:W2:Y:S01]  /*2cd0*/  LDS.64 R12, [UR4+0x20] ;  /* 0x00002004ff0c7984 */ /* 0x010ea20008000a00 */
[----:B-1----:R-:W-:Y:S01]  /*2ce0*/  DSETP.GEU.AND P0, PT, |R2|, |R6|, PT ;  /* 0x400000060200722a */ /* 0x002fe20003f0e200 */
[----:B------:R-:W-:Y:S02]  /*2cf0*/  IMAD.MOV.U32 R4, RZ, RZ, R6 ;  /* 0x000000ffff047224 */ /* 0x000fe400078e0006 */
[----:B------:R-:W-:Y:S02]  /*2d00*/  IMAD.MOV.U32 R5, RZ, RZ, R7 ;  /* 0x000000ffff057224 */ /* 0x000fe400078e0007 */
[----:B--2---:R-:W-:-:S02]  /*2d10*/  IMAD.MOV.U32 R11, RZ, RZ, R12 ;  /* 0x000000ffff0b7224 */ /* 0x004fc400078e000c */
        /* <DEDUP_REMOVED lines=16> */
.L_x_60:
[----:B------:R-:W-:Y:S05]  /*2e20*/  BSYNC.RECONVERGENT B1 ;  /* 0x0000000000017941 */ /* 0x000fea0003800200 */
.L_x_59:
[----:B------:R-:W-:Y:S01]  /*2e30*/  UISETP.GE.AND UP0, UPT, UR6, 0x41, UPT ;  /* 0x000000410600788c */ /* 0x000fe2000bf06270 */
[----:B0-----:R-:W-:Y:S02]  /*2e40*/  IMAD.MOV.U32 R9, RZ, RZ, R11 ;  /* 0x000000ffff097224 */ /* 0x001fe400078e000b */
[----:B------:R-:W-:Y:S02]  /*2e50*/  IMAD.MOV.U32 R0, RZ, RZ, R8 ;  /* 0x000000ffff007224 */ /* 0x000fe400078e0008 */
[----:B------:R-:W-:Y:S02]  /*2e60*/  IMAD.MOV.U32 R2, RZ, RZ, R4 ;  /* 0x000000ffff027224 */ /* 0x000fe400078e0004 */
[----:B------:R-:W-:Y:S02]  /*2e70*/  IMAD.MOV.U32 R3, RZ, RZ, R5 ;  /* 0x000000ffff037224 */ /* 0x000fe400078e0005 */
[----:B------:R-:W-:Y:S05]  /*2e80*/  BRA.U !UP0, `(.L_x_61) ;  /* 0x00000001086c7547 */ /* 0x000fea000b800000 */
[----:B------:R-:W0:Y:S01]  /*2e90*/  S2UR UR5, SR_CgaCtaId ;  /* 0x00000000000579c3 */ /* 0x000e220000008800 */
[----:B------:R-:W-:Y:S01]  /*2ea0*/  UMOV UR4, 0x400 ;  /* 0x0000040000047882 */ /* 0x000fe20000000000 */
[----:B------:R-:W-:Y:S01]  /*2eb0*/  BSSY.RECONVERGENT B1, `(.L_x_61) ;  /* 0x0000018000017945 */ /* 0x000fe20003800200 */
[----:B0-----:R-:W-:-:S09]  /*2ec0*/  ULEA UR4, UR5, UR4, 0x18 ;  /* 0x0000000405047291 */ /* 0x001fd2000f8ec0ff */
[----:B------:R-:W0:Y:S04]  /*2ed0*/  LDS.64 R6, [UR4+0x28] ;  /* 0x00002804ff067984 */ /* 0x000e280008000a00 */
[----:B----4-:R-:W1:Y:S01]  /*2ee0*/  LDS.64 R12, [UR4+0x30] ;  /* 0x00003004ff0c7984 */ /* 0x010e620008000a00 */
[----:B0-----:R-:W-:Y:S01]  /*2ef0*/  DSETP.GEU.AND P0, PT, |R4|, |R6|, PT ;  /* 0x400000060400722a */ /* 0x001fe20003f0e200 */
[----:B------:R-:W-:Y:S02]  /*2f00*/  IMAD.MOV.U32 R2, RZ, RZ, R6 ;  /* 0x000000ffff027224 */ /* 0x000fe400078e0006 */
[----:B------:R-:W-:Y:S02]  /*2f10*/  IMAD.MOV.U32 R3, RZ, RZ, R7 ;  /* 0x000000ffff037224 */ /* 0x000fe400078e0007 */
[----:B-1----:R-:W-:-:S02]  /*2f20*/  IMAD.MOV.U32 R9, RZ, RZ, R12 ;  /* 0x000000ffff097224 */ /* 0x002fc400078e000c */
        /* <DEDUP_REMOVED lines=16> */
.L_x_62:
[----:B------:R-:W-:Y:S05]  /*3030*/  BSYNC.RECONVERGENT B1 ;  /* 0x0000000000017941 */ /* 0x000fea0003800200 */
.L_x_61:
[----:B------:R-:W-:Y:S01]  /*3040*/  UISETP.GE.AND UP0, UPT, UR6, 0x61, UPT ;  /* 0x000000610600788c */ /* 0x000fe2000bf06270 */
[----:B------:R-:W-:Y:S02]  /*3050*/  IMAD.MOV.U32 R11, RZ, RZ, R9 ;  /* 0x000000ffff0b7224 */ /* 0x000fe400078e0009 */
        /* <DEDUP_REMOVED lines=30> */
.L_x_64:
[----:B------:R-:W-:Y:S05]  /*3240*/  BSYNC.RECONVERGENT B1 ;  /* 0x0000000000017941 */ /* 0x000fea0003800200 */
.L_x_63:
        /* <DEDUP_REMOVED lines=32> */
.L_x_66:
[----:B------:R-:W-:Y:S05]  /*3450*/  BSYNC.RECONVERGENT B1 ;  /* 0x0000000000017941 */ /* 0x000fea0003800200 */
.L_x_65:
        /* <DEDUP_REMOVED lines=32> */
.L_x_68:
[----:B------:R-:W-:Y:S05]  /*3660*/  BSYNC.RECONVERGENT B1 ;  /* 0x0000000000017941 */ /* 0x000fea0003800200 */
.L_x_67:
        /* <DEDUP_REMOVED lines=32> */
.L_x_70:
[----:B------:R-:W-:Y:S05]  /*3870*/  BSYNC.RECONVERGENT B1 ;  /* 0x0000000000017941 */ /* 0x000fea0003800200 */
.L_x_69:
[----:B------:R-:W-:Y:S01]  /*3880*/  UISETP.GE.AND UP0, UPT, UR6, 0xe1, UPT ;  /* 0x000000e10600788c */ /* 0x000fe2000bf06270 */
[----:B------:R-:W-:Y:S02]  /*3890*/  IMAD.MOV.U32 R14, RZ, RZ, R9 ;  /* 0x000000ffff0e7224 */ /* 0x000fe400078e0009 */
[----:B------:R-:W-:Y:S02]  /*38a0*/  IMAD.MOV.U32 R15, RZ, RZ, R0 ;  /* 0x000000ffff0f7224 */ /* 0x000fe400078e0000 */
[----:B------:R-:W-:Y:S02]  /*38b0*/  IMAD.MOV.U32 R2, RZ, RZ, R6 ;  /* 0x000000ffff027224 */ /* 0x000fe400078e0006 */
[----:B------:R-:W-:Y:S02]  /*38c0*/  IMAD.MOV.U32 R3, RZ, RZ, R7 ;  /* 0x000000ffff037224 */ /* 0x000fe400078e0007 */
[----:B------:R-:W-:Y:S05]  /*38d0*/  BRA.U !UP0, `(.L_x_34) ;  /* 0x0000003108e07547 */ /* 0x000fea000b800000 */
[----:B------:R-:W0:Y:S01]  /*38e0*/  S2UR UR5, SR_CgaCtaId ;  /* 0x00000000000579c3 */ /* 0x000e220000008800 */
[----:B------:R-:W-:Y:S02]  /*38f0*/  UMOV UR4, 0x400 ;  /* 0x0000040000047882 */ /* 0x000fe40000000000 */
[----:B0-----:R-:W-:-:S09]  /*3900*/  ULEA UR4, UR5, UR4, 0x18 ;  /* 0x0000000405047291 */ /* 0x001fd2000f8ec0ff */
[----:B------:R-:W0:Y:S04]  /*3910*/  LDS.64 R4, [UR4+0x78] ;  /* 0x00007804ff047984 */ /* 0x000e280008000a00 */
[----:B------:R-:W1:Y:S01]  /*3920*/  LDS.64 R10, [UR4+0x80] ;  /* 0x00008004ff0a7984 */ /* 0x000e620008000a00 */
        /* <DEDUP_REMOVED lines=21> */
.L_x_2:
[----:B------:R-:W1:Y:S01]  /*3a80*/  S2R R0, SR_TID.X ;  /* 0x0000000000007919 */ /* 0x000e620000002100 */
[----:B------:R-:W1:Y:S02]  /*3a90*/  LDC.64 R2, c[0x0][0x380] ;  /* 0x0000e000ff027b82 */ /* 0x000e640000000a00 */
[----:B-1----:R-:W-:-:S05]  /*3aa0*/  IMAD.WIDE.U32 R18, R0, 0x10, R2 ;  /* 0x0000001000127825 */ /* 0x002fca00078e0002 */
[----:B0-----:R-:W2:Y:S04]  /*3ab0*/  LDG.E.64.CONSTANT R20, desc[UR10][R18.64] ;  /* 0x0000000a12147981 */ /* 0x001ea8000c1e9b00 */
[----:B------:R-:W2:Y:S04]  /*3ac0*/  LDG.E.64.CONSTANT R14, desc[UR10][R18.64+0x1000] ;  /* 0x0010000a120e7981 */ /* 0x000ea8000c1e9b00 */
[----:B------:R-:W3:Y:S04]  /*3ad0*/  LDG.E.64.CONSTANT R12, desc[UR10][R18.64+0x8] ;  /* 0x0000080a120c7981 */ /* 0x000ee8000c1e9b00 */
[----:B------:R-:W3:Y:S04]  /*3ae0*/  LDG.E.64.CONSTANT R10, desc[UR10][R18.64+0x1008] ;  /* 0x0010080a120a7981 */ /* 0x000ee8000c1e9b00 */
[----:B------:R-:W4:Y:S04]  /*3af0*/  LDG.E.64.CONSTANT R8, desc[UR10][R18.64+0x2000] ;  /* 0x0020000a12087981 */ /* 0x000f28000c1e9b00 */
[----:B------:R-:W5:Y:S04]  /*3b00*/  LDG.E.64.CONSTANT R6, desc[UR10][R18.64+0x2008] ;  /* 0x0020080a12067981 */ /* 0x000f68000c1e9b00 */
[----:B------:R-:W5:Y:S04]  /*3b10*/  LDG.E.64.CONSTANT R4, desc[UR10][R18.64+0x3000] ;  /* 0x0030000a12047981 */ /* 0x000f68000c1e9b00 */
[----:B------:R-:W5:Y:S04]  /*3b20*/  LDG.E.64.CONSTANT R2, desc[UR10][R18.64+0x3008] ;  /* 0x0030080a12027981 */ /* 0x000f68000c1e9b00 */
[----:B------:R-:W5:Y:S04]  /*3b30*/  LDG.E.64.CONSTANT R16, desc[UR10][R18.64+0x4000] ;  /* 0x0040000a12107981 */ /* 0x000f68000c1e9b00 */
[----:B------:R-:W5:Y:S01]  /*3b40*/  LDG.E.64.CONSTANT R22, desc[UR10][R18.64+0x4008] ;  /* 0x0040080a12167981 */ /* 0x000f62000c1e9b00 */
[----:B------:R-:W-:Y:S01]  /*3b50*/  UISETP.GE.U32.AND UP0, UPT, UR8, 0xa00, UPT ;  /* 0x00000a000800788c */ /* 0x000fe2000bf06070 */
[----:B--2---:R-:W-:-:S14]  /*3b60*/  DSETP.GEU.AND P2, PT, |R20|, |R14|, PT ;  /* 0x4000000e1400722a */ /* 0x004fdc0003f4e200 */
[----:B---3--:R-:W-:-:S04]  /*3b70*/  @P2 ISETP.GE.U32.AND P0, PT, R12, R10, PT ;  /* 0x0000000a0c00220c */ /* 0x008fc80003f06070 */
[----:B------:R-:W-:-:S13]  /*3b80*/  @P2 ISETP.GE.AND.EX P0, PT, R13, R11, PT, P0 ;  /* 0x0000000b0d00220c */ /* 0x000fda0003f06300 */
[----:B------:R-:W-:-:S06]  /*3b90*/  @P2 DSETP.LT.OR P0, PT, |R14|, |R20|, !P0 ;  /* 0x400000140e00222a */ /* 0x000fcc0004701600 */
[----:B------:R-:W-:Y:S02]  /*3ba0*/  @P2 FSEL R20, R20, R14, P0 ;  /* 0x0000000e14142208 */ /* 0x000fe40000000000 */
[----:B------:R-:W-:Y:S02]  /*3bb0*/  @P2 FSEL R21, R21, R15, P0 ;  /* 0x0000000f15152208 */ /* 0x000fe40000000000 */
[----:B------:R-:W-:Y:S01]  /*3bc0*/  @P2 SEL R10, R12, R10, P0 ;  /* 0x0000000a0c0a2207 */ /* 0x000fe20000000000 */
[----:B------:R-:W-:Y:S01]  /*3bd0*/  @P2 IMAD.MOV.U32 R14, RZ, RZ, R20 ;  /* 0x000000ffff0e2224 */ /* 0x000fe200078e0014 */
[----:B------:R-:W-:Y:S01]  /*3be0*/  @P2 SEL R11, R13, R11, P0 ;  /* 0x0000000b0d0b2207 */ /* 0x000fe20000000000 */
[----:B------:R-:W-:-:S06]  /*3bf0*/  @P2 IMAD.MOV.U32 R15, RZ, RZ, R21 ;  /* 0x000000ffff0f2224 */ /* 0x000fcc00078e0015 */
[----:B----4-:R-:W-:-:S14]  /*3c00*/  DSETP.GEU.AND P1, PT, |R14|, |R8|, PT ;  /* 0x400000080e00722a */ /* 0x010fdc0003f2e200 */
[----:B-----5:R-:W-:-:S04]  /*3c10*/  @P1 ISETP.GE.U32.AND P0, PT, R10, R6, PT ;  /* 0x000000060a00120c */ /* 0x020fc80003f06070 */
        /* <DEDUP_REMOVED lines=8> */
[----:B------:R-:W-:-:S14]  /*3ca0*/  DSETP.GEU.AND P2, PT, |R8|, |R4|, PT ;  /* 0x400000040800722a */ /* 0x000fdc0003f4e200 */
[----:B------:R-:W-:-:S04]  /*3cb0*/  @P2 ISETP.GE.U32.AND P0, PT, R6, R2, PT ;  /* 0x000000020600220c */ /* 0x000fc80003f06070 */
        /* <DEDUP_REMOVED lines=15> */
[----:B------:R-:W-:Y:S01]  /*3db0*/  IMAD.MOV.U32 R2, RZ, RZ, RZ ;  /* 0x000000ffff027224 */ /* 0x000fe200078e00ff */
[----:B------:R-:W-:Y:S01]  /*3dc0*/  @P1 SEL R23, R3, R23, P0 ;  /* 0x0000001703171207 */ /* 0x000fe20000000000 */
[----:B------:R-:W-:Y:S02]  /*3dd0*/  IMAD.MOV.U32 R3, RZ, RZ, 0x500 ;  /* 0x00000500ff037424 */ /* 0x000fe400078e00ff */
[----:B------:R-:W-:Y:S02]  /*3de0*/  @P1 IMAD.MOV.U32 R16, RZ, RZ, R4 ;  /* 0x000000ffff101224 */ /* 0x000fe400078e0004 */
[----:B------:R-:W-:Y:S01]  /*3df0*/  @P1 IMAD.MOV.U32 R17, RZ, RZ, R5 ;  /* 0x000000ffff111224 */ /* 0x000fe200078e0005 */
[----:B------:R-:W-:Y:S06]  /*3e00*/  BRA.U !UP0, `(.L_x_71) ;  /* 0x0000000d08987547 */ /* 0x000fec000b800000 */
[----:B------:R-:W-:Y:S01]  /*3e10*/  UIADD3 UR9, UP0, UPT, UR8, -0xa00, URZ ;  /* 0xfffff60008097890 */ /* 0x000fe2000ff1e0ff */
[----:B------:R-:W-:Y:S02]  /*3e20*/  IMAD.MOV.U32 R3, RZ, RZ, 0x500 ;  /* 0x00000500ff037424 */ /* 0x000fe400078e00ff */
[----:B------:R-:W-:Y:S01]  /*3e30*/  IMAD.MOV.U32 R2, RZ, RZ, RZ ;  /* 0x000000ffff027224 */ /* 0x000fe200078e00ff */
[----:B------:R-:W-:Y:S02]  /*3e40*/  ULEA.HI.X.SX32 UR8, UR8, 0xffffffff, 0x1, UP0 ;  /* 0xffffffff08087891 */ /* 0x000fe400080f0eff */
[----:B------:R-:W-:Y:S02]  /*3e50*/  UIMAD.WIDE.U32 UR12, UR9, -0x33333333, URZ ;  /* 0xcccccccd090c78a5 */ /* 0x000fe4000f8e00ff */
[----:B------:R-:W-:Y:S02]  /*3e60*/  UIMAD.WIDE.U32 UR4, UR8, -0x33333333, URZ ;  /* 0xcccccccd080478a5 */ /* 0x000fe4000f8e00ff */
[----:B------:R-:W-:-:S02]  /*3e70*/  UISETP.GE.U32.AND UP1, UPT, UR9, 0x500, UPT ;  /* 0x000005000900788c */ /* 0x000fc4000bf26070 */
[----:B------:R-:W-:Y:S02]  /*3e80*/  UIMAD.WIDE.U32 UR4, UP0, UR9, -0x33333334, UR4 ;  /* 0xcccccccc090478a5 */ /* 0x000fe4000f800004 */
[----:B------:R-:W-:Y:S02]  /*3e90*/  UISETP.GE.U32.AND.EX UP1, UPT, UR8, URZ, UPT, UP1 ;  /* 0x000000ff0800728c */ /* 0x000fe4000bf26110 */
[----:B------:R-:W-:Y:S02]  /*3ea0*/  UIADD3.X UR7, UPT, UPT, URZ, URZ, URZ, UP0, !UPT ;  /* 0x000000ffff077290 */ /* 0x000fe400087fe4ff */
[----:B------:R-:W-:Y:S01]  /*3eb0*/  UIADD3 URZ, UP0, UPT, UR13, UR4, URZ ;  /* 0x000000040dff7290 */ /* 0x000fe2000ff1e0ff */
[----:B------:R-:W-:-:S03]  /*3ec0*/  UMOV UR6, UR5 ;  /* 0x0000000500067c82 */ /* 0x000fc60008000000 */
[----:B------:R-:W-:-:S04]  /*3ed0*/  UIMAD.WIDE.U32.X UR4, UR8, -0x33333334, UR6, UP0 ;  /* 0xcccccccc080478a5 */ /* 0x000fc800080e0406 */
[----:B------:R-:W-:-:S04]  /*3ee0*/  USHF.R.U64 UR6, UR4, 0xa, UR5 ;  /* 0x0000000a04067899 */ /* 0x000fc80008001205 */
[----:B------:R-:W-:-:S04]  /*3ef0*/  ULOP3.LUT UR7, UR6, 0x1, URZ, 0xc0, !UPT ;  /* 0x0000000106077892 */ /* 0x000fc8000f8ec0ff */
[----:B------:R-:W-:-:S04]  /*3f00*/  UISETP.NE.U32.AND UP0, UPT, UR7, 0x1, UPT ;  /* 0x000000010700788c */ /* 0x000fc8000bf05070 */
[----:B------:R-:W-:Y:S01]  /*3f10*/  UISETP.NE.U32.AND.EX UP0, UPT, URZ, URZ, UPT, UP0 ;  /* 0x000000ffff00728c */ /* 0x000fe2000bf05100 */
[----:B------:R-:W-:Y:S10]  /*3f20*/  BRA.U !UP1, `(.L_x_72) ;  /* 0x00000009093c7547 */ /* 0x000ff4000b800000 */
[----:B------:R-:W0:Y:S01]  /*3f30*/  LDCU.64 UR8, c[0x0][0x380] ;  /* 0x00007000ff0877ac */ /* 0x000e220008000a00 */
[----:B------:R-:W-:Y:S02]  /*3f40*/  IMAD.MOV.U32 R3, RZ, RZ, 0x500 ;  /* 0x00000500ff037424 */ /* 0x000fe400078e00ff */
[----:B------:R-:W-:Y:S01]  /*3f50*/  IMAD.MOV.U32 R2, RZ, RZ, RZ ;  /* 0x000000ffff027224 */ /* 0x000fe200078e00ff */
[----:B------:R-:W-:-:S04]  /*3f60*/  UIADD3 UR4, UP1, UPT, UR6, 0x1, URZ ;  /* 0x0000000106047890 */ /* 0x000fc8000ff3e0ff */
[----:B------:R-:W-:Y:S02]  /*3f70*/  ULEA.HI.X UR5, UR5, URZ, URZ, 0x16, UP1 ;  /* 0x000000ff05057291 */ /* 0x000fe400088fb4ff */
[----:B------:R-:W-:Y:S02]  /*3f80*/  ULOP3.LUT UR4, UR4, 0xfffffffe, URZ, 0xc0, !UPT ;  /* 0xfffffffe04047892 */ /* 0x000fe4000f8ec0ff */
[----:B------:R-:W-:Y:S01]  /*3f90*/  ULOP3.LUT UR5, UR5, 0x7fffff, URZ, 0xc0, !UPT ;  /* 0x007fffff05057892 */ /* 0x000fe2000f8ec0ff */
[----:B0-----:R-:W-:-:S04]  /*3fa0*/  LEA R6, P0, R0, UR8, 0x4 ;  /* 0x0000000800067c11 */ /* 0x001fc8000f8020ff */
[----:B------:R-:W-:Y:S02]  /*3fb0*/  IADD3 R6, P1, PT, R6, 0xe008, RZ ;  /* 0x0000e00806067810 */ /* 0x000fe40007f3e0ff */
[----:B------:R-:W-:-:S05]  /*3fc0*/  LEA.HI.X R5, R0, UR9, RZ, 0x4, P0 ;  /* 0x0000000900057c11 */ /* 0x000fca00080f24ff */
[----:B------:R-:W-:-:S07]  /*3fd0*/  IMAD.X R5, RZ, RZ, R5, P1 ;  /* 0x000000ffff057224 */ /* 0x000fce00008e0605 */
.L_x_73:
[----:B------:R-:W-:-:S05]  /*3fe0*/  IMAD.MOV.U32 R4, RZ, RZ, R6 ;  /* 0x000000ffff047224 */ /* 0x000fca00078e0006 */
[----:B------:R-:W2:Y:S04]  /*3ff0*/  LDG.E.64.CONSTANT R12, desc[UR10][R4.64+-0x9008] ;  /* 0xff6ff80a040c7981 */ /* 0x000ea8000c1e9b00 */
[----:B------:R-:W3:Y:S04]  /*4000*/  LDG.E.64.CONSTANT R8, desc[UR10][R4.64+-0x9000] ;  /* 0xff70000a04087981 */ /* 0x000ee8000c1e9b00 */
[----:B------:R-:W4:Y:S04]  /*4010*/  LDG.E.64.CONSTANT R10, desc[UR10][R4.64+-0x8008] ;  /* 0xff7ff80a040a7981 */ /* 0x000f28000c1e9b00 */
[----:B------:R-:W5:Y:S04]  /*4020*/  LDG.E.64.CONSTANT R6, desc[UR10][R4.64+-0x8000] ;  /* 0xff80000a04067981 */ /* 0x000f68000c1e9b00 */
[----:B------:R-:W5:Y:S04]  /*4030*/  LDG.E.64.CONSTANT R26, desc[UR10][R4.64+-0x7008] ;  /* 0xff8ff80a041a7981 */ /* 0x000f68000c1e9b00 */
[----:B------:R-:W5:Y:S04]  /*4040*/  LDG.E.64.CONSTANT R24, desc[UR10][R4.64+-0x7000] ;  /* 0xff90000a04187981 */ /* 0x000f68000c1e9b00 */
[----:B------:R-:W5:Y:S04]  /*4050*/  LDG.E.64.CONSTANT R20, desc[UR10][R4.64+-0x6008] ;  /* 0xff9ff80a04147981 */ /* 0x000f68000c1e9b00 */
[----:B------:R-:W5:Y:S01]  /*4060*/  LDG.E.64.CONSTANT R18, desc[UR10][R4.64+-0x6000] ;  /* 0xffa0000a04127981 */ /* 0x000f62000c1e9b00 */
[----:B--2---:R-:W-:-:S14]  /*4070*/  DSETP.GEU.AND P2, PT, |R16|, |R12|, PT ;  /* 0x4000000c1000722a */ /* 0x004fdc0003f4e200 */
[----:B---3--:R-:W-:-:S04]  /*4080*/  @P2 ISETP.GE.U32.AND P0, PT, R22, R8, PT ;  /* 0x000000081600220c */ /* 0x008fc80003f06070 */
[----:B------:R-:W-:-:S13]  /*4090*/  @P2 ISETP.GE.AND.EX P0, PT, R23, R9, PT, P0 ;  /* 0x000000091700220c */ /* 0x000fda0003f06300 */
[----:B------:R-:W-:-:S06]  /*40a0*/  @P2 DSETP.LT.OR P0, PT, |R12|, |R16|, !P0 ;  /* 0x400000100c00222a */ /* 0x000fcc0004701600 */
[----:B------:R-:W-:Y:S02]  /*40b0*/  @P2 FSEL R17, R17, R13, P0 ;  /* 0x0000000d11112208 */ /* 0x000fe40000000000 */
[----:B------:R-:W-:-:S03]  /*40c0*/  @P2 FSEL R14, R16, R12, P0 ;  /* 0x0000000c100e2208 */ /* 0x000fc60000000000 */
[----:B------:R-:W-:Y:S02]  /*40d0*/  @P2 IMAD.MOV.U32 R13, RZ, RZ, R17 ;  /* 0x000000ffff0d2224 */ /* 0x000fe400078e0011 */
[----:B------:R-:W2:Y:S01]  /*40e0*/  LDG.E.64.CONSTANT R16, desc[UR10][R4.64+-0x5008] ;  /* 0xffaff80a04107981 */ /* 0x000ea2000c1e9b00 */
[----:B------:R-:W-:-:S03]  /*40f0*/  @P2 IMAD.MOV.U32 R12, RZ, RZ, R14 ;  /* 0x000000ffff0c2224 */ /* 0x000fc600078e000e */
[----:B------:R-:W3:Y:S03]  /*4100*/  LDG.E.64.CONSTANT R14, desc[UR10][R4.64+-0x5000] ;  /* 0xffb0000a040e7981 */ /* 0x000ee6000c1e9b00 */
[----:B----4-:R-:W-:Y:S01]  /*4110*/  DSETP.GEU.AND P1, PT, |R12|, |R10|, PT ;  /* 0x4000000a0c00722a */ /* 0x010fe20003f2e200 */
[----:B------:R-:W-:Y:S02]  /*4120*/  @P2 SEL R8, R22, R8, P0 ;  /* 0x0000000816082207 */ /* 0x000fe40000000000 */
[----:B------:R-:W-:Y:S02]  /*4130*/  @P2 SEL R9, R23, R9, P0 ;  /* 0x0000000917092207 */ /* 0x000fe40000000000 */
[----:B------:R-:W4:Y:S09]  /*4140*/  LDG.E.64.CONSTANT R22, desc[UR10][R4.64+-0x4008] ;  /* 0xffbff80a04167981 */ /* 0x000f32000c1e9b00 */
[----:B-----5:R-:W-:-:S04]  /*4150*/  @P1 ISETP.GE.U32.AND P0, PT, R8, R6, PT ;  /* 0x000000060800120c */ /* 0x020fc80003f06070 */
[----:B------:R-:W-:-:S13]  /*4160*/  @P1 ISETP.GE.AND.EX P0, PT, R9, R7, PT, P0 ;  /* 0x000000070900120c */ /* 0x000fda0003f06300 */
[----:B------:R-:W-:-:S06]  /*4170*/  @P1 DSETP.LT.OR P0, PT, |R10|, |R12|, !P0 ;  /* 0x4000000c0a00122a */ /* 0x000fcc0004701600 */
[----:B------:R-:W-:Y:S02]  /*4180*/  @P1 FSEL R12, R12, R10, P0 ;  /* 0x0000000a0c0c1208 */ /* 0x000fe40000000000 */
[----:B------:R-:W-:-:S03]  /*4190*/  @P1 FSEL R13, R13, R11, P0 ;  /* 0x0000000b0d0d1208 */ /* 0x000fc60000000000 */
[----:B------:R-:W-:Y:S02]  /*41a0*/  @P1 IMAD.MOV.U32 R10, RZ, RZ, R12 ;  /* 0x000000ffff0a1224 */ /* 0x000fe400078e000c */
[----:B------:R-:W-:Y:S02]  /*41b0*/  @P1 IMAD.MOV.U32 R11, RZ, RZ, R13 ;  /* 0x000000ffff0b1224 */ /* 0x000fe400078e000d */
[----:B------:R-:W5:Y:S04]  /*41c0*/  LDG.E.64.CONSTANT R12, desc[UR10][R4.64+-0x4000] ;  /* 0xffc0000a040c7981 */ /* 0x000f68000c1e9b00 */
[----:B------:R-:W-:Y:S01]  /*41d0*/  DSETP.GEU.AND P2, PT, |R10|, |R26|, PT ;  /* 0x4000001a0a00722a */ /* 0x000fe20003f4e200 */
[----:B------:R-:W-:Y:S02]  /*41e0*/  @P1 SEL R6, R8, R6, P0 ;  /* 0x0000000608061207 */ /* 0x000fe40000000000 */
[----:B------:R-:W-:-:S11]  /*41f0*/  @P1 SEL R7, R9, R7, P0 ;  /* 0x0000000709071207 */ /* 0x000fd60000000000 */
[----:B------:R-:W-:-:S04]  /*4200*/  @P2 ISETP.GE.U32.AND P0, PT, R6, R24, PT ;  /* 0x000000180600220c */ /* 0x000fc80003f06070 */
[----:B------:R-:W-:-:S13]  /*4210*/  @P2 ISETP.GE.AND.EX P0, PT, R7, R25, PT, P0 ;  /* 0x000000190700220c */ /* 0x000fda0003f06300 */
[----:B------:R-:W-:-:S06]  /*4220*/  @P2 DSETP.LT.OR P0, PT, |R26|, |R10|, !P0 ;  /* 0x4000000a1a00222a */ /* 0x000fcc0004701600 */
[----:B------:R-:W-:Y:S02]  /*4230*/  @P2 FSEL R8, R10, R26, P0 ;  /* 0x0000001a0a082208 */ /* 0x000fe40000000000 */
[----:B------:R-:W-:-:S03]  /*4240*/  @P2 FSEL R11, R11, R27, P0 ;  /* 0x0000001b0b0b2208 */ /* 0x000fc60000000000 */
[----:B------:R-:W-:Y:S02]  /*4250*/  @P2 IMAD.MOV.U32 R26, RZ, RZ, R8 ;  /* 0x000000ffff1a2224 */ /* 0x000fe400078e0008 */
[----:B------:R-:W-:Y:S01]  /*4260*/  @P2 IMAD.MOV.U32 R27, RZ, RZ, R11 ;  /* 0x000000ffff1b2224 */ /* 0x000fe200078e000b */
[----:B------:R-:W5:Y:S04]  /*4270*/  LDG.E.64.CONSTANT R8, desc[UR10][R4.64+-0x3000] ;  /* 0xffd0000a04087981 */ /* 0x000f68000c1e9b00 */
[----:B------:R-:W5:Y:S01]  /*4280*/  LDG.E.64.CONSTANT R10, desc[UR10][R4.64+-0x3008] ;  /* 0xffcff80a040a7981 */ /* 0x000f62000c1e9b00 */
        /* <DEDUP_REMOVED lines=10> */
[----:B------:R-:W5:Y:S01]  /*4330*/  LDG.E.64.CONSTANT R6, desc[UR10][R4.64+-0x2008] ;  /* 0xffdff80a04067981 */ /* 0x000f62000c1e9b00 */
[----:B------:R-:W-:Y:S02]  /*4340*/  @P1 SEL R18, R24, R18, P0 ;  /* 0x0000001218121207 */ /* 0x000fe40000000000 */
[----:B------:R-:W-:Y:S02]  /*4350*/  @P1 SEL R19, R25, R19, P0 ;  /* 0x0000001319131207 */ /* 0x000fe40000000000 */
        /* <DEDUP_REMOVED lines=8> */
[----:B------:R-:W-:Y:S02]  /*43e0*/  @P2 IMAD.MOV.U32 R17, RZ, RZ, R21 ;  /* 0x000000ffff112224 */ /* 0x000fe400078e0015 */
[----:B------:R-:W2:Y:S04]  /*43f0*/  LDG.E.64.CONSTANT R20, desc[UR10][R4.64+-0x1008] ;  /* 0xffeff80a04147981 */ /* 0x000ea8000c1e9b00 */
[----:B----4-:R-:W-:Y:S01]  /*4400*/  DSETP.GEU.AND P1, PT, |R16|, |R22|, PT ;  /* 0x400000161000722a */ /* 0x010fe20003f2e200 */
[----:B------:R-:W-:Y:S02]  /*4410*/  @P2 SEL R14, R18, R14, P0 ;  /* 0x0000000e120e2207 */ /* 0x000fe40000000000 */
[----:B------:R-:W-:-:S02]  /*4420*/  @P2 SEL R15, R19, R15, P0 ;  /* 0x0000000f130f2207 */ /* 0x000fc40000000000 */
[----:B------:R-:W3:Y:S09]  /*4430*/  LDG.E.64.CONSTANT R18, desc[UR10][R4.64+-0x1000] ;  /* 0xfff0000a04127981 */ /* 0x000ef2000c1e9b00 */
[----:B-----5:R-:W-:-:S04]  /*4440*/  @P1 ISETP.GE.U32.AND P0, PT, R14, R12, PT ;  /* 0x0000000c0e00120c */ /* 0x020fc80003f06070 */
[----:B------:R-:W-:Y:S01]  /*4450*/  @P1 ISETP.GE.AND.EX P0, PT, R15, R13, PT, P0 ;  /* 0x0000000d0f00120c */ /* 0x000fe20003f06300 */
[----:B------:R-:W-:Y:S02]  /*4460*/  IMAD.MOV.U32 R26, RZ, RZ, R22 ;  /* 0x000000ffff1a7224 */ /* 0x000fe400078e0016 */
[----:B------:R-:W-:-:S10]  /*4470*/  IMAD.MOV.U32 R27, RZ, RZ, R23 ;  /* 0x000000ffff1b7224 */ /* 0x000fd400078e0017 */
[----:B------:R-:W-:Y:S01]  /*4480*/  @P1 DSETP.LT.OR P0, PT, |R22|, |R16|, !P0 ;  /* 0x400000101600122a */ /* 0x000fe20004701600 */
[----:B------:R-:W4:Y:S05]  /*4490*/  LDG.E.64.CONSTANT R22, desc[UR10][R4.64] ;  /* 0x0000000a04167981 */ /* 0x000f2a000c1e9b00 */
        /* <DEDUP_REMOVED lines=14> */
[----:B------:R-:W-:-:S06]  /*4580*/  @P2 IMAD.MOV.U32 R11, RZ, RZ, R27 ;  /* 0x000000ffff0b2224 */ /* 0x000fcc00078e001b */
        /* <DEDUP_REMOVED lines=10> */
[----:B------:R-:W-:Y:S02]  /*4630*/  @P1 SEL R24, R8, R24, P0 ;  /* 0x0000001808181207 */ /* 0x000fe40000000000 */
[----:B------:R-:W-:Y:S01]  /*4640*/  @P1 SEL R25, R9, R25, P0 ;  /* 0x0000001909191207 */ /* 0x000fe20000000000 */
[----:B------:R-:W-:-:S04]  /*4650*/  UIADD3 UR4, UP1, UPT, UR4, -0x2, URZ ;  /* 0xfffffffe04047890 */ /* 0x000fc8000ff3e0ff */
[----:B------:R-:W-:Y:S02]  /*4660*/  UIADD3.X UR5, UPT, UPT, UR5, -0x1, URZ, UP1, !UPT ;  /* 0xffffffff05057890 */ /* 0x000fe40008ffe4ff */
[----:B------:R-:W-:-:S04]  /*4670*/  UISETP.NE.U32.AND UP1, UPT, UR4, URZ, UPT ;  /* 0x000000ff0400728c */ /* 0x000fc8000bf25070 */
[----:B------:R-:W-:Y:S01]  /*4680*/  UISETP.NE.AND.EX UP1, UPT, UR5, URZ, UPT, UP1 ;  /* 0x000000ff0500728c */ /* 0x000fe2000bf25310 */
[----:B--2---:R-:W-:-:S14]  /*4690*/  DSETP.GEU.AND P2, PT, |R6|, |R20|, PT ;  /* 0x400000140600722a */ /* 0x004fdc0003f4e200 */
[----:B---3--:R-:W-:-:S04]  /*46a0*/  @P2 ISETP.GE.U32.AND P0, PT, R24, R18, PT ;  /* 0x000000121800220c */ /* 0x008fc80003f06070 */
[----:B------:R-:W-:-:S13]  /*46b0*/  @P2 ISETP.GE.AND.EX P0, PT, R25, R19, PT, P0 ;  /* 0x000000131900220c */ /* 0x000fda0003f06300 */
[----:B------:R-:W-:-:S06]  /*46c0*/  @P2 DSETP.LT.OR P0, PT, |R20|, |R6|, !P0 ;  /* 0x400000061400222a */ /* 0x000fcc0004701600 */
[----:B------:R-:W-:Y:S02]  /*46d0*/  @P2 FSEL R6, R6, R20, P0 ;  /* 0x0000001406062208 */ /* 0x000fe40000000000 */
[----:B------:R-:W-:-:S03]  /*46e0*/  @P2 FSEL R7, R7, R21, P0 ;  /* 0x0000001507072208 */ /* 0x000fc60000000000 */
[----:B------:R-:W-:Y:S02]  /*46f0*/  @P2 IMAD.MOV.U32 R20, RZ, RZ, R6 ;  /* 0x000000ffff142224 */ /* 0x000fe400078e0006 */
[----:B------:R-:W-:-:S06]  /*4700*/  @P2 IMAD.MOV.U32 R21, RZ, RZ, R7 ;  /* 0x000000ffff152224 */ /* 0x000fcc00078e0007 */
[----:B-----5:R-:W-:Y:S01]  /*4710*/  DSETP.GEU.AND P1, PT, |R20|, |R16|, PT ;  /* 0x400000101400722a */ /* 0x020fe20003f2e200 */
[----:B------:R-:W-:Y:S02]  /*4720*/  @P2 SEL R18, R24, R18, P0 ;  /* 0x0000001218122207 */ /* 0x000fe40000000000 */
[----:B------:R-:W-:-:S11]  /*4730*/  @P2 SEL R19, R25, R19, P0 ;  /* 0x0000001319132207 */ /* 0x000fd60000000000 */
[----:B----4-:R-:W-:-:S04]  /*4740*/  @P1 ISETP.GE.U32.AND P0, PT, R18, R22, PT ;  /* 0x000000161200120c */ /* 0x010fc80003f06070 */
[----:B------:R-:W-:Y:S02]  /*4750*/  @P1 ISETP.GE.AND.EX P0, PT, R19, R23, PT, P0 ;  /* 0x000000171300120c */ /* 0x000fe40003f06300 */
[----:B------:R-:W-:-:S05]  /*4760*/  IADD3 R6, P2, PT, R4, 0xa000, RZ ;  /* 0x0000a00004067810 */ /* 0x000fca0007f5e0ff */
[----:B------:R-:W-:-:S06]  /*4770*/  IMAD.X R5, RZ, RZ, R5, P2 ;  /* 0x000000ffff057224 */ /* 0x000fcc00010e0605 */
[----:B------:R-:W-:Y:S01]  /*4780*/  @P1 DSETP.LT.OR P0, PT, |R16|, |R20|, !P0 ;  /* 0x400000141000122a */ /* 0x000fe20004701600 */
[----:B------:R-:W-:-:S05]  /*4790*/  IADD3 R3, P2, PT, R3, 0xa00, RZ ;  /* 0x00000a0003037810 */ /* 0x000fca0007f5e0ff */
[----:B------:R-:W-:Y:S02]  /*47a0*/  @P1 FSEL R4, R20, R16, P0 ;  /* 0x0000001014041208 */ /* 0x000fe40000000000 */
[----:B------:R-:W-:Y:S01]  /*47b0*/  @P1 FSEL R21, R21, R17, P0 ;  /* 0x0000001115151208 */ /* 0x000fe20000000000 */
[----:B------:R-:W-:Y:S01]  /*47c0*/  IMAD.X R2, RZ, RZ, R2, P2 ;  /* 0x000000ffff027224 */ /* 0x000fe200010e0602 */
[----:B------:R-:W-:Y:S01]  /*47d0*/  @P1 SEL R22, R18, R22, P0 ;  /* 0x0000001612161207 */ /* 0x000fe20000000000 */
[----:B------:R-:W-:Y:S01]  /*47e0*/  @P1 IMAD.MOV.U32 R16, RZ, RZ, R4 ;  /* 0x000000ffff101224 */ /* 0x000fe200078e0004 */
[----:B------:R-:W-:Y:S01]  /*47f0*/  @P1 SEL R23, R19, R23, P0 ;  /* 0x0000001713171207 */ /* 0x000fe20000000000 */
[----:B------:R-:W-:Y:S01]  /*4800*/  @P1 IMAD.MOV.U32 R17, RZ, RZ, R21 ;  /* 0x000000ffff111224 */ /* 0x000fe200078e0015 */
[----:B------:R-:W-:Y:S06]  /*4810*/  BRA.U UP1, `(.L_x_73) ;  /* 0xfffffff501f07547 */ /* 0x000fec000b83ffff */
.L_x_72:
[----:B------:R-:W-:Y:S05]  /*4820*/  BRA.U !UP0, `(.L_x_71) ;  /* 0x0000000508107547 */ /* 0x000fea000b800000 */
[----:B------:R-:W0:Y:S02]  /*4830*/  LDC.64 R4, c[0x0][0x380] ;  /* 0x0000e000ff047b82 */ /* 0x000e240000000a00 */
[----:B0-----:R-:W-:-:S03]  /*4840*/  IMAD.WIDE.U32 R4, R0, 0x10, R4 ;  /* 0x0000001000047825 */ /* 0x001fc600078e0004 */
[----:B------:R-:W-:-:S04]  /*4850*/  LEA R24, P0, R3, R4, 0x4 ;  /* 0x0000000403187211 */ /* 0x000fc800078020ff */
[----:B------:R-:W-:-:S05]  /*4860*/  LEA.HI.X R25, R3, R5, R2, 0x4, P0 ;  /* 0x0000000503197211 */ /* 0x000fca00000f2402 */
[----:B------:R-:W2:Y:S04]  /*4870*/  LDG.E.64.CONSTANT R20, desc[UR10][R24.64] ;  /* 0x0000000a18147981 */ /* 0x000ea8000c1e9b00 */
[----:B------:R-:W3:Y:S04]  /*4880*/  LDG.E.64.CONSTANT R18, desc[UR10][R24.64+0x8] ;  /* 0x0000080a18127981 */ /* 0x000ee8000c1e9b00 */
[----:B------:R-:W4:Y:S04]  /*4890*/  LDG.E.64.CONSTANT R14, desc[UR10][R24.64+0x1000] ;  /* 0x0010000a180e7981 */ /* 0x000f28000c1e9b00 */
[----:B------:R-:W5:Y:S04]  /*48a0*/  LDG.E.64.CONSTANT R12, desc[UR10][R24.64+0x1008] ;  /* 0x0010080a180c7981 */ /* 0x000f68000c1e9b00 */
        /* <DEDUP_REMOVED lines=16> */
[----:B------:R-:W-:-:S11]  /*49b0*/  @P2 SEL R19, R23, R19, P0 ;  /* 0x0000001317132207 */ /* 0x000fd60000000000 */
[----:B-----5:R-:W-:-:S04]  /*49c0*/  @P1 ISETP.GE.U32.AND P0, PT, R18, R12, PT ;  /* 0x0000000c1200120c */ /* 0x020fc80003f06070 */
        /* <DEDUP_REMOVED lines=27> */
[----:B------:R-:W-:Y:S02]  /*4b80*/  @P1 SEL R5, R9, R5, P0 ;  /* 0x0000000509051207 */ /* 0x000fe40000000000 */
[----:B------:R-:W-:-:S05]  /*4b90*/  IADD3 R3, P1, PT, R3, 0x500, RZ ;  /* 0x0000050003037810 */ /* 0x000fca0007f3e0ff */
[----:B------:R-:W-:Y:S01]  /*4ba0*/  IMAD.X R2, RZ, RZ, R2, P1 ;  /* 0x000000ffff027224 */ /* 0x000fe200008e0602 */
[----:B--2---:R-:W-:-:S14]  /*4bb0*/  DSETP.GEU.AND P2, PT, |R6|, |R16|, PT ;  /* 0x400000100600722a */ /* 0x004fdc0003f4e200 */
[----:B------:R-:W-:-:S04]  /*4bc0*/  @P2 ISETP.GE.U32.AND P0, PT, R4, R26, PT ;  /* 0x0000001a0400220c */ /* 0x000fc80003f06070 */
[----:B------:R-:W-:-:S13]  /*4bd0*/  @P2 ISETP.GE.AND.EX P0, PT, R5, R27, PT, P0 ;  /* 0x0000001b0500220c */ /* 0x000fda0003f06300 */
[----:B------:R-:W-:-:S06]  /*4be0*/  @P2 DSETP.LT.OR P0, PT, |R16|, |R6|, !P0 ;  /* 0x400000061000222a */ /* 0x000fcc0004701600 */
[----:B------:R-:W-:Y:S02]  /*4bf0*/  @P2 FSEL R6, R6, R16, P0 ;  /* 0x0000001006062208 */ /* 0x000fe40000000000 */
[----:B------:R-:W-:Y:S02]  /*4c00*/  @P2 FSEL R7, R7, R17, P0 ;  /* 0x0000001107072208 */ /* 0x000fe40000000000 */
[----:B------:R-:W-:Y:S02]  /*4c10*/  @P2 SEL R26, R4, R26, P0 ;  /* 0x0000001a041a2207 */ /* 0x000fe40000000000 */
[----:B------:R-:W-:Y:S01]  /*4c20*/  @P2 SEL R27, R5, R27, P0 ;  /* 0x0000001b051b2207 */ /* 0x000fe20000000000 */
[----:B------:R-:W-:Y:S02]  /*4c30*/  @P2 IMAD.MOV.U32 R16, RZ, RZ, R6 ;  /* 0x000000ffff102224 */ /* 0x000fe400078e0006 */
[----:B------:R-:W-:Y:S02]  /*4c40*/  @P2 IMAD.MOV.U32 R17, RZ, RZ, R7 ;  /* 0x000000ffff112224 */ /* 0x000fe400078e0007 */
[----:B------:R-:W-:-:S02]  /*4c50*/  IMAD.MOV.U32 R22, RZ, RZ, R26 ;  /* 0x000000ffff167224 */ /* 0x000fc400078e001a */
[----:B------:R-:W-:-:S07]  /*4c60*/  IMAD.MOV.U32 R23, RZ, RZ, R27 ;  /* 0x000000ffff177224 */ /* 0x000fce00078e001b */
.L_x_71:
[----:B------:R-:W0:Y:S02]  /*4c70*/  LDCU UR4, c[0x0][0x390] ;  /* 0x00007200ff0477ac */ /* 0x000e240008000800 */
[----:B0-----:R-:W-:Y:S02]  /*4c80*/  USHF.R.S32.HI UR5, URZ, 0x1f, UR4 ;  /* 0x0000001fff057899 */ /* 0x001fe40008011404 */
[----:B------:R-:W-:-:S04]  /*4c90*/  ISETP.GE.U32.AND P0, PT, R3, UR4, PT ;  /* 0x0000000403007c0c */ /* 0x000fc8000bf06070 */
[----:B------:R-:W-:-:S13]  /*4ca0*/  ISETP.GE.AND.EX P0, PT, R2, UR5, PT, P0 ;  /* 0x0000000502007c0c */ /* 0x000fda000bf06300 */
[----:B------:R-:W-:Y:S05]  /*4cb0*/  @P0 BRA `(.L_x_74) ;  /* 0x00000008009c0947 */ /* 0x000fea0003800000 */
[----:B------:R-:W-:Y:S01]  /*4cc0*/  IADD3 R21, PT, PT, -R3, UR4, RZ ;  /* 0x0000000403157c10 */ /* 0x000fe2000fffe1ff */
[----:B------:R-:W-:Y:S03]  /*4cd0*/  BSSY.RECONVERGENT B1, `(.L_x_74) ;  /* 0x00000a5000017945 */ /* 0x000fe60003800200 */
[----:B------:R-:W-:-:S13]  /*4ce0*/  ISETP.GE.AND P0, PT, R0, R21, PT ;  /* 0x000000150000720c */ /* 0x000fda0003f06270 */
[----:B------:R-:W-:Y:S05]  /*4cf0*/  @P0 BRA `(.L_x_75) ;  /* 0x0000000800880947 */ /* 0x000fea0003800000 */
[----:B------:R-:W-:Y:S01]  /*4d00*/  LOP3.LUT R12, RZ, R0, RZ, 0x33, !PT ;  /* 0x00000000ff0c7212 */ /* 0x000fe200078e33ff */
[----:B------:R-:W-:Y:S01]  /*4d10*/  BSSY.RECONVERGENT B2, `(.L_x_76) ;  /* 0x0000032000027945 */ /* 0x000fe20003800200 */
[----:B------:R-:W-:Y:S02]  /*4d20*/  IMAD.MOV.U32 R20, RZ, RZ, R0 ;  /* 0x000000ffff147224 */ /* 0x000fe400078e0000 */
[----:B------:R-:W-:-:S04]  /*4d30*/  IADD3 R12, PT, PT, -R3, UR4, R12 ;  /* 0x00000004030c7c10 */ /* 0x000fc8000fffe10c */
[----:B------:R-:W-:-:S04]  /*4d40*/  LOP3.LUT R4, R12, 0x300, RZ, 0xc0, !PT ;  /* 0x000003000c047812 */ /* 0x000fc800078ec0ff */
[----:B------:R-:W-:-:S13]  /*4d50*/  ISETP.NE.AND P0, PT, R4, 0x300, PT ;  /* 0x000003000400780c */ /* 0x000fda0003f05270 */
[----:B------:R-:W-:Y:S05]  /*4d60*/  @!P0 BRA `(.L_x_77) ;  /* 0x0000000000b08947 */ /* 0x000fea0003800000 */
[----:B------:R-:W0:Y:S01]  /*4d70*/  LDCU.64 UR6, c[0x0][0x380] ;  /* 0x00007000ff0677ac */ /* 0x000e220008000a00 */
[----:B------:R-:W-:Y:S01]  /*4d80*/  IADD3 R5, P0, PT, R0, R3, RZ ;  /* 0x0000000300057210 */ /* 0x000fe20007f1e0ff */
[----:B------:R-:W-:Y:S01]  /*4d90*/  IMAD.MOV.U32 R20, RZ, RZ, R0 ;  /* 0x000000ffff147224 */ /* 0x000fe200078e0000 */
[----:B------:R-:W-:-:S03]  /*4da0*/  LEA.HI R4, R12, 0x1, RZ, 0x18 ;  /* 0x000000010c047811 */ /* 0x000fc600078fc0ff */
[----:B------:R-:W-:Y:S01]  /*4db0*/  IMAD.X R6, RZ, RZ, R2, P0 ;  /* 0x000000ffff067224 */ /* 0x000fe200000e0602 */
[----:B------:R-:W-:-:S05]  /*4dc0*/  LOP3.LUT R4, R4, 0x3, RZ, 0xc0, !PT ;  /* 0x0000000304047812 */ /* 0x000fca00078ec0ff */
[----:B------:R-:W-:Y:S01]  /*4dd0*/  IMAD.MOV R13, RZ, RZ, -R4 ;  /* 0x000000ffff0d7224 */ /* 0x000fe200078e0a04 */
[----:B0-----:R-:W-:-:S04]  /*4de0*/  LEA R14, P1, R5, UR6, 0x4 ;  /* 0x00000006050e7c11 */ /* 0x001fc8000f8220ff */
[----:B------:R-:W-:-:S09]  /*4df0*/  LEA.HI.X R5, R5, UR7, R6, 0x4, P1 ;  /* 0x0000000705057c11 */ /* 0x000fd200088f2406 */
.L_x_80:
[----:B------:R-:W-:-:S05]  /*4e00*/  IMAD.MOV.U32 R4, RZ, RZ, R14 ;  /* 0x000000ffff047224 */ /* 0x000fca00078e000e */
[----:B------:R-:W2:Y:S04]  /*4e10*/  LDG.E.64.CONSTANT R8, desc[UR10][R4.64] ;  /* 0x0000000a04087981 */ /* 0x000ea8000c1e9b00 */
[----:B------:R-:W3:Y:S01]  /*4e20*/  LDG.E.64.CONSTANT R6, desc[UR10][R4.64+0x8] ;  /* 0x0000080a04067981 */ /* 0x000ee2000c1e9b00 */
[----:B------:R-:W-:Y:S01]  /*4e30*/  VIADD R13, R13, 0x1 ;  /* 0x000000010d0d7836 */ /* 0x000fe20000000000 */
[----:B------:R-:W-:Y:S01]  /*4e40*/  BSSY.RECONVERGENT B3, `(.L_x_78) ;  /* 0x000001b000037945 */ /* 0x000fe20003800200 */
[----:B------:R-:W-:Y:S01]  /*4e50*/  IMAD.MOV.U32 R15, RZ, RZ, R22 ;  /* 0x000000ffff0f7224 */ /* 0x000fe200078e0016 */
        /* <DEDUP_REMOVED lines=25> */
.L_x_79:
[----:B------:R-:W-:Y:S05]  /*4ff0*/  BSYNC.RECONVERGENT B3 ;  /* 0x0000000000037941 */ /* 0x000fea0003800200 */
.L_x_78:
[----:B------:R-:W-:Y:S02]  /*5000*/  IMAD.X R5, RZ, RZ, R5, P3 ;  /* 0x000000ffff057224 */ /* 0x000fe400018e0605 */
[----:B------:R-:W-:Y:S01]  /*5010*/  VIADD R20, R20, 0x100 ;  /* 0x0000010014147836 */ /* 0x000fe20000000000 */
[----:B------:R-:W-:Y:S06]  /*5020*/  @P2 BRA `(.L_x_80) ;  /* 0xfffffffc00742947 */ /* 0x000fec000383ffff */
.L_x_77:
[----:B------:R-:W-:Y:S05]  /*5030*/  BSYNC.RECONVERGENT B2 ;  /* 0x0000000000027941 */ /* 0x000fea0003800200 */
.L_x_76:
[----:B------:R-:W-:-:S13]  /*5040*/  ISETP.GE.U32.AND P0, PT, R12, 0x300, PT ;  /* 0x000003000c00780c */ /* 0x000fda0003f06070 */
[----:B------:R-:W-:Y:S05]  /*5050*/  @!P0 BRA `(.L_x_75) ;  /* 0x0000000400b08947 */ /* 0x000fea0003800000 */
[----:B------:R-:W0:Y:S01]  /*5060*/  LDCU.64 UR6, c[0x0][0x380] ;  /* 0x00007000ff0677ac */ /* 0x000e220008000a00 */
[----:B------:R-:W-:-:S05]  /*5070*/  IADD3 R3, P0, PT, R20, R3, RZ ;  /* 0x0000000314037210 */ /* 0x000fca0007f1e0ff */
[----:B------:R-:W-:Y:S01]  /*5080*/  IMAD.X R2, RZ, RZ, R2, P0 ;  /* 0x000000ffff027224 */ /* 0x000fe200000e0602 */
[----:B0-----:R-:W-:-:S04]  /*5090*/  LEA R8, P1, R3, UR6, 0x4 ;  /* 0x0000000603087c11 */ /* 0x001fc8000f8220ff */
[----:B------:R-:W-:Y:S02]  /*50a0*/  IADD3 R8, P0, PT, R8, 0x3008, RZ ;  /* 0x0000300808087810 */ /* 0x000fe40007f1e0ff */
[----:B------:R-:W-:-:S05]  /*50b0*/  LEA.HI.X R9, R3, UR7, R2, 0x4, P1 ;  /* 0x0000000703097c11 */ /* 0x000fca00088f2402 */
[----:B------:R-:W-:-:S07]  /*50c0*/  IMAD.X R9, RZ, RZ, R9, P0 ;  /* 0x000000ffff097224 */ /* 0x000fce00000e0609 */
.L_x_89:
[----:B------:R-:W2:Y:S04]  /*50d0*/  LDG.E.64.CONSTANT R10, desc[UR10][R8.64+-0x3008] ;  /* 0xffcff80a080a7981 */ /* 0x000ea8000c1e9b00 */
[----:B------:R-:W3:Y:S04]  /*50e0*/  LDG.E.64.CONSTANT R12, desc[UR10][R8.64+-0x3000] ;  /* 0xffd0000a080c7981 */ /* 0x000ee8000c1e9b00 */
[----:B------:R0:W5:Y:S04]  /*50f0*/  LDG.E.64.CONSTANT R6, desc[UR10][R8.64+-0x2008] ;  /* 0xffdff80a08067981 */ /* 0x000168000c1e9b00 */
        /* <DEDUP_REMOVED lines=22> */
.L_x_82:
[----:B------:R-:W-:Y:S05]  /*5260*/  BSYNC.RECONVERGENT B2 ;  /* 0x0000000000027941 */ /* 0x000fea0003800200 */
.L_x_81:
        /* <DEDUP_REMOVED lines=25> */
.L_x_84:
[----:B------:R-:W-:Y:S05]  /*5400*/  BSYNC.RECONVERGENT B2 ;  /* 0x0000000000027941 */ /* 0x000fea0003800200 */
.L_x_83:
        /* <DEDUP_REMOVED lines=21> */
.L_x_86:
[----:B------:R-:W-:Y:S05]  /*5560*/  BSYNC.RECONVERGENT B2 ;  /* 0x0000000000027941 */ /* 0x000fea0003800200 */
.L_x_85:
        /* <DEDUP_REMOVED lines=21> */
.L_x_88:
[----:B------:R-:W-:Y:S05]  /*56c0*/  BSYNC.RECONVERGENT B2 ;  /* 0x0000000000027941 */ /* 0x000fea0003800200 */
.L_x_87:
[----:B------:R-:W-:Y:S01]  /*56d0*/  VIADD R20, R20, 0x400 ;  /* 0x0000040014147836 */ /* 0x000fe20000000000 */
[----:B------:R-:W-:-:S04]  /*56e0*/  IADD3 R8, P1, PT, R8, 0x4000, RZ ;  /* 0x0000400008087810 */ /* 0x000fc80007f3e0ff */
[----:B------:R-:W-:Y:S01]  /*56f0*/  ISETP.GE.AND P0, PT, R20, R21, PT ;  /* 0x000000151400720c */ /* 0x000fe20003f06270 */
[----:B------:R-:W-:-:S12]  /*5700*/  IMAD.X R9, RZ, RZ, R9, P1 ;  /* 0x000000ffff097224 */ /* 0x000fd800008e0609 */
[----:B------:R-:W-:Y:S05]  /*5710*/  @!P0 BRA `(.L_x_89) ;  /* 0xfffffff8006c8947 */ /* 0x000fea000383ffff */
.L_x_75:
[----:B------:R-:W-:Y:S05]  /*5720*/  BSYNC.RECONVERGENT B1 ;  /* 0x0000000000017941 */ /* 0x000fea0003800200 */
.L_x_74:
[----:B------:R-:W0:Y:S01]  /*5730*/  S2R R8, SR_LANEID ;  /* 0x0000000000087919 */ /* 0x000e220000000000 */
[----:B------:R-:W-:Y:S01]  /*5740*/  BSSY.RECONVERGENT B1, `(.L_x_90) ;  /* 0x000001f000017945 */ /* 0x000fe20003800200 */
[----:B------:R-:W-:Y:S01]  /*5750*/  IMAD.MOV.U32 R11, RZ, RZ, R22 ;  /* 0x000000ffff0b7224 */ /* 0x000fe200078e0016 */
[----:B------:R1:W2:Y:S01]  /*5760*/  SHFL.DOWN PT, R4, R16, 0x1, 0x1f ;  /* 0x08201f0010047f89 */ /* 0x0002a200000e0000 */
[----:B------:R-:W-:Y:S02]  /*5770*/  IMAD.MOV.U32 R12, RZ, RZ, R23 ;  /* 0x000000ffff0c7224 */ /* 0x000fe400078e0017 */
[----:B------:R-:W-:Y:S01]  /*5780*/  IMAD.MOV.U32 R2, RZ, RZ, R16 ;  /* 0x000000ffff027224 */ /* 0x000fe200078e0010 */
[----:B------:R1:W3:Y:S01]  /*5790*/  SHFL.DOWN PT, R5, R17, 0x1, 0x1f ;  /* 0x08201f0011057f89 */ /* 0x0002e200000e0000 */
        /* <DEDUP_REMOVED lines=25> */
.L_x_91:
[----:B------:R-:W-:Y:S05]  /*5930*/  BSYNC.RECONVERGENT B1 ;  /* 0x0000000000017941 */ /* 0x000fea0003800200 */
.L_x_90:
        /* <DEDUP_REMOVED lines=31> */
.L_x_93:
[----:B------:R-:W-:Y:S05]  /*5b30*/  BSYNC.RECONVERGENT B1 ;  /* 0x0000000000017941 */ /* 0x000fea0003800200 */
.L_x_92:
[----:B------:R-:W-:Y:S01]  /*5b40*/  ISETP.GT.AND P0, PT, R8, 0x1b, PT ;  /* 0x0000001b0800780c */ /* 0x000fe20003f04270 */
[----:B-1----:R1:W1:Y:S01]  /*5b50*/  SHFL.DOWN PT, R6, R4, 0x4, 0x1f ;  /* 0x08801f0004067f89 */ /* 0x00226200000e0000 */
[----:B------:R-:W-:Y:S01]  /*5b60*/  BSSY.RECONVERGENT B1, `(.L_x_94) ;  /* 0x000001d000017945 */ /* 0x000fe20003800200 */
[----:B0-----:R-:W-:Y:S02]  /*5b70*/  IMAD.MOV.U32 R11, RZ, RZ, R9 ;  /* 0x000000ffff0b7224 */ /* 0x001fe400078e0009 */
[----:B--2---:R0:W2:Y:S01]  /*5b80*/  SHFL.DOWN PT, R7, R5, 0x4, 0x1f ;  /* 0x08801f0005077f89 */ /* 0x0040a200000e0000 */
[----:B------:R-:W-:Y:S02]  /*5b90*/  IMAD.MOV.U32 R12, RZ, RZ, R10 ;  /* 0x000000ffff0c7224 */ /* 0x000fe400078e000a */
[----:B------:R-:W-:Y:S01]  /*5ba0*/  IMAD.MOV.U32 R2, RZ, RZ, R4 ;  /* 0x000000ffff027224 */ /* 0x000fe200078e0004 */
[----:B---3--:R0:W3:Y:S01]  /*5bb0*/  SHFL.DOWN PT, R14, R9, 0x4, 0x1f ;  /* 0x08801f00090e7f89 */ /* 0x0080e200000e0000 */
[----:B------:R-:W-:-:S03]  /*5bc0*/  IMAD.MOV.U32 R3, RZ, RZ, R5 ;  /* 0x000000ffff037224 */ /* 0x000fc600078e0005 */
[----:B----4-:R0:W4:Y:S01]  /*5bd0*/  SHFL.DOWN PT, R13, R10, 0x4, 0x1f ;  /* 0x08801f000a0d7f89 */ /* 0x01012200000e0000 */
        /* <DEDUP_REMOVED lines=21> */
.L_x_95:
[----:B------:R-:W-:Y:S05]  /*5d30*/  BSYNC.RECONVERGENT B1 ;  /* 0x0000000000017941 */ /* 0x000fea0003800200 */
.L_x_94:
        /* <DEDUP_REMOVED lines=31> */
.L_x_97:
[----:B------:R-:W-:Y:S05]  /*5f30*/  BSYNC.RECONVERGENT B1 ;  /* 0x0000000000017941 */ /* 0x000fea0003800200 */
.L_x_96:
[----:B------:R-:W-:Y:S01]  /*5f40*/  ISETP.GT.AND P0, PT, R8, 0xf, PT ;  /* 0x0000000f0800780c */ /* 0x000fe20003f04270 */
[----:B-1----:R1:W1:Y:S01]  /*5f50*/  SHFL.DOWN PT, R6, R4, 0x10, 0x1f ;  /* 0x0a001f0004067f89 */ /* 0x00226200000e0000 */
[----:B------:R-:W-:Y:S01]  /*5f60*/  BSSY.RECONVERGENT B1, `(.L_x_98) ;  /* 0x000001d000017945 */ /* 0x000fe20003800200 */
[----:B---3--:R-:W-:Y:S02]  /*5f70*/  IMAD.MOV.U32 R14, RZ, RZ, R9 ;  /* 0x000000ffff0e7224 */ /* 0x008fe400078e0009 */
[----:B--2---:R2:W3:Y:S01]  /*5f80*/  SHFL.DOWN PT, R7, R5, 0x10, 0x1f ;  /* 0x0a001f0005077f89 */ /* 0x0044e200000e0000 */
[----:B------:R-:W-:Y:S02]  /*5f90*/  IMAD.MOV.U32 R15, RZ, RZ, R10 ;  /* 0x000000ffff0f7224 */ /* 0x000fe400078e000a */
[----:B------:R-:W-:Y:S01]  /*5fa0*/  IMAD.MOV.U32 R2, RZ, RZ, R4 ;  /* 0x000000ffff027224 */ /* 0x000fe200078e0004 */
[----:B0-----:R2:W0:Y:S01]  /*5fb0*/  SHFL.DOWN PT, R12, R9, 0x10, 0x1f ;  /* 0x0a001f00090c7f89 */ /* 0x00142200000e0000 */
[----:B------:R-:W-:-:S03]  /*5fc0*/  IMAD.MOV.U32 R3, RZ, RZ, R5 ;  /* 0x000000ffff037224 */ /* 0x000fc600078e0005 */
[----:B------:R2:W0:Y:S01]  /*5fd0*/  SHFL.DOWN PT, R11, R10, 0x10, 0x1f ;  /* 0x0a001f000a0b7f89 */ /* 0x00042200000e0000 */
[----:B------:R-:W-:Y:S05]  /*5fe0*/  @P0 BRA `(.L_x_99) ;  /* 0x0000000000500947 */ /* 0x000fea0003800000 */
[----:B-1-3--:R-:W-:Y:S01]  /*5ff0*/  DSETP.GEU.AND P0, PT, |R4|, |R6|, PT ;  /* 0x400000060400722a */ /* 0x00afe20003f0e200 */
        /* <DEDUP_REMOVED lines=19> */
.L_x_99:
[----:B------:R-:W-:Y:S05]  /*6130*/  BSYNC.RECONVERGENT B1 ;  /* 0x0000000000017941 */ /* 0x000fea0003800200 */
.L_x_98:
[----:B------:R-:W-:Y:S01]  /*6140*/  ISETP.NE.AND P0, PT, R8, RZ, PT ;  /* 0x000000ff0800720c */ /* 0x000fe20003f05270 */
[----:B------:R-:W-:-:S12]  /*6150*/  BSSY.RECONVERGENT B1, `(.L_x_100) ;  /* 0x000000a000017945 */ /* 0x000fd80003800200 */
[----:B------:R-:W-:Y:S05]  /*6160*/  @P0 BRA `(.L_x_101) ;  /* 0x0000000000200947 */ /* 0x000fea0003800000 */
[----:B-1----:R-:W1:Y:S01]  /*6170*/  S2R R6, SR_CgaCtaId ;  /* 0x0000000000067919 */ /* 0x002e620000008800 */
[----:B--2---:R-:W-:Y:S02]  /*6180*/  MOV R5, 0x400 ;  /* 0x0000040000057802 */ /* 0x004fe40000000f00 */
[----:B------:R-:W-:-:S04]  /*6190*/  SHF.R.U32.HI R4, RZ, 0x1, R0 ;  /* 0x00000001ff047819 */ /* 0x000fc80000011600 */
[----:B------:R-:W-:Y:S02]  /*61a0*/  LOP3.LUT R4, R4, 0x1f0, RZ, 0xc0, !PT ;  /* 0x000001f004047812 */ /* 0x000fe400078ec0ff */
[----:B-1----:R-:W-:-:S05]  /*61b0*/  LEA R5, R6, R5, 0x18 ;  /* 0x0000000506057211 */ /* 0x002fca00078ec0ff */
[----:B------:R-:W-:-:S05]  /*61c0*/  IMAD.IADD R5, R4, 0x1, R5 ;  /* 0x0000000104057824 */ /* 0x000fca00078e0205 */
[----:B------:R1:W-:Y:S04]  /*61d0*/  STS.64 [R5+0x10], R14 ;  /* 0x0000100e05007388 */ /* 0x0003e80000000a00 */
[----:B------:R1:W-:Y:S02]  /*61e0*/  STS.64 [R5+0x8], R2 ;  /* 0x0000080205007388 */ /* 0x0003e40000000a00 */
.L_x_101:
[----:B------:R-:W-:Y:S05]  /*61f0*/  BSYNC.RECONVERGENT B1 ;  /* 0x0000000000017941 */ /* 0x000fea0003800200 */
.L_x_100:
[----:B------:R-:W-:Y:S01]  /*6200*/  BAR.SYNC.DEFER_BLOCKING 0x0 ;  /* 0x0000000000007b1d */ /* 0x000fe20000010000 */
[----:B------:R-:W-:-:S13]  /*6210*/  ISETP.NE.AND P1, PT, R0, RZ, PT ;  /* 0x000000ff0000720c */ /* 0x000fda0003f25270 */
[----:B------:R-:W-:Y:S05]  /*6220*/  @P1 BRA `(.L_x_34) ;  /* 0x00000008008c1947 */ /* 0x000fea0003800000 */
[----:B-12---:R-:W1:Y:S01]  /*6230*/  S2R R5, SR_CgaCtaId ;  /* 0x0000000000057919 */ /* 0x006e620000008800 */
[----:B------:R-:W-:Y:S01]  /*6240*/  MOV R0, 0x400 ;  /* 0x0000040000007802 */ /* 0x000fe20000000f00 */
[----:B------:R-:W-:Y:S03]  /*6250*/  BSSY.RECONVERGENT B1, `(.L_x_102) ;  /* 0x000001a000017945 */ /* 0x000fe60003800200 */
[----:B-1----:R-:W-:-:S05]  /*6260*/  LEA R0, R5, R0, 0x18 ;  /* 0x0000000005007211 */ /* 0x002fca00078ec0ff */
[----:B------:R-:W1:Y:S04]  /*6270*/  LDS.64 R16, [R0+0x18] ;  /* 0x0000180000107984 */ /* 0x000e680000000a00 */
[----:B---3--:R-:W2:Y:S04]  /*6280*/  LDS.128 R4, [R0+0x20] ;  /* 0x0000200000047984 */ /* 0x008ea80000000c00 */
[----:B0---4-:R0:W3:Y:S04]  /*6290*/  LDS.64 R12, [R0+0x80] ;  /* 0x00008000000c7984 */ /* 0x0110e80000000a00 */
[----:B------:R0:W4:Y:S01]  /*62a0*/  LDS.128 R8, [R0+0x30] ;  /* 0x0000300000087984 */ /* 0x0001220000000c00 */
[----:B-1----:R-:W-:Y:S01]  /*62b0*/  DSETP.GEU.AND P0, PT, |R2|, |R16|, PT ;  /* 0x400000100200722a */ /* 0x002fe20003f0e200 */
[----:B------:R-:W-:-:S02]  /*62c0*/  IMAD.MOV.U32 R24, RZ, RZ, R16 ;  /* 0x000000ffff187224 */ /* 0x000fc400078e0010 */
[----:B------:R-:W-:Y:S02]  /*62d0*/  IMAD.MOV.U32 R25, RZ, RZ, R17 ;  /* 0x000000ffff197224 */ /* 0x000fe400078e0011 */
[----:B--2---:R-:W-:Y:S02]  /*62e0*/  IMAD.MOV.U32 R27, RZ, RZ, R4 ;  /* 0x000000ffff1b7224 */ /* 0x004fe400078e0004 */
[----:B------:R-:W-:-:S07]  /*62f0*/  IMAD.MOV.U32 R29, RZ, RZ, R5 ;  /* 0x000000ffff1d7224 */ /* 0x000fce00078e0005 */
[----:B0--34-:R-:W-:Y:S05]  /*6300*/  @!P0 BRA `(.L_x_103) ;  /* 0x0000000000388947 */ /* 0x019fea0003800000 */
        /* <DEDUP_REMOVED lines=14> */
.L_x_103:
[----:B------:R-:W-:Y:S05]  /*63f0*/  BSYNC.RECONVERGENT B1 ;  /* 0x0000000000017941 */ /* 0x000fea0003800200 */
.L_x_102:
        /* <DEDUP_REMOVED lines=23> */
.L_x_105:
[----:B------:R-:W-:Y:S05]  /*6570*/  BSYNC.RECONVERGENT B1 ;  /* 0x0000000000017941 */ /* 0x000fea0003800200 */
.L_x_104:
        /* <DEDUP_REMOVED lines=21> */
.L_x_107:
[----:B------:R-:W-:Y:S05]  /*66d0*/  BSYNC.RECONVERGENT B1 ;  /* 0x0000000000017941 */ /* 0x000fea0003800200 */
.L_x_106:
        /* <DEDUP_REMOVED lines=23> */
.L_x_109:
[----:B------:R-:W-:Y:S05]  /*6850*/  BSYNC.RECONVERGENT B1 ;  /* 0x0000000000017941 */ /* 0x000fea0003800200 */
.L_x_108:
        /* <DEDUP_REMOVED lines=21> */
.L_x_111:
[----:B------:R-:W-:Y:S05]  /*69b0*/  BSYNC.RECONVERGENT B1 ;  /* 0x0000000000017941 */ /* 0x000fea0003800200 */
.L_x_110:
        /* <DEDUP_REMOVED lines=21> */
.L_x_113:
[----:B------:R-:W-:Y:S05]  /*6b10*/  BSYNC.RECONVERGENT B1 ;  /* 0x0000000000017941 */ /* 0x000fea0003800200 */
.L_x_112:
        /* <DEDUP_REMOVED lines=20> */
.L_x_34:
[----:B------:R-:W-:Y:S05]  /*6c60*/  BSYNC.RECONVERGENT B0 ;  /* 0x0000000000007941 */ /* 0x000fea0003800200 */
.L_x_1:
[----:B------:R-:W-:Y:S05]  /*6c70*/  @P1 EXIT ;  /* 0x000000000000194d */ /* 0x000fea0003800000 */
[----:B012---:R-:W0:Y:S02]  /*6c80*/  LDC.64 R4, c[0x0][0x388] ;  /* 0x0000e200ff047b82 */ /* 0x007e240000000a00 */
[----:B0-----:R-:W-:Y:S04]  /*6c90*/  STG.E.64 desc[UR10][R4.64], R2 ;  /* 0x0000000204007986 */ /* 0x001fe8000c101b0a */
[----:B------:R-:W-:Y:S01]  /*6ca0*/  STG.E.64 desc[UR10][R4.64+0x8], R14 ;  /* 0x0000080e04007986 */ /* 0x000fe2000c101b0a */
[----:B------:R-:W-:Y:S05]  /*6cb0*/  EXIT ;  /* 0x000000000000794d */ /* 0x000fea0003800000 */
.L_x_114:
        /* <DEDUP_REMOVED lines=12> */
.L_x_771:


//--------------------- .text._ZN6thrust24THRUST_300001_SM_1000_NS8cuda_cub4core6detail13_kernel_agentINS1_8__reduce10DrainAgentIlEEJN3cub18CUB_300001_SM_10009GridQueueIyEElEEEvDpT0_ --------------------------
	.section	.text._ZN6thrust24THRUST_300001_SM_1000_NS8cuda_cub4core6detail13_kernel_agentINS1_8__reduce10DrainAgentIlEEJN3cub18CUB_300001_SM_10009GridQueueIyEElEEEvDpT0_,"ax",@progbits
	.align	128
        .global         _ZN6thrust24THRUST_300001_SM_1000_NS8cuda_cub4core6detail13_kernel_agentINS1_8__reduce10DrainAgentIlEEJN3cub18CUB_300001_SM_10009GridQueueIyEElEEEvDpT0_
        .type           _ZN6thrust24THRUST_300001_SM_1000_NS8cuda_cub4core6detail13_kernel_agentINS1_8__reduce10DrainAgentIlEEJN3cub18CUB_300001_SM_10009GridQueueIyEElEEEvDpT0_,@function
        .size           _ZN6thrust24THRUST_300001_SM_1000_NS8cuda_cub4core6detail13_kernel_agentINS1_8__reduce10DrainAgentIlEEJN3cub18CUB_300001_SM_10009GridQueueIyEElEEEvDpT0_,(.L_x_772 - _ZN6thrust24THRUST_300001_SM_1000_NS8cuda_cub4core6detail13_kernel_agentINS1_8__reduce10DrainAgentIlEEJN3cub18CUB_300001_SM_10009GridQueueIyEElEEEvDpT0_)
        .other          _ZN6thrust24THRUST_300001_SM_1000_NS8cuda_cub4core6detail13_kernel_agentINS1_8__reduce10DrainAgentIlEEJN3cub18CUB_300001_SM_10009GridQueueIyEElEEEvDpT0_,@"STO_CUDA_ENTRY STV_DEFAULT"
_ZN6thrust24THRUST_300001_SM_1000_NS8cuda_cub4core6detail13_kernel_agentINS1_8__reduce10DrainAgentIlEEJN3cub18CUB_300001_SM_10009GridQueueIyEElEEEvDpT0_:
.text._ZN6thrust24THRUST_300001_SM_1000_NS8cuda_cub4core6detail13_kernel_agentINS1_8__reduce10DrainAgentIlEEJN3cub18CUB_300001_SM_10009GridQueueIyEElEEEvDpT0_:
[----:B------:R-:W-:Y:S08]  /*0000*/  LDC R1, c[0x0][0x37c] ;  /* 0x0000df00ff017b82 */ /* 0x000ff00000000800 */
[----:B------:R-:W0:Y:S01]  /*0010*/  LDC.64 R2, c[0x0][0x380] ;  /* 0x0000e000ff027b82 */ /* 0x000e220000000a00 */
[----:B------:R-:W0:Y:S07]  /*0020*/  LDCU.64 UR4, c[0x0][0x358] ;  /* 0x00006b00ff0477ac */ /* 0x000e2e0008000a00 */
[----:B------:R-:W1:Y:S01]  /*0030*/  LDC.64 R4, c[0x0][0x388] ;  /* 0x0000e200ff047b82 */ /* 0x000e620000000a00 */
[----:B0-----:R-:W-:Y:S04]  /*0040*/  STG.E.64 desc[UR4][R2.64+0x8], RZ ;  /* 0x000008ff02007986 */ /* 0x001fe8000c101b04 */
[----:B-1----:R-:W-:Y:S01]  /*0050*/  STG.E.64 desc[UR4][R2.64], R4 ;  /* 0x0000000402007986 */ /* 0x002fe2000c101b04 */
[----:B------:R-:W-:Y:S05]  /*0060*/  EXIT ;  /* 0x000000000000794d */ /* 0x000fea0003800000 */
.L_x_115:
        /* <DEDUP_REMOVED lines=9> */
.L_x_772:


//--------------------- .text._ZN6thrust24THRUST_300001_SM_1000_NS8cuda_cub4core6detail13_kernel_agentINS1_8__reduce11ReduceAgentINS0_12zip_iteratorIN4cuda3std3__45tupleIJNS0_10device_ptrIdEENS0_17counting_iteratorIlNS0_11use_defaultESF_SF_EEEEEEEPNSB_IJdlEEESJ_lNS1_9__extrema9arg_max_fIdl10comparatorEEEEJSI_SK_lN3cub18CUB_300001_SM_100013GridEvenShareIlEENSR_9GridQueueIyEESO_EEEvDpT0_ --------------------------
	.section	.text._ZN6thrust24THRUST_300001_SM_1000_NS8cuda_cub4core6detail13_kernel_agentINS1_8__reduce11ReduceAgentINS0_12zip_iteratorIN4cuda3std3__45tupleIJNS0_10device_ptrIdEENS0_17counting_iteratorIlNS0_11use_defaultESF_SF_EEEEEEEPNSB_IJdlEEESJ_lNS1_9__extrema9arg_max_fIdl10comparatorEEEEJSI_SK_lN3cub18CUB_300001_SM_100013GridEvenShareIlEENSR_9GridQueueIyEESO_EEEvDpT0_,"ax",@progbits
	.align	128
        .global         _ZN6thrust24THRUST_300001_SM_1000_NS8cuda_cub4core6detail13_kernel_agentINS1_8__reduce11ReduceAgentINS0_12zip_iteratorIN4cuda3std3__45tupleIJNS0_10device_ptrIdEENS0_17counting_iteratorIlNS0_11use_defaultESF_SF_EEEEEEEPNSB_IJdlEEESJ_lNS1_9__extrema9arg_max_fIdl10comparatorEEEEJSI_SK_lN3cub18CUB_300001_SM_100013GridEvenShareIlEENSR_9GridQueueIyEESO_EEEvDpT0_
        .type           _ZN6thrust24THRUST_300001_SM_1000_NS8cuda_cub4core6detail13_kernel_agentINS1_8__reduce11ReduceAgentINS0_12zip_iteratorIN4cuda3std3__45tupleIJNS0_10device_ptrIdEENS0_17counting_iteratorIlNS0_11use_defaultESF_SF_EEEEEEEPNSB_IJdlEEESJ_lNS1_9__extrema9arg_max_fIdl10comparatorEEEEJSI_SK_lN3cub18CUB_300001_SM_100013GridEvenShareIlEENSR_9GridQueueIyEESO_EEEvDpT0_,@function
        .size           _ZN6thrust24THRUST_300001_SM_1000_NS8cuda_cub4core6detail13_kernel_agentINS1_8__reduce11ReduceAgentINS0_12zip_iteratorIN4cuda3std3__45tupleIJNS0_10device_ptrIdEENS0_17counting_iteratorIlNS0_11use_defaultESF_SF_EEEEEEEPNSB_IJdlEEESJ_lNS1_9__extrema9arg_max_fIdl10comparatorEEEEJSI_SK_lN3cub18CUB_300001_SM_100013GridEvenShareIlEENSR_9GridQueueIyEESO_EEEvDpT0_,(.L_x_773 - _ZN6thrust24THRUST_300001_SM_1000_NS8cuda_cub4core6detail13_kernel_agentINS1_8__reduce11ReduceAgentINS0_12zip_iteratorIN4cuda3std3__45tupleIJNS0_10device_ptrIdEENS0_17counting_iteratorIlNS0_11use_defaultESF_SF_EEEEEEEPNSB_IJdlEEESJ_lNS1_9__extrema9arg_max_fIdl10comparatorEEEEJSI_SK_lN3cub18CUB_300001_SM_100013GridEvenShareIlEENSR_9GridQueueIyEESO_EEEvDpT0_)
        .other          _ZN6thrust24THRUST_300001_SM_1000_NS8cuda_cub4core6detail13_kernel_agentINS1_8__reduce11ReduceAgentINS0_12zip_iteratorIN4cuda3std3__45tupleIJNS0_10device_ptrIdEENS0_17counting_iteratorIlNS0_11use_defaultESF_SF_EEEEEEEPNSB_IJdlEEESJ_lNS1_9__extrema9arg_max_fIdl10comparatorEEEEJSI_SK_lN3cub18CUB_300001_SM_100013GridEvenShareIlEENSR_9GridQueueIyEESO_EEEvDpT0_,@"STO_CUDA_ENTRY STV_DEFAULT"
_ZN6thrust24THRUST_300001_SM_1000_NS8cuda_cub4core6detail13_kernel_agentINS1_8__reduce11ReduceAgentINS0_12zip_iteratorIN4cuda3std3__45tupleIJNS0_10device_ptrIdEENS0_17counting_iteratorIlNS0_11use_defaultESF_SF_EEEEEEEPNSB_IJdlEEESJ_lNS1_9__extrema9arg_max_fIdl10comparatorEEEEJSI_SK_lN3cub18CUB_300001_SM_100013GridEvenShareIlEENSR_9GridQueueIyEESO_EEEvDpT0_:
.text._ZN6thrust24THRUST_300001_SM_1000_NS8cuda_cub4core6detail13_kernel_agentINS1_8__reduce11ReduceAgentINS0_12zip_iteratorIN4cuda3std3__45tupleIJNS0_10device_ptrIdEENS0_17counting_iteratorIlNS0_11use_defaultESF_SF_EEEEEEEPNSB_IJdlEEESJ_lNS1_9__extrema9arg_max_fIdl10comparatorEEEEJSI_SK_lN3cub18CUB_300001_SM_100013GridEvenShareIlEENSR_9GridQueueIyEESO_EEEvDpT0_:
[----:B------:R-:W-:Y:S01]  /*0000*/  LDC R1, c[0x0][0x37c] ;  /* 0x0000df00ff017b82 */ /* 0x000fe20000000800 */
[----:B------:R-:W0:Y:S01]  /*0010*/  S2R R0, SR_CTAID.X ;  /* 0x0000000000007919 */ /* 0x000e220000002500 */
[----:B------:R-:W1:Y:S01]  /*0020*/  LDCU.64 UR4, c[0x0][0x398] ;  /* 0x00007300ff0477ac */ /* 0x000e620008000a00 */
[----:B------:R-:W-:Y:S01]  /*0030*/  BSSY.RECONVERGENT B0, `(.L_x_116) ;  /* 0x0000689000007945 */ /* 0x000fe20003800200 */
[----:B------:R-:W2:Y:S01]  /*0040*/  LDCU UR6, c[0x0][0x370] ;  /* 0x00006e00ff0677ac */ /* 0x000ea20008000800 */
[----:B------:R-:W3:Y:S01]  /*0050*/  LDCU.64 UR10, c[0x0][0x358] ;  /* 0x00006b00ff0a77ac */ /* 0x000ee20008000a00 */
[----:B-1----:R-:W-:Y:S02]  /*0060*/  IMAD.U32 R25, RZ, RZ, UR4 ;  /* 0x00000004ff197e24 */ /* 0x002fe4000f8e00ff */
[----:B------:R-:W-:Y:S01]  /*0070*/  IMAD.U32 R16, RZ, RZ, UR5 ;  /* 0x00000005ff107e24 */ /* 0x000fe2000f8e00ff */
[----:B--2---:R-:W-:Y:S01]  /*0080*/  UIMAD UR6, UR6, 0x500, URZ ;  /* 0x00000500060678a4 */ /* 0x004fe2000f8e02ff */
[----:B0-----:R-:W-:-:S05]  /*0090*/  IMAD R8, R0, 0x500, RZ ;  /* 0x0000050000087824 */ /* 0x001fca00078e02ff */
[----:B------:R-:W-:-:S04]  /*00a0*/  IADD3 R2, P1, PT, R8, 0x500, RZ ;  /* 0x0000050008027810 */ /* 0x000fc80007f3e0ff */
[----:B------:R-:W-:Y:S01]  /*00b0*/  ISETP.GT.U32.AND P0, PT, R2, R25, PT ;  /* 0x000000190200720c */ /* 0x000fe20003f04070 */
[----:B------:R-:W-:-:S05]  /*00c0*/  IMAD.X R3, RZ, RZ, RZ, P1 ;  /* 0x000000ffff037224 */ /* 0x000fca00008e06ff */
[----:B------:R-:W-:-:S13]  /*00d0*/  ISETP.GT.AND.EX P0, PT, R3, R16, PT, P0 ;  /* 0x000000100300720c */ /* 0x000fda0003f04300 */
[----:B---3--:R-:W-:Y:S05]  /*00e0*/  @!P0 BRA `(.L_x_117) ;  /* 0x0000003800e48947 */ /* 0x008fea0003800000 */
[----:B------:R-:W0:Y:S01]  /*00f0*/  S2R R10, SR_TID.X ;  /* 0x00000000000a7919 */ /* 0x000e220000002100 */
[----:B------:R-:W-:Y:S01]  /*0100*/  IMAD.IADD R9, R25, 0x1, -R8 ;  /* 0x0000000119097824 */ /* 0x000fe200078e0a08 */
[----:B------:R-:W-:Y:S01]  /*0110*/  BSSY.RECONVERGENT B1, `(.L_x_118) ;  /* 0x000000f000017945 */ /* 0x000fe20003800200 */
[----:B------:R-:W-:Y:S02]  /*0120*/  CS2R R20, SRZ ;  /* 0x0000000000147805 */ /* 0x000fe4000001ff00 */
[----:B------:R-:W-:Y:S02]  /*0130*/  CS2R R14, SRZ ;  /* 0x00000000000e7805 */ /* 0x000fe4000001ff00 */
[----:B0-----:R-:W-:Y:S01]  /*0140*/  ISETP.GE.AND P0, PT, R10, R9, PT ;  /* 0x000000090a00720c */ /* 0x001fe20003f06270 */
[----:B------:R-:W-:-:S12]  /*0150*/  IMAD.MOV.U32 R6, RZ, RZ, R10 ;  /* 0x000000ffff067224 */ /* 0x000fd800078e000a */
[----:B------:R-:W-:Y:S05]  /*0160*/  @P0 BRA `(.L_x_119) ;  /* 0x0000000000240947 */ /* 0x000fea0003800000 */
[----:B------:R-:W0:Y:S01]  /*0170*/  LDCU.128 UR4, c[0x0][0x380] ;  /* 0x00007000ff0477ac */ /* 0x000e220008000c00 */
[----:B------:R-:W-:-:S05]  /*0180*/  IADD3 R21, P0, PT, R8, R10, RZ ;  /* 0x0000000a08157210 */ /* 0x000fca0007f1e0ff */
[----:B------:R-:W-:Y:S01]  /*0190*/  IMAD.X R20, RZ, RZ, RZ, P0 ;  /* 0x000000ffff147224 */ /* 0x000fe200000e06ff */
[----:B0-----:R-:W-:-:S04]  /*01a0*/  LEA R14, P1, R21, UR4, 0x3 ;  /* 0x00000004150e7c11 */ /* 0x001fc8000f8218ff */
[----:B------:R-:W-:-:S06]  /*01b0*/  LEA.HI.X R15, R21, UR5, R20, 0x3, P1 ;  /* 0x00000005150f7c11 */ /* 0x000fcc00088f1c14 */
[----:B------:R-:W5:Y:S01]  /*01c0*/  LDG.E.64 R14, desc[UR10][R14.64] ;  /* 0x0000000a0e0e7981 */ /* 0x000f62000c1e1b00 */
[----:B------:R-:W-:Y:S01]  /*01d0*/  IADD3 R21, P0, PT, R21, UR6, RZ ;  /* 0x0000000615157c10 */ /* 0x000fe2000ff1e0ff */
[----:B------:R-:W-:-:S03]  /*01e0*/  VIADD R6, R10, 0x100 ;  /* 0x000001000a067836 */ /* 0x000fc60000000000 */
[----:B------:R-:W-:-:S09]  /*01f0*/  IADD3.X R20, PT, PT, R20, UR7, RZ, P0, !PT ;  /* 0x0000000714147c10 */ /* 0x000fd200087fe4ff */
.L_x_119:
[----:B------:R-:W-:Y:S05]  /*0200*/  BSYNC.RECONVERGENT B1 ;  /* 0x0000000000017941 */ /* 0x000fea0003800200 */
.L_x_118:
[----:B------:R-:W-:Y:S01]  /*0210*/  ISETP.GE.AND P0, PT, R6, R9, PT ;  /* 0x000000090600720c */ /* 0x000fe20003f06270 */
[----:B------:R-:W-:-:S12]  /*0220*/  BSSY.RECONVERGENT B1, `(.L_x_120) ;  /* 0x00000af000017945 */ /* 0x000fd80003800200 */
[----:B------:R-:W-:Y:S05]  /*0230*/  @P0 BRA `(.L_x_121) ;  /* 0x0000000800b40947 */ /* 0x000fea0003800000 */
[----:B------:R-:W-:Y:S01]  /*0240*/  LOP3.LUT R2, RZ, R6, RZ, 0x33, !PT ;  /* 0x00000006ff027212 */ /* 0x000fe200078e33ff */
[----:B------:R-:W-:Y:S03]  /*0250*/  BSSY.RECONVERGENT B2, `(.L_x_122) ;  /* 0x0000034000027945 */ /* 0x000fe60003800200 */
[----:B------:R-:W-:-:S04]  /*0260*/  IADD3 R25, PT, PT, -R8, R25, R2 ;  /* 0x0000001908197210 */ /* 0x000fc80007ffe102 */
[----:B------:R-:W-:-:S04]  /*0270*/  LOP3.LUT R2, R25, 0x300, RZ, 0xc0, !PT ;  /* 0x0000030019027812 */ /* 0x000fc800078ec0ff */
[----:B------:R-:W-:-:S13]  /*0280*/  ISETP.NE.AND P0, PT, R2, 0x300, PT ;  /* 0x000003000200780c */ /* 0x000fda0003f05270 */
[----:B------:R-:W-:Y:S05]  /*0290*/  @!P0 BRA `(.L_x_123) ;  /* 0x0000000000bc8947 */ /* 0x000fea0003800000 */
[----:B------:R-:W0:Y:S01]  /*02a0*/  LDCU.128 UR4, c[0x0][0x380] ;  /* 0x00007000ff0477ac */ /* 0x000e220008000c00 */
[----:B------:R-:W-:Y:S02]  /*02b0*/  IADD3 R12, P0, PT, R8, R6, RZ ;  /* 0x00000006080c7210 */ /* 0x000fe40007f1e0ff */
[----:B------:R-:W-:-:S03]  /*02c0*/  LEA.HI R2, R25, 0x1, RZ, 0x18 ;  /* 0x0000000119027811 */ /* 0x000fc600078fc0ff */
[----:B------:R-:W-:Y:S01]  /*02d0*/  IMAD.X R3, RZ, RZ, RZ, P0 ;  /* 0x000000ffff037224 */ /* 0x000fe200000e06ff */
[----:B------:R-:W-:-:S05]  /*02e0*/  LOP3.LUT R2, R2, 0x3, RZ, 0xc0, !PT ;  /* 0x0000000302027812 */ /* 0x000fca00078ec0ff */
[----:B------:R-:W-:Y:S01]  /*02f0*/  IMAD.MOV R7, RZ, RZ, -R2 ;  /* 0x000000ffff077224 */ /* 0x000fe200078e0a02 */
[C---:B0-----:R-:W-:Y:S02]  /*0300*/  IADD3 R13, P1, PT, R12.reuse, UR6, RZ ;  /* 0x000000060c0d7c10 */ /* 0x041fe4000ff3e0ff */
[C---:B------:R-:W-:Y:S02]  /*0310*/  LEA R11, P2, R12.reuse, UR4, 0x3 ;  /* 0x000000040c0b7c11 */ /* 0x040fe4000f8418ff */
[----:B------:R-:W-:Y:S02]  /*0320*/  IADD3.X R16, PT, PT, R3, UR7, RZ, P1, !PT ;  /* 0x0000000703107c10 */ /* 0x000fe40008ffe4ff */
[----:B------:R-:W-:-:S09]  /*0330*/  LEA.HI.X R12, R12, UR5, R3, 0x3, P2 ;  /* 0x000000050c0c7c11 */ /* 0x000fd200090f1c03 */
.L_x_126:
[----:B------:R-:W-:Y:S02]  /*0340*/  IMAD.MOV.U32 R2, RZ, RZ, R11 ;  /* 0x000000ffff027224 */ /* 0x000fe400078e000b */
[----:B------:R-:W-:-:S06]  /*0350*/  IMAD.MOV.U32 R3, RZ, RZ, R12 ;  /* 0x000000ffff037224 */ /* 0x000fcc00078e000c */
[----:B------:R-:W2:Y:S01]  /*0360*/  LDG.E.64 R2, desc[UR10][R2.64] ;  /* 0x0000000a02027981 */ /* 0x000ea2000c1e1b00 */
[----:B------:R-:W-:Y:S01]  /*0370*/  VIADD R7, R7, 0x1 ;  /* 0x0000000107077836 */ /* 0x000fe20000000000 */
[----:B------:R-:W-:Y:S01]  /*0380*/  BSSY.RECONVERGENT B3, `(.L_x_124) ;  /* 0x000001b000037945 */ /* 0x000fe20003800200 */
[----:B------:R-:W-:Y:S01]  /*0390*/  IMAD.MOV.U32 R18, RZ, RZ, R21 ;  /* 0x000000ffff127224 */ /* 0x000fe200078e0015 */
[----:B------:R-:W-:Y:S01]  /*03a0*/  IADD3 R11, P3, PT, R11, 0x800, RZ ;  /* 0x000008000b0b7810 */ /* 0x000fe20007f7e0ff */
[----:B------:R-:W-:Y:S01]  /*03b0*/  IMAD.MOV.U32 R17, RZ, RZ, R20 ;  /* 0x000000ffff117224 */ /* 0x000fe200078e0014 */
[----:B------:R-:W-:Y:S01]  /*03c0*/  ISETP.NE.AND P2, PT, R7, RZ, PT ;  /* 0x000000ff0700720c */ /* 0x000fe20003f45270 */
[----:B-----5:R-:W-:Y:S02]  /*03d0*/  IMAD.MOV.U32 R4, RZ, RZ, R14 ;  /* 0x000000ffff047224 */ /* 0x020fe400078e000e */
[----:B------:R-:W-:Y:S02]  /*03e0*/  IMAD.MOV.U32 R5, RZ, RZ, R15 ;  /* 0x000000ffff057224 */ /* 0x000fe400078e000f */
[----:B------:R-:W-:-:S02]  /*03f0*/  IMAD.MOV.U32 R21, RZ, RZ, R13 ;  /* 0x000000ffff157224 */ /* 0x000fc400078e000d */
[----:B------:R-:W-:Y:S01]  /*0400*/  IMAD.MOV.U32 R20, RZ, RZ, R16 ;  /* 0x000000ffff147224 */ /* 0x000fe200078e0010 */
[----:B--2---:R-:W-:Y:S01]  /*0410*/  DSETP.GEU.AND P0, PT, |R14|, |R2|, PT ;  /* 0x400000020e00722a */ /* 0x004fe20003f0e200 */
[----:B------:R-:W-:Y:S02]  /*0420*/  IMAD.MOV.U32 R14, RZ, RZ, R2 ;  /* 0x000000ffff0e7224 */ /* 0x000fe400078e0002 */
[----:B------:R-:W-:-:S11]  /*0430*/  IMAD.MOV.U32 R15, RZ, RZ, R3 ;  /* 0x000000ffff0f7224 */ /* 0x000fd600078e0003 */
        /* <DEDUP_REMOVED lines=15> */
.L_x_125:
[----:B------:R-:W-:Y:S05]  /*0530*/  BSYNC.RECONVERGENT B3 ;  /* 0x0000000000037941 */ /* 0x000fea0003800200 */
.L_x_124:
[----:B------:R-:W-:Y:S01]  /*0540*/  IADD3 R13, P0, PT, R13, 0x100, RZ ;  /* 0x000001000d0d7810 */ /* 0x000fe20007f1e0ff */
[----:B------:R-:W-:Y:S02]  /*0550*/  VIADD R6, R6, 0x100 ;  /* 0x0000010006067836 */ /* 0x000fe40000000000 */
[----:B------:R-:W-:Y:S02]  /*0560*/  IMAD.X R12, RZ, RZ, R12, P3 ;  /* 0x000000ffff0c7224 */ /* 0x000fe400018e060c */
[----:B------:R-:W-:Y:S01]  /*0570*/  IMAD.X R16, RZ, RZ, R16, P0 ;  /* 0x000000ffff107224 */ /* 0x000fe200000e0610 */
[----:B------:R-:W-:Y:S07]  /*0580*/  @P2 BRA `(.L_x_126) ;  /* 0xfffffffc006c2947 */ /* 0x000fee000383ffff */
.L_x_123:
[----:B------:R-:W-:Y:S05]  /*0590*/  BSYNC.RECONVERGENT B2 ;  /* 0x0000000000027941 */ /* 0x000fea0003800200 */
.L_x_122:
[----:B------:R-:W-:-:S13]  /*05a0*/  ISETP.GE.U32.AND P0, PT, R25, 0x300, PT ;  /* 0x000003001900780c */ /* 0x000fda0003f06070 */
[----:B------:R-:W-:Y:S05]  /*05b0*/  @!P0 BRA `(.L_x_121) ;  /* 0x0000000400d48947 */ /* 0x000fea0003800000 */
[----:B------:R-:W0:Y:S01]  /*05c0*/  LDC.64 R4, c[0x0][0x380] ;  /* 0x0000e000ff047b82 */ /* 0x000e220000000a00 */
[----:B------:R-:W-:-:S07]  /*05d0*/  VIADD R11, R6, 0x200 ;  /* 0x00000200060b7836 */ /* 0x000fce0000000000 */
[----:B------:R-:W1:Y:S02]  /*05e0*/  LDC.64 R2, c[0x0][0x388] ;  /* 0x0000e200ff027b82 */ /* 0x000e640000000a00 */
.L_x_135:
[----:B------:R-:W-:-:S05]  /*05f0*/  VIADD R7, R11, 0xfffffe00 ;  /* 0xfffffe000b077836 */ /* 0x000fca0000000000 */
[----:B------:R-:W-:-:S04]  /*0600*/  IADD3 R13, P0, PT, R8, R7, RZ ;  /* 0x00000007080d7210 */ /* 0x000fc80007f1e0ff */
[----:B------:R-:W-:Y:S02]  /*0610*/  LEA.HI.X.SX32 R12, R7, RZ, 0x1, P0 ;  /* 0x000000ff070c7211 */ /* 0x000fe400000f0eff */
[----:B0-----:R-:W-:-:S04]  /*0620*/  LEA R16, P0, R13, R4, 0x3 ;  /* 0x000000040d107211 */ /* 0x001fc800078018ff */
[----:B------:R-:W-:-:S05]  /*0630*/  LEA.HI.X R17, R13, R5, R12, 0x3, P0 ;  /* 0x000000050d117211 */ /* 0x000fca00000f1c0c */
[----:B------:R-:W2:Y:S04]  /*0640*/  LDG.E.64 R18, desc[UR10][R16.64] ;  /* 0x0000000a10127981 */ /* 0x000ea8000c1e1b00 */
[----:B-----5:R0:W5:Y:S01]  /*0650*/  LDG.E.64 R6, desc[UR10][R16.64+0x800] ;  /* 0x0008000a10067981 */ /* 0x020162000c1e1b00 */
[----:B-1----:R-:W-:Y:S01]  /*0660*/  IADD3 R24, P1, PT, R13, R2, RZ ;  /* 0x000000020d187210 */ /* 0x002fe20007f3e0ff */
[----:B------:R-:W-:Y:S04]  /*0670*/  BSSY.RECONVERGENT B2, `(.L_x_127) ;  /* 0x0000016000027945 */ /* 0x000fe80003800200 */
[----:B------:R-:W-:-:S02]  /*0680*/  IMAD.X R25, R12, 0x1, R3, P1 ;  /* 0x000000010c197824 */ /* 0x000fc400008e0603 */
[----:B------:R-:W-:Y:S02]  /*0690*/  IMAD.MOV.U32 R23, RZ, RZ, R24 ;  /* 0x000000ffff177224 */ /* 0x000fe400078e0018 */
[----:B------:R-:W-:Y:S01]  /*06a0*/  IMAD.MOV.U32 R22, RZ, RZ, R25 ;  /* 0x000000ffff167224 */ /* 0x000fe200078e0019 */
[----:B--2---:R-:W-:Y:S01]  /*06b0*/  DSETP.GEU.AND P0, PT, |R14|, |R18|, PT ;  /* 0x400000120e00722a */ /* 0x004fe20003f0e200 */
[----:B------:R-:W-:Y:S02]  /*06c0*/  IMAD.MOV.U32 R12, RZ, RZ, R18 ;  /* 0x000000ffff0c7224 */ /* 0x000fe400078e0012 */
[----:B------:R-:W-:-:S11]  /*06d0*/  IMAD.MOV.U32 R13, RZ, RZ, R19 ;  /* 0x000000ffff0d7224 */ /* 0x000fd600078e0013 */
        /* <DEDUP_REMOVED lines=15> */
.L_x_128:
[----:B------:R-:W-:Y:S05]  /*07d0*/  BSYNC.RECONVERGENT B2 ;  /* 0x0000000000027941 */ /* 0x000fea0003800200 */
.L_x_127:
[----:B------:R0:W5:Y:S04]  /*07e0*/  LDG.E.64 R14, desc[UR10][R16.64+0x1000] ;  /* 0x0010000a100e7981 */ /* 0x000168000c1e1b00 */
[----:B------:R0:W5:Y:S02]  /*07f0*/  LDG.E.64 R18, desc[UR10][R16.64+0x1800] ;  /* 0x0018000a10127981 */ /* 0x000164000c1e1b00 */
[----:B-----5:R-:W-:Y:S01]  /*0800*/  DSETP.GEU.AND P0, PT, |R12|, |R6|, PT ;  /* 0x400000060c00722a */ /* 0x020fe20003f0e200 */
[----:B------:R-:W-:Y:S01]  /*0810*/  VIADD R21, R11, 0xffffff00 ;  /* 0xffffff000b157836 */ /* 0x000fe20000000000 */
[----:B------:R-:W-:Y:S04]  /*0820*/  BSSY.RECONVERGENT B2, `(.L_x_129) ;  /* 0x0000017000027945 */ /* 0x000fe80003800200 */
[----:B------:R-:W-:-:S02]  /*0830*/  SHF.R.S32.HI R20, RZ, 0x1f, R21 ;  /* 0x0000001fff147819 */ /* 0x000fc40000011415 */
[----:B------:R-:W-:Y:S01]  /*0840*/  IADD3 R26, P1, P2, R21, R2, R8 ;  /* 0x00000002151a7210 */ /* 0x000fe20007a3e008 */
[----:B------:R-:W-:-:S03]  /*0850*/  IMAD.MOV.U32 R21, RZ, RZ, R7 ;  /* 0x000000ffff157224 */ /* 0x000fc600078e0007 */
[----:B------:R-:W-:Y:S01]  /*0860*/  IADD3.X R27, PT, PT, R20, R3, RZ, P1, P2 ;  /* 0x00000003141b7210 */ /* 0x000fe20000fe44ff */
[----:B------:R-:W-:Y:S02]  /*0870*/  IMAD.MOV.U32 R24, RZ, RZ, R26 ;  /* 0x000000ffff187224 */ /* 0x000fe400078e001a */
[----:B------:R-:W-:Y:S02]  /*0880*/  IMAD.MOV.U32 R20, RZ, RZ, R6 ;  /* 0x000000ffff147224 */ /* 0x000fe400078e0006 */
[----:B------:R-:W-:Y:S01]  /*0890*/  IMAD.MOV.U32 R25, RZ, RZ, R27 ;  /* 0x000000ffff197224 */ /* 0x000fe200078e001b */
[----:B0-----:R-:W-:Y:S06]  /*08a0*/  @!P0 BRA `(.L_x_130) ;  /* 0x0000000000388947 */ /* 0x001fec0003800000 */
        /* <DEDUP_REMOVED lines=14> */
.L_x_130:
[----:B------:R-:W-:Y:S05]  /*0990*/  BSYNC.RECONVERGENT B2 ;  /* 0x0000000000027941 */ /* 0x000fea0003800200 */
.L_x_129:
[----:B------:R-:W-:Y:S01]  /*09a0*/  DSETP.GEU.AND P0, PT, |R20|, |R14|, PT ;  /* 0x4000000e1400722a */ /* 0x000fe20003f0e200 */
[----:B------:R-:W-:Y:S01]  /*09b0*/  SHF.R.S32.HI R6, RZ, 0x1f, R11 ;  /* 0x0000001fff067819 */ /* 0x000fe2000001140b */
[----:B------:R-:W-:Y:S01]  /*09c0*/  BSSY.RECONVERGENT B2, `(.L_x_131) ;  /* 0x0000017000027945 */ /* 0x000fe20003800200 */
[C---:B------:R-:W-:Y:S01]  /*09d0*/  IADD3 R23, P1, P2, R11.reuse, R2, R8 ;  /* 0x000000020b177210 */ /* 0x040fe20007a3e008 */
[----:B------:R-:W-:Y:S02]  /*09e0*/  VIADD R17, R11, 0x100 ;  /* 0x000001000b117836 */ /* 0x000fe40000000000 */
[----:B------:R-:W-:Y:S01]  /*09f0*/  IMAD.MOV.U32 R7, RZ, RZ, R15 ;  /* 0x000000ffff077224 */ /* 0x000fe200078e000f */
[----:B------:R-:W-:Y:S01]  /*0a00*/  IADD3.X R16, PT, PT, R6, R3, RZ, P1, P2 ;  /* 0x0000000306107210 */ /* 0x000fe20000fe44ff */
[----:B------:R-:W-:Y:S02]  /*0a10*/  IMAD.MOV.U32 R12, RZ, RZ, R23 ;  /* 0x000000ffff0c7224 */ /* 0x000fe400078e0017 */
[----:B------:R-:W-:-:S02]  /*0a20*/  IMAD.MOV.U32 R6, RZ, RZ, R14 ;  /* 0x000000ffff067224 */ /* 0x000fc400078e000e */
[----:B------:R-:W-:Y:S02]  /*0a30*/  IMAD.MOV.U32 R13, RZ, RZ, R16 ;  /* 0x000000ffff0d7224 */ /* 0x000fe400078e0010 */
        /* <DEDUP_REMOVED lines=15> */
.L_x_132:
[----:B------:R-:W-:Y:S05]  /*0b30*/  BSYNC.RECONVERGENT B2 ;  /* 0x0000000000027941 */ /* 0x000fea0003800200 */
.L_x_131:
[----:B------:R-:W-:Y:S01]  /*0b40*/  DSETP.GEU.AND P0, PT, |R6|, |R18|, PT ;  /* 0x400000120600722a */ /* 0x000fe20003f0e200 */
[----:B------:R-:W-:Y:S01]  /*0b50*/  SHF.R.S32.HI R14, RZ, 0x1f, R17 ;  /* 0x0000001fff0e7819 */ /* 0x000fe20000011411 */
[----:B------:R-:W-:Y:S01]  /*0b60*/  BSSY.RECONVERGENT B2, `(.L_x_133) ;  /* 0x0000016000027945 */ /* 0x000fe20003800200 */
[----:B------:R-:W-:Y:S01]  /*0b70*/  IADD3 R17, P1, P2, R17, R2, R8 ;  /* 0x0000000211117210 */ /* 0x000fe20007a3e008 */
[----:B------:R-:W-:-:S03]  /*0b80*/  IMAD.MOV.U32 R15, RZ, RZ, R19 ;  /* 0x000000ffff0f7224 */ /* 0x000fc600078e0013 */
[----:B------:R-:W-:Y:S01]  /*0b90*/  IADD3.X R16, PT, PT, R14, R3, RZ, P1, P2 ;  /* 0x000000030e107210 */ /* 0x000fe20000fe44ff */
[----:B------:R-:W-:Y:S02]  /*0ba0*/  IMAD.MOV.U32 R21, RZ, RZ, R17 ;  /* 0x000000ffff157224 */ /* 0x000fe400078e0011 */
[----:B------:R-:W-:Y:S02]  /*0bb0*/  IMAD.MOV.U32 R14, RZ, RZ, R18 ;  /* 0x000000ffff0e7224 */ /* 0x000fe400078e0012 */
        /* <DEDUP_REMOVED lines=16> */
.L_x_134:
[----:B------:R-:W-:Y:S05]  /*0cc0*/  BSYNC.RECONVERGENT B2 ;  /* 0x0000000000027941 */ /* 0x000fea0003800200 */
.L_x_133:
[C---:B------:R-:W-:Y:S02]  /*0cd0*/  VIADD R6, R11.reuse, 0x200 ;  /* 0x000002000b067836 */ /* 0x040fe40000000000 */
[----:B------:R-:W-:-:S03]  /*0ce0*/  VIADD R11, R11, 0x400 ;  /* 0x000004000b0b7836 */ /* 0x000fc60000000000 */
[----:B------:R-:W-:-:S13]  /*0cf0*/  ISETP.GE.AND P0, PT, R6, R9, PT ;  /* 0x000000090600720c */ /* 0x000fda0003f06270 */
[----:B------:R-:W-:Y:S05]  /*0d00*/  @!P0 BRA `(.L_x_135) ;  /* 0xfffffff800388947 */ /* 0x000fea000383ffff */
.L_x_121:
[----:B------:R-:W-:Y:S05]  /*0d10*/  BSYNC.RECONVERGENT B1 ;  /* 0x0000000000017941 */ /* 0x000fea0003800200 */
.L_x_120:
[----:B------:R-:W-:-:S13]  /*0d20*/  ISETP.GE.AND P0, PT, R9, 0x100, PT ;  /* 0x000001000900780c */ /* 0x000fda0003f06270 */
[----:B------:R-:W-:Y:S05]  /*0d30*/  @!P0 BRA `(.L_x_136) ;  /* 0x0000001400508947 */ /* 0x000fea0003800000 */
[----:B------:R-:W0:Y:S01]  /*0d40*/  S2R R11, SR_LANEID ;  /* 0x00000000000b7919 */ /* 0x000e220000000000 */
[----:B------:R-:W-:Y:S01]  /*0d50*/  BSSY.RECONVERGENT B1, `(.L_x_137) ;  /* 0x000001f000017945 */ /* 0x000fe20003800200 */
[----:B------:R-:W-:Y:S01]  /*0d60*/  IMAD.MOV.U32 R12, RZ, RZ, R21 ;  /* 0x000000ffff0c7224 */ /* 0x000fe200078e0015 */
[----:B-----5:R1:W2:Y:S01]  /*0d70*/  SHFL.DOWN PT, R4, R14, 0x1, 0x1f ;  /* 0x08201f000e047f89 */ /* 0x0202a200000e0000 */
        /* <DEDUP_REMOVED lines=9> */
[----:B------:R-:W-:Y:S01]  /*0e10*/  IMAD.MOV.U32 R12, RZ, RZ, R6 ;  /* 0x000000ffff0c7224 */ /* 0x000fe200078e0006 */
[----:B------:R-:W-:Y:S01]  /*0e20*/  MOV R13, R7 ;  /* 0x00000007000d7202 */ /* 0x000fe20000000f00 */
[----:B------:R-:W-:Y:S02]  /*0e30*/  IMAD.MOV.U32 R2, RZ, RZ, R4 ;  /* 0x000000ffff027224 */ /* 0x000fe400078e0004 */
[----:B------:R-:W-:-:S09]  /*0e40*/  IMAD.MOV.U32 R3, RZ, RZ, R5 ;  /* 0x000000ffff037224 */ /* 0x000fd200078e0005 */
        /* <DEDUP_REMOVED lines=15> */
.L_x_138:
[----:B------:R-:W-:Y:S05]  /*0f40*/  BSYNC.RECONVERGENT B1 ;  /* 0x0000000000017941 */ /* 0x000fea0003800200 */
.L_x_137:
        /* <DEDUP_REMOVED lines=31> */
.L_x_140:
[----:B------:R-:W-:Y:S05]  /*1140*/  BSYNC.RECONVERGENT B1 ;  /* 0x0000000000017941 */ /* 0x000fea0003800200 */
.L_x_139:
[----:B------:R-:W-:Y:S01]  /*1150*/  ISETP.GT.AND P0, PT, R11, 0x1b, PT ;  /* 0x0000001b0b00780c */ /* 0x000fe20003f04270 */
[----:B-1----:R1:W1:Y:S01]  /*1160*/  SHFL.DOWN PT, R6, R4, 0x4, 0x1f ;  /* 0x08801f0004067f89 */ /* 0x00226200000e0000 */
[----:B------:R-:W-:Y:S01]  /*1170*/  BSSY.RECONVERGENT B1, `(.L_x_141) ;  /* 0x000001d000017945 */ /* 0x000fe20003800200 */
[----:B----4-:R-:W-:Y:S02]  /*1180*/  IMAD.MOV.U32 R14, RZ, RZ, R8 ;  /* 0x000000ffff0e7224 */ /* 0x010fe400078e0008 */
[----:B--2---:R2:W4:Y:S01]  /*1190*/  SHFL.DOWN PT, R7, R5, 0x4, 0x1f ;  /* 0x08801f0005077f89 */ /* 0x00452200000e0000 */
[----:B---3--:R-:W-:Y:S02]  /*11a0*/  IMAD.MOV.U32 R15, RZ, RZ, R9 ;  /* 0x000000ffff0f7224 */ /* 0x008fe400078e0009 */
[----:B0-----:R-:W-:Y:S01]  /*11b0*/  IMAD.MOV.U32 R2, RZ, RZ, R4 ;  /* 0x000000ffff027224 */ /* 0x001fe200078e0004 */
[----:B------:R2:W0:Y:S01]  /*11c0*/  SHFL.DOWN PT, R13, R8, 0x4, 0x1f ;  /* 0x08801f00080d7f89 */ /* 0x00042200000e0000 */
[----:B------:R-:W-:-:S03]  /*11d0*/  IMAD.MOV.U32 R3, RZ, RZ, R5 ;  /* 0x000000ffff037224 */ /* 0x000fc600078e0005 */
[----:B------:R2:W3:Y:S01]  /*11e0*/  SHFL.DOWN PT, R12, R9, 0x4, 0x1f ;  /* 0x08801f00090c7f89 */ /* 0x0004e200000e0000 */
[----:B------:R-:W-:Y:S05]  /*11f0*/  @P0 BRA `(.L_x_142) ;  /* 0x0000000000500947 */ /* 0x000fea0003800000 */
[----:B-1--4-:R-:W-:Y:S01]  /*1200*/  DSETP.GEU.AND P0, PT, |R4|, |R6|, PT ;  /* 0x400000060400722a */ /* 0x012fe20003f0e200 */
[----:B0-----:R-:W-:Y:S02]  /*1210*/  IMAD.MOV.U32 R14, RZ, RZ, R13 ;  /* 0x000000ffff0e7224 */ /* 0x001fe400078e000d */
        /* <DEDUP_REMOVED lines=18> */
.L_x_142:
[----:B------:R-:W-:Y:S05]  /*1340*/  BSYNC.RECONVERGENT B1 ;  /* 0x0000000000017941 */ /* 0x000fea0003800200 */
.L_x_141:
[----:B------:R-:W-:Y:S01]  /*1350*/  ISETP.GT.AND P0, PT, R11, 0x17, PT ;  /* 0x000000170b00780c */ /* 0x000fe20003f04270 */
[----:B-1----:R1:W1:Y:S01]  /*1360*/  SHFL.DOWN PT, R4, R2, 0x8, 0x1f ;  /* 0x09001f0002047f89 */ /* 0x00226200000e0000 */
[----:B------:R-:W-:Y:S01]  /*1370*/  BSSY.RECONVERGENT B1, `(.L_x_143) ;  /* 0x000001d000017945 */ /* 0x000fe20003800200 */
[----:B---3--:R-:W-:Y:S02]  /*1380*/  IMAD.MOV.U32 R12, RZ, RZ, R14 ;  /* 0x000000ffff0c7224 */ /* 0x008fe400078e000e */
[----:B--2---:R2:W3:Y:S01]  /*1390*/  SHFL.DOWN PT, R5, R3, 0x8, 0x1f ;  /* 0x09001f0003057f89 */ /* 0x0044e200000e0000 */
[----:B0-----:R-:W-:Y:S02]  /*13a0*/  IMAD.MOV.U32 R13, RZ, RZ, R15 ;  /* 0x000000ffff0d7224 */ /* 0x001fe400078e000f */
[----:B------:R-:W-:Y:S01]  /*13b0*/  IMAD.MOV.U32 R8, RZ, RZ, R2 ;  /* 0x000000ffff087224 */ /* 0x000fe200078e0002 */
[----:B----4-:R2:W0:Y:S01]  /*13c0*/  SHFL.DOWN PT, R7, R14, 0x8, 0x1f ;  /* 0x09001f000e077f89 */ /* 0x01042200000e0000 */
[----:B------:R-:W-:-:S03]  /*13d0*/  IMAD.MOV.U32 R9, RZ, RZ, R3 ;  /* 0x000000ffff097224 */ /* 0x000fc600078e0003 */
[----:B------:R2:W4:Y:S01]  /*13e0*/  SHFL.DOWN PT, R6, R15, 0x8, 0x1f ;  /* 0x09001f000f067f89 */ /* 0x00052200000e0000 */
[----:B------:R-:W-:Y:S05]  /*13f0*/  @P0 BRA `(.L_x_144) ;  /* 0x0000000000500947 */ /* 0x000fea0003800000 */
[----:B-1-3--:R-:W-:Y:S01]  /*1400*/  DSETP.GEU.AND P0, PT, |R2|, |R4|, PT ;  /* 0x400000040200722a */ /* 0x00afe20003f0e200 */
[----:B0-----:R-:W-:Y:S02]  /*1410*/  IMAD.MOV.U32 R12, RZ, RZ, R7 ;  /* 0x000000ffff0c7224 */ /* 0x001fe400078e0007 */
        /* <DEDUP_REMOVED lines=18> */
.L_x_144:
[----:B------:R-:W-:Y:S05]  /*1540*/  BSYNC.RECONVERGENT B1 ;  /* 0x0000000000017941 */ /* 0x000fea0003800200 */
.L_x_143:
[----:B------:R-:W-:Y:S01]  /*1550*/  ISETP.GT.AND P0, PT, R11, 0xf, PT ;  /* 0x0000000f0b00780c */ /* 0x000fe20003f04270 */
[----:B-1----:R1:W1:Y:S01]  /*1560*/  SHFL.DOWN PT, R2, R8, 0x10, 0x1f ;  /* 0x0a001f0008027f89 */ /* 0x00226200000e0000 */
[----:B------:R-:W-:Y:S01]  /*1570*/  BSSY.RECONVERGENT B1, `(.L_x_145) ;  /* 0x000001d000017945 */ /* 0x000fe20003800200 */
[----:B------:R-:W-:Y:S02]  /*1580*/  IMAD.MOV.U32 R4, RZ, RZ, R12 ;  /* 0x000000ffff047224 */ /* 0x000fe400078e000c */
[----:B--2---:R2:W1:Y:S01]  /*1590*/  SHFL.DOWN PT, R3, R9, 0x10, 0x1f ;  /* 0x0a001f0009037f89 */ /* 0x00446200000e0000 */
[----:B---3--:R-:W-:Y:S02]  /*15a0*/  IMAD.MOV.U32 R5, RZ, RZ, R13 ;  /* 0x000000ffff057224 */ /* 0x008fe400078e000d */
[----:B----4-:R-:W-:Y:S01]  /*15b0*/  IMAD.MOV.U32 R6, RZ, RZ, R8 ;  /* 0x000000ffff067224 */ /* 0x010fe200078e0008 */
[----:B------:R2:W3:Y:S01]  /*15c0*/  SHFL.DOWN PT, R15, R12, 0x10, 0x1f ;  /* 0x0a001f000c0f7f89 */ /* 0x0004e200000e0000 */
[----:B0-----:R-:W-:-:S03]  /*15d0*/  IMAD.MOV.U32 R7, RZ, RZ, R9 ;  /* 0x000000ffff077224 */ /* 0x001fc600078e0009 */
[----:B------:R2:W0:Y:S01]  /*15e0*/  SHFL.DOWN PT, R14, R13, 0x10, 0x1f ;  /* 0x0a001f000d0e7f89 */ /* 0x00042200000e0000 */
[----:B------:R-:W-:Y:S05]  /*15f0*/  @P0 BRA `(.L_x_146) ;  /* 0x0000000000500947 */ /* 0x000fea0003800000 */
[----:B-1----:R-:W-:Y:S01]  /*1600*/  DSETP.GEU.AND P0, PT, |R8|, |R2|, PT ;  /* 0x400000020800722a */ /* 0x002fe20003f0e200 */
[----:B---3--:R-:W-:Y:S02]  /*1610*/  IMAD.MOV.U32 R4, RZ, RZ, R15 ;  /* 0x000000ffff047224 */ /* 0x008fe400078e000f */
        /* <DEDUP_REMOVED lines=18> */
.L_x_146:
[----:B------:R-:W-:Y:S05]  /*1740*/  BSYNC.RECONVERGENT B1 ;  /* 0x0000000000017941 */ /* 0x000fea0003800200 */
.L_x_145:
        /* <DEDUP_REMOVED lines=11> */
.L_x_148:
[----:B------:R-:W-:Y:S05]  /*1800*/  BSYNC.RECONVERGENT B1 ;  /* 0x0000000000017941 */ /* 0x000fea0003800200 */
.L_x_147:
[----:B------:R-:W-:Y:S01]  /*1810*/  BAR.SYNC.DEFER_BLOCKING 0x0 ;  /* 0x0000000000007b1d */ /* 0x000fe20000010000 */
[----:B------:R-:W-:-:S13]  /*1820*/  ISETP.NE.AND P1, PT, R10, RZ, PT ;  /* 0x000000ff0a00720c */ /* 0x000fda0003f25270 */
[----:B------:R-:W-:Y:S05]  /*1830*/  @P1 BRA `(.L_x_149) ;  /* 0x0000005000201947 */ /* 0x000fea0003800000 */
[----:B-1--4-:R-:W1:Y:S01]  /*1840*/  S2R R3, SR_CgaCtaId ;  /* 0x0000000000037919 */ /* 0x012e620000008800 */
[----:B------:R-:W-:Y:S01]  /*1850*/  MOV R20, 0x400 ;  /* 0x0000040000147802 */ /* 0x000fe20000000f00 */
[----:B------:R-:W-:Y:S03]  /*1860*/  BSSY.RECONVERGENT B1, `(.L_x_150) ;  /* 0x000001a000017945 */ /* 0x000fe60003800200 */
[----:B-1----:R-:W-:-:S05]  /*1870*/  LEA R20, R3, R20, 0x18 ;  /* 0x0000001403147211 */ /* 0x002fca00078ec0ff */
[----:B------:R-:W1:Y:S04]  /*1880*/  LDS.64 R16, [R20+0x18] ;  /* 0x0000180014107984 */ /* 0x000e680000000a00 */
[----:B--2---:R-:W2:Y:S04]  /*1890*/  LDS.128 R8, [R20+0x20] ;  /* 0x0000200014087984 */ /* 0x004ea80000000c00 */
[----:B------:R4:W4:Y:S04]  /*18a0*/  LDS.64 R2, [R20+0x80] ;  /* 0x0000800014027984 */ /* 0x0009280000000a00 */
[----:B0--3--:R0:W3:Y:S01]  /*18b0*/  LDS.128 R12, [R20+0x30] ;  /* 0x00003000140c7984 */ /* 0x0090e20000000c00 */
[----:B-1----:R-:W-:Y:S01]  /*18c0*/  DSETP.GEU.AND P0, PT, |R6|, |R16|, PT ;  /* 0x400000100600722a */ /* 0x002fe20003f0e200 */
[----:B------:R-:W-:-:S02]  /*18d0*/  IMAD.MOV.U32 R22, RZ, RZ, R16 ;  /* 0x000000ffff167224 */ /* 0x000fc400078e0010 */
[----:B------:R-:W-:Y:S02]  /*18e0*/  IMAD.MOV.U32 R23, RZ, RZ, R17 ;  /* 0x000000ffff177224 */ /* 0x000fe400078e0011 */
[----:B--2---:R-:W-:Y:S02]  /*18f0*/  IMAD.MOV.U32 R24, RZ, RZ, R8 ;  /* 0x000000ffff187224 */ /* 0x004fe400078e0008 */
[----:B------:R-:W-:-:S07]  /*1900*/  IMAD.MOV.U32 R25, RZ, RZ, R9 ;  /* 0x000000ffff197224 */ /* 0x000fce00078e0009 */
[----:B0--34-:R-:W-:Y:S05]  /*1910*/  @!P0 BRA `(.L_x_151) ;  /* 0x0000000000388947 */ /* 0x019fea0003800000 */
[----:B------:R-:W-:Y:S01]  /*1920*/  DSETP.GEU.AND P0, PT, |R16|, |R6|, PT ;  /* 0x400000061000722a */ /* 0x000fe20003f0e200 */
[----:B------:R-:W-:Y:S01]  /*1930*/  IMAD.MOV.U32 R22, RZ, RZ, R6 ;  /* 0x000000ffff167224 */ /* 0x000fe200078e0006 */
[----:B------:R-:W-:Y:S01]  /*1940*/  MOV R25, R5 ;  /* 0x0000000500197202 */ /* 0x000fe20000000f00 */
[----:B------:R-:W-:Y:S02]  /*1950*/  IMAD.MOV.U32 R23, RZ, RZ, R7 ;  /* 0x000000ffff177224 */ /* 0x000fe400078e0007 */
[----:B------:R-:W-:-:S09]  /*1960*/  IMAD.MOV.U32 R24, RZ, RZ, R4 ;  /* 0x000000ffff187224 */ /* 0x000fd200078e0004 */
        /* <DEDUP_REMOVED lines=9> */
.L_x_151:
[----:B------:R-:W-:Y:S05]  /*1a00*/  BSYNC.RECONVERGENT B1 ;  /* 0x0000000000017941 */ /* 0x000fea0003800200 */
.L_x_150:
        /* <DEDUP_REMOVED lines=23> */
.L_x_153:
[----:B------:R-:W-:Y:S05]  /*1b80*/  BSYNC.RECONVERGENT B1 ;  /* 0x0000000000017941 */ /* 0x000fea0003800200 */
.L_x_152:
        /* <DEDUP_REMOVED lines=21> */
.L_x_155:
[----:B------:R-:W-:Y:S05]  /*1ce0*/  BSYNC.RECONVERGENT B1 ;  /* 0x0000000000017941 */ /* 0x000fea0003800200 */
.L_x_154:
        /* <DEDUP_REMOVED lines=23> */
.L_x_157:
[----:B------:R-:W-:Y:S05]  /*1e60*/  BSYNC.RECONVERGENT B1 ;  /* 0x0000000000017941 */ /* 0x000fea0003800200 */
.L_x_156:
        /* <DEDUP_REMOVED lines=21> */
.L_x_159:
[----:B------:R-:W-:Y:S05]  /*1fc0*/  BSYNC.RECONVERGENT B1 ;  /* 0x0000000000017941 */ /* 0x000fea0003800200 */
.L_x_158:
        /* <DEDUP_REMOVED lines=21> */
.L_x_161:
[----:B------:R-:W-:Y:S05]  /*2120*/  BSYNC.RECONVERGENT B1 ;  /* 0x0000000000017941 */ /* 0x000fea0003800200 */
.L_x_160:
        /* <DEDUP_REMOVED lines=21> */
.L_x_136:
[----:B------:R-:W0:Y:S01]  /*2280*/  S2R R2, SR_LANEID ;  /* 0x0000000000027919 */ /* 0x000e220000000000 */
[----:B------:R-:W-:Y:S01]  /*2290*/  LOP3.LUT R3, R10, 0x3e0, RZ, 0xc0, !PT ;  /* 0x000003e00a037812 */ /* 0x000fe200078ec0ff */
[----:B------:R-:W-:Y:S01]  /*22a0*/  BSSY.RECONVERGENT B1, `(.L_x_162) ;  /* 0x0000024000017945 */ /* 0x000fe20003800200 */
[----:B------:R-:W-:Y:S02]  /*22b0*/  IMAD.MOV.U32 R18, RZ, RZ, R21 ;  /* 0x000000ffff127224 */ /* 0x000fe400078e0015 */
[----:B------:R-:W-:Y:S01]  /*22c0*/  LOP3.LUT R6, RZ, R3, RZ, 0x33, !PT ;  /* 0x00000003ff067212 */ /* 0x000fe200078e33ff */
[----:B------:R-:W-:Y:S02]  /*22d0*/  VIADD R4, R3, 0x20 ;  /* 0x0000002003047836 */ /* 0x000fe40000000000 */
[----:B------:R-:W-:Y:S02]  /*22e0*/  IMAD.MOV.U32 R22, RZ, RZ, R20 ;  /* 0x000000ffff167224 */ /* 0x000fe400078e0014 */
[----:B------:R-:W-:Y:S01]  /*22f0*/  IMAD.IADD R3, R9, 0x1, R6 ;  /* 0x0000000109037824 */ /* 0x000fe200078e0206 */
[----:B------:R-:W-:Y:S01]  /*2300*/  ISETP.GT.AND P0, PT, R4, R9, PT ;  /* 0x000000090400720c */ /* 0x000fe20003f04270 */
[----:B-----5:R-:W-:-:S02]  /*2310*/  IMAD.MOV.U32 R4, RZ, RZ, R14 ;  /* 0x000000ffff047224 */ /* 0x020fc400078e000e */
[----:B------:R-:W-:Y:S01]  /*2320*/  IMAD.MOV.U32 R5, RZ, RZ, R15 ;  /* 0x000000ffff057224 */ /* 0x000fe200078e000f */
[----:B------:R-:W-:-:S05]  /*2330*/  SEL R3, R3, 0x1f, P0 ;  /* 0x0000001f03037807 */ /* 0x000fca0000000000 */
[----:B------:R1:W2:Y:S04]  /*2340*/  SHFL.DOWN PT, R6, R14, 0x1, R3 ;  /* 0x082000000e067989 */ /* 0x0002a800000e0003 */
[----:B------:R1:W3:Y:S04]  /*2350*/  SHFL.DOWN PT, R7, R15, 0x1, R3 ;  /* 0x082000000f077989 */ /* 0x0002e800000e0003 */
[----:B------:R1:W4:Y:S01]  /*2360*/  SHFL.DOWN PT, R8, R21, 0x1, R3 ;  /* 0x0820000015087989 */ /* 0x00032200000e0003 */
[----:B0-----:R-:W-:-:S03]  /*2370*/  ISETP.GE.AND P0, PT, R2, R3, PT ;  /* 0x000000030200720c */ /* 0x001fc60003f06270 */
[----:B------:R1:W0:Y:S10]  /*2380*/  SHFL.DOWN PT, R11, R20, 0x1, R3 ;  /* 0x08200000140b7989 */ /* 0x00023400000e0003 */
[----:B-12---:R-:W-:Y:S05]  /*2390*/  @P0 BRA `(.L_x_163) ;  /* 0x0000000000500947 */ /* 0x006fea0003800000 */
[----:B---3--:R-:W-:Y:S01]  /*23a0*/  DSETP.GEU.AND P0, PT, |R14|, |R6|, PT ;  /* 0x400000060e00722a */ /* 0x008fe20003f0e200 */
        /* <DEDUP_REMOVED lines=19> */
.L_x_163:
[----:B------:R-:W-:Y:S05]  /*24e0*/  BSYNC.RECONVERGENT B1 ;  /* 0x0000000000017941 */ /* 0x000fea0003800200 */
.L_x_162:
[----:B------:R-:W-:Y:S01]  /*24f0*/  IADD3 R6, PT, PT, R2, 0x2, RZ ;  /* 0x0000000202067810 */ /* 0x000fe20007ffe0ff */
[----:B------:R1:W2:Y:S01]  /*2500*/  SHFL.DOWN PT, R12, R4, 0x2, R3 ;  /* 0x08400000040c7989 */ /* 0x0002a200000e0003 */
[----:B------:R-:W-:Y:S01]  /*2510*/  BSSY.RECONVERGENT B1, `(.L_x_164) ;  /* 0x000001e000017945 */ /* 0x000fe20003800200 */
[----:B----4-:R-:W-:Y:S01]  /*2520*/  IMAD.MOV.U32 R8, RZ, RZ, R18 ;  /* 0x000000ffff087224 */ /* 0x010fe200078e0012 */
[----:B------:R-:W-:Y:S01]  /*2530*/  ISETP.GT.AND P0, PT, R6, R3, PT ;  /* 0x000000030600720c */ /* 0x000fe20003f04270 */
[----:B------:R1:W4:Y:S01]  /*2540*/  SHFL.DOWN PT, R13, R5, 0x2, R3 ;  /* 0x08400000050d7989 */ /* 0x00032200000e0003 */
[----:B------:R-:W-:Y:S02]  /*2550*/  IMAD.MOV.U32 R16, RZ, RZ, R22 ;  /* 0x000000ffff107224 */ /* 0x000fe400078e0016 */
[----:B------:R-:W-:Y:S01]  /*2560*/  IMAD.MOV.U32 R6, RZ, RZ, R4 ;  /* 0x000000ffff067224 */ /* 0x000fe200078e0004 */
[----:B0-----:R1:W0:Y:S01]  /*2570*/  SHFL.DOWN PT, R11, R18, 0x2, R3 ;  /* 0x08400000120b7989 */ /* 0x00122200000e0003 */
[----:B---3--:R-:W-:-:S03]  /*2580*/  IMAD.MOV.U32 R7, RZ, RZ, R5 ;  /* 0x000000ffff077224 */ /* 0x008fc600078e0005 */
[----:B------:R1:W3:Y:S04]  /*2590*/  SHFL.DOWN PT, R15, R22, 0x2, R3 ;  /* 0x08400000160f7989 */ /* 0x0002e800000e0003 */
[----:B------:R-:W-:Y:S05]  /*25a0*/  @P0 BRA `(.L_x_165) ;  /* 0x0000000000500947 */ /* 0x000fea0003800000 */
[----:B--2-4-:R-:W-:Y:S01]  /*25b0*/  DSETP.GEU.AND P0, PT, |R4|, |R12|, PT ;  /* 0x4000000c0400722a */ /* 0x014fe20003f0e200 */
        /* <DEDUP_REMOVED lines=19> */
.L_x_165:
[----:B------:R-:W-:Y:S05]  /*26f0*/  BSYNC.RECONVERGENT B1 ;  /* 0x0000000000017941 */ /* 0x000fea0003800200 */
.L_x_164:
[----:B-1----:R-:W-:Y:S01]  /*2700*/  VIADD R4, R2, 0x4 ;  /* 0x0000000402047836 */ /* 0x002fe20000000000 */
[----:B--2---:R1:W2:Y:S01]  /*2710*/  SHFL.DOWN PT, R12, R6, 0x4, R3 ;  /* 0x08800000060c7989 */ /* 0x0042a200000e0003 */
[----:B------:R-:W-:Y:S01]  /*2720*/  BSSY.RECONVERGENT B1, `(.L_x_166) ;  /* 0x000001e000017945 */ /* 0x000fe20003800200 */
[----:B------:R-:W-:Y:S02]  /*2730*/  IMAD.MOV.U32 R14, RZ, RZ, R8 ;  /* 0x000000ffff0e7224 */ /* 0x000fe400078e0008 */
[----:B------:R-:W-:Y:S01]  /*2740*/  ISETP.GT.AND P0, PT, R4, R3, PT ;  /* 0x000000030400720c */ /* 0x000fe20003f04270 */
[----:B----4-:R1:W4:Y:S01]  /*2750*/  SHFL.DOWN PT, R13, R7, 0x4, R3 ;  /* 0x08800000070d7989 */ /* 0x01032200000e0003 */
[----:B------:R-:W-:Y:S02]  /*2760*/  IMAD.MOV.U32 R18, RZ, RZ, R16 ;  /* 0x000000ffff127224 */ /* 0x000fe400078e0010 */
[----:B------:R-:W-:Y:S01]  /*2770*/  IMAD.MOV.U32 R4, RZ, RZ, R6 ;  /* 0x000000ffff047224 */ /* 0x000fe200078e0006 */
[----:B0-----:R1:W0:Y:S01]  /*2780*/  SHFL.DOWN PT, R11, R8, 0x4, R3 ;  /* 0x08800000080b7989 */ /* 0x00122200000e0003 */
[----:B------:R-:W-:-:S03]  /*2790*/  IMAD.MOV.U32 R5, RZ, RZ, R7 ;  /* 0x000000ffff057224 */ /* 0x000fc600078e0007 */
[----:B---3--:R1:W3:Y:S04]  /*27a0*/  SHFL.DOWN PT, R15, R16, 0x4, R3 ;  /* 0x08800000100f7989 */ /* 0x0082e800000e0003 */
        /* <DEDUP_REMOVED lines=21> */
.L_x_167:
[----:B------:R-:W-:Y:S05]  /*2900*/  BSYNC.RECONVERGENT B1 ;  /* 0x0000000000017941 */ /* 0x000fea0003800200 */
.L_x_166:
[----:B-1----:R-:W-:Y:S01]  /*2910*/  VIADD R8, R2, 0x8 ;  /* 0x0000000802087836 */ /* 0x002fe20000000000 */
[----:B------:R1:W1:Y:S01]  /*2920*/  SHFL.DOWN PT, R6, R4, 0x8, R3 ;  /* 0x0900000004067989 */ /* 0x00026200000e0003 */
[----:B------:R-:W-:Y:S01]  /*2930*/  BSSY.RECONVERGENT B1, `(.L_x_168) ;  /* 0x000001e000017945 */ /* 0x000fe20003800200 */
[----:B------:R-:W-:Y:S02]  /*2940*/  IMAD.MOV.U32 R16, RZ, RZ, R18 ;  /* 0x000000ffff107224 */ /* 0x000fe400078e0012 */
[----:B------:R-:W-:Y:S01]  /*2950*/  ISETP.GT.AND P0, PT, R8, R3, PT ;  /* 0x000000030800720c */ /* 0x000fe20003f04270 */
[----:B------:R1:W1:Y:S01]  /*2960*/  SHFL.DOWN PT, R7, R5, 0x8, R3 ;  /* 0x0900000005077989 */ /* 0x00026200000e0003 */
[----:B------:R-:W-:Y:S02]  /*2970*/  IMAD.MOV.U32 R8, RZ, RZ, R14 ;  /* 0x000000ffff087224 */ /* 0x000fe400078e000e */
[----:B--2---:R-:W-:Y:S01]  /*2980*/  IMAD.MOV.U32 R12, RZ, RZ, R4 ;  /* 0x000000ffff0c7224 */ /* 0x004fe200078e0004 */
[----:B0-----:R0:W2:Y:S01]  /*2990*/  SHFL.DOWN PT, R11, R14, 0x8, R3 ;  /* 0x090000000e0b7989 */ /* 0x0010a200000e0003 */
[----:B----4-:R-:W-:-:S03]  /*29a0*/  IMAD.MOV.U32 R13, RZ, RZ, R5 ;  /* 0x000000ffff0d7224 */ /* 0x010fc600078e0005 */
[----:B---3--:R0:W3:Y:S04]  /*29b0*/  SHFL.DOWN PT, R15, R18, 0x8, R3 ;  /* 0x09000000120f7989 */ /* 0x0080e800000e0003 */
[----:B------:R-:W-:Y:S05]  /*29c0*/  @P0 BRA `(.L_x_169) ;  /* 0x0000000000500947 */ /* 0x000fea0003800000 */
[----:B-1----:R-:W-:Y:S01]  /*29d0*/  DSETP.GEU.AND P0, PT, |R4|, |R6|, PT ;  /* 0x400000060400722a */ /* 0x002fe20003f0e200 */
[----:B--2---:R-:W-:Y:S02]  /*29e0*/  IMAD.MOV.U32 R8, RZ, RZ, R11 ;  /* 0x000000ffff087224 */ /* 0x004fe400078e000b */
        /* <DEDUP_REMOVED lines=18> */
.L_x_169:
[----:B------:R-:W-:Y:S05]  /*2b10*/  BSYNC.RECONVERGENT B1 ;  /* 0x0000000000017941 */ /* 0x000fea0003800200 */
.L_x_168:
[----:B-1----:R-:W-:Y:S01]  /*2b20*/  VIADD R4, R2, 0x10 ;  /* 0x0000001002047836 */ /* 0x002fe20000000000 */
[----:B0-----:R0:W1:Y:S01]  /*2b30*/  SHFL.DOWN PT, R14, R12, 0x10, R3 ;  /* 0x0a0000000c0e7989 */ /* 0x00106200000e0003 */
[----:B------:R-:W-:Y:S01]  /*2b40*/  BSSY.RECONVERGENT B1, `(.L_x_170) ;  /* 0x000001e000017945 */ /* 0x000fe20003800200 */
[----:B------:R-:W-:Y:S02]  /*2b50*/  IMAD.MOV.U32 R5, RZ, RZ, R16 ;  /* 0x000000ffff057224 */ /* 0x000fe400078e0010 */
[----:B------:R-:W-:Y:S01]  /*2b60*/  ISETP.GT.AND P0, PT, R4, R3, PT ;  /* 0x000000030400720c */ /* 0x000fe20003f04270 */
[----:B---3--:R0:W3:Y:S01]  /*2b70*/  SHFL.DOWN PT, R15, R13, 0x10, R3 ;  /* 0x0a0000000d0f7989 */ /* 0x0080e200000e0003 */
[----:B------:R-:W-:Y:S02]  /*2b80*/  IMAD.MOV.U32 R4, RZ, RZ, R8 ;  /* 0x000000ffff047224 */ /* 0x000fe400078e0008 */
[----:B------:R-:W-:Y:S01]  /*2b90*/  IMAD.MOV.U32 R6, RZ, RZ, R12 ;  /* 0x000000ffff067224 */ /* 0x000fe200078e000c */
[----:B--2---:R0:W2:Y:S01]  /*2ba0*/  SHFL.DOWN PT, R11, R8, 0x10, R3 ;  /* 0x0a000000080b7989 */ /* 0x0040a200000e0003 */
[----:B------:R-:W-:-:S03]  /*2bb0*/  IMAD.MOV.U32 R7, RZ, RZ, R13 ;  /* 0x000000ffff077224 */ /* 0x000fc600078e000d */
[----:B------:R0:W4:Y:S04]  /*2bc0*/  SHFL.DOWN PT, R17, R16, 0x10, R3 ;  /* 0x0a00000010117989 */ /* 0x00012800000e0003 */
[----:B------:R-:W-:Y:S05]  /*2bd0*/  @P0 BRA `(.L_x_171) ;  /* 0x0000000000500947 */ /* 0x000fea0003800000 */
[----:B-1-3--:R-:W-:Y:S01]  /*2be0*/  DSETP.GEU.AND P0, PT, |R12|, |R14|, PT ;  /* 0x4000000e0c00722a */ /* 0x00afe20003f0e200 */
        /* <DEDUP_REMOVED lines=19> */
.L_x_171:
[----:B------:R-:W-:Y:S05]  /*2d20*/  BSYNC.RECONVERGENT B1 ;  /* 0x0000000000017941 */ /* 0x000fea0003800200 */
.L_x_170:
[----:B------:R-:W-:Y:S01]  /*2d30*/  ISETP.NE.AND P0, PT, R2, RZ, PT ;  /* 0x000000ff0200720c */ /* 0x000fe20003f05270 */
[----:B------:R-:W-:-:S12]  /*2d40*/  BSSY.RECONVERGENT B1, `(.L_x_172) ;  /* 0x000000a000017945 */ /* 0x000fd80003800200 */
[----:B------:R-:W-:Y:S05]  /*2d50*/  @P0 BRA `(.L_x_173) ;  /* 0x0000000000200947 */ /* 0x000fea0003800000 */
[----:B0-----:R-:W0:Y:S01]  /*2d60*/  S2R R8, SR_CgaCtaId ;  /* 0x0000000000087919 */ /* 0x001e220000008800 */
[----:B------:R-:W-:Y:S02]  /*2d70*/  MOV R3, 0x400 ;  /* 0x0000040000037802 */ /* 0x000fe40000000f00 */
[----:B------:R-:W-:-:S04]  /*2d80*/  SHF.R.U32.HI R2, RZ, 0x1, R10 ;  /* 0x00000001ff027819 */ /* 0x000fc8000001160a */
[----:B------:R-:W-:Y:S02]  /*2d90*/  LOP3.LUT R2, R2, 0x1f0, RZ, 0xc0, !PT ;  /* 0x000001f002027812 */ /* 0x000fe400078ec0ff */
[----:B0-----:R-:W-:-:S05]  /*2da0*/  LEA R3, R8, R3, 0x18 ;  /* 0x0000000308037211 */ /* 0x001fca00078ec0ff */
[----:B------:R-:W-:-:S05]  /*2db0*/  IMAD.IADD R3, R2, 0x1, R3 ;  /* 0x0000000102037824 */ /* 0x000fca00078e0203 */
[----:B------:R0:W-:Y:S04]  /*2dc0*/  STS.64 [R3+0x10], R4 ;  /* 0x0000100403007388 */ /* 0x0001e80000000a00 */
[----:B------:R0:W-:Y:S02]  /*2dd0*/  STS.64 [R3+0x8], R6 ;  /* 0x0000080603007388 */ /* 0x0001e40000000a00 */
.L_x_173:
[----:B------:R-:W-:Y:S05]  /*2de0*/  BSYNC.RECONVERGENT B1 ;  /* 0x0000000000017941 */ /* 0x000fea0003800200 */
.L_x_172:
[----:B------:R-:W-:Y:S01]  /*2df0*/  BAR.SYNC.DEFER_BLOCKING 0x0 ;  /* 0x0000000000007b1d */ /* 0x000fe20000010000 */
[----:B------:R-:W-:-:S13]  /*2e00*/  ISETP.NE.AND P1, PT, R10, RZ, PT ;  /* 0x000000ff0a00720c */ /* 0x000fda0003f25270 */
[----:B------:R-:W-:Y:S05]  /*2e10*/  @P1 BRA `(.L_x_149) ;  /* 0x0000003800a81947 */ /* 0x000fea0003800000 */
[----:B------:R-:W-:Y:S01]  /*2e20*/  ISETP.GE.AND P0, PT, R9, 0x21, PT ;  /* 0x000000210900780c */ /* 0x000fe20003f06270 */
[----:B0-----:R-:W-:Y:S02]  /*2e30*/  IMAD.MOV.U32 R13, RZ, RZ, R4 ;  /* 0x000000ffff0d7224 */ /* 0x001fe400078e0004 */
[----:B------:R-:W-:Y:S02]  /*2e40*/  IMAD.MOV.U32 R8, RZ, RZ, R5 ;  /* 0x000000ffff087224 */ /* 0x000fe400078e0005 */
[----:B------:R-:W-:Y:S02]  /*2e50*/  IMAD.MOV.U32 R2, RZ, RZ, R6 ;  /* 0x000000ffff027224 */ /* 0x000fe400078e0006 */
[----:B------:R-:W-:-:S06]  /*2e60*/  IMAD.MOV.U32 R3, RZ, RZ, R7 ;  /* 0x000000ffff037224 */ /* 0x000fcc00078e0007 */
[----:B------:R-:W-:Y:S05]  /*2e70*/  @!P0 BRA `(.L_x_174) ;  /* 0x00000000006c8947 */ /* 0x000fea0003800000 */
[----:B------:R-:W0:Y:S01]  /*2e80*/  S2UR UR5, SR_CgaCtaId ;  /* 0x00000000000579c3 */ /* 0x000e220000008800 */
[----:B------:R-:W-:Y:S01]  /*2e90*/  UMOV UR4, 0x400 ;  /* 0x0000040000047882 */ /* 0x000fe20000000000 */
[----:B------:R-:W-:Y:S01]  /*2ea0*/  BSSY.RECONVERGENT B1, `(.L_x_174) ;  /* 0x0000018000017945 */ /* 0x000fe20003800200 */
[----:B0-----:R-:W-:-:S09]  /*2eb0*/  ULEA UR4, UR5, UR4, 0x18 ;  /* 0x0000000405047291 */ /* 0x001fd2000f8ec0ff */
[----:B--2---:R-:W0:Y:S04]  /*2ec0*/  LDS.64 R10, [UR4+0x18] ;  /* 0x00001804ff0a7984 */ /* 0x004e280008000a00 */
[----:B-1-3--:R-:W1:Y:S01]  /*2ed0*/  LDS.64 R14, [UR4+0x20] ;  /* 0x00002004ff0e7984 */ /* 0x00ae620008000a00 */
[----:B0-----:R-:W-:Y:S01]  /*2ee0*/  DSETP.GEU.AND P0, PT, |R6|, |R10|, PT ;  /* 0x4000000a0600722a */ /* 0x001fe20003f0e200 */
[----:B------:R-:W-:Y:S02]  /*2ef0*/  IMAD.MOV.U32 R2, RZ, RZ, R10 ;  /* 0x000000ffff027224 */ /* 0x000fe400078e000a */
[----:B------:R-:W-:Y:S02]  /*2f00*/  IMAD.MOV.U32 R3, RZ, RZ, R11 ;  /* 0x000000ffff037224 */ /* 0x000fe400078e000b */
[----:B-1----:R-:W-:-:S02]  /*2f10*/  IMAD.MOV.U32 R13, RZ, RZ, R14 ;  /* 0x000000ffff0d7224 */ /* 0x002fc400078e000e */
[----:B------:R-:W-:-:S07]  /*2f20*/  IMAD.MOV.U32 R8, RZ, RZ, R15 ;  /* 0x000000ffff087224 */ /* 0x000fce00078e000f */
[----:B------:R-:W-:Y:S05]  /*2f30*/  @!P0 BRA `(.L_x_175) ;  /* 0x0000000000388947 */ /* 0x000fea0003800000 */
        /* <DEDUP_REMOVED lines=14> */
.L_x_175:
[----:B------:R-:W-:Y:S05]  /*3020*/  BSYNC.RECONVERGENT B1 ;  /* 0x0000000000017941 */ /* 0x000fea0003800200 */
.L_x_174:
[----:B------:R-:W-:Y:S01]  /*3030*/  ISETP.GE.AND P0, PT, R9, 0x41, PT ;  /* 0x000000410900780c */ /* 0x000fe20003f06270 */
[----:B--2---:R-:W-:Y:S02]  /*3040*/  IMAD.MOV.U32 R11, RZ, RZ, R13 ;  /* 0x000000ffff0b7224 */ /* 0x004fe400078e000d */
        /* <DEDUP_REMOVED lines=8> */
[----:B------:R-:W0:Y:S04]  /*30d0*/  LDS.64 R6, [UR4+0x28] ;  /* 0x00002804ff067984 */ /* 0x000e280008000a00 */
        /* <DEDUP_REMOVED lines=21> */
.L_x_177:
[----:B------:R-:W-:Y:S05]  /*3230*/  BSYNC.RECONVERGENT B1 ;  /* 0x0000000000017941 */ /* 0x000fea0003800200 */
.L_x_176:
[----:B------:R-:W-:Y:S01]  /*3240*/  ISETP.GE.AND P0, PT, R9, 0x61, PT ;  /* 0x000000610900780c */ /* 0x000fe20003f06270 */
[----:B------:R-:W-:Y:S02]  /*3250*/  IMAD.MOV.U32 R13, RZ, RZ, R11 ;  /* 0x000000ffff0d7224 */ /* 0x000fe400078e000b */
        /* <DEDUP_REMOVED lines=30> */
.L_x_179:
[----:B------:R-:W-:Y:S05]  /*3440*/  BSYNC.RECONVERGENT B1 ;  /* 0x0000000000017941 */ /* 0x000fea0003800200 */
.L_x_178:
        /* <DEDUP_REMOVED lines=32> */
.L_x_181:
[----:B------:R-:W-:Y:S05]  /*3650*/  BSYNC.RECONVERGENT B1 ;  /* 0x0000000000017941 */ /* 0x000fea0003800200 */
.L_x_180:
        /* <DEDUP_REMOVED lines=32> */
.L_x_183:
[----:B------:R-:W-:Y:S05]  /*3860*/  BSYNC.RECONVERGENT B1 ;  /* 0x0000000000017941 */ /* 0x000fea0003800200 */
.L_x_182:
        /* <DEDUP_REMOVED lines=32> */
.L_x_185:
[----:B------:R-:W-:Y:S05]  /*3a70*/  BSYNC.RECONVERGENT B1 ;  /* 0x0000000000017941 */ /* 0x000fea0003800200 */
.L_x_184:
[----:B------:R-:W-:Y:S01]  /*3a80*/  ISETP.GE.AND P0, PT, R9, 0xe1, PT ;  /* 0x000000e10900780c */ /* 0x000fe20003f06270 */
[----:B------:R-:W-:Y:S01]  /*3a90*/  IMAD.MOV.U32 R5, RZ, RZ, R10 ;  /* 0x000000ffff057224 */ /* 0x000fe200078e000a */
[----:B------:R-:W-:Y:S01]  /*3aa0*/  MOV R4, R11 ;  /* 0x0000000b00047202 */ /* 0x000fe20000000f00 */
[----:B------:R-:W-:Y:S02]  /*3ab0*/  IMAD.MOV.U32 R6, RZ, RZ, R2 ;  /* 0x000000ffff067224 */ /* 0x000fe400078e0002 */
[----:B------:R-:W-:-:S08]  /*3ac0*/  IMAD.MOV.U32 R7, RZ, RZ, R3 ;  /* 0x000000ffff077224 */ /* 0x000fd000078e0003 */
[----:B------:R-:W-:Y:S05]  /*3ad0*/  @!P0 BRA `(.L_x_149) ;  /* 0x0000002c00788947 */ /* 0x000fea0003800000 */
[----:B------:R-:W0:Y:S01]  /*3ae0*/  S2UR UR5, SR_CgaCtaId ;  /* 0x00000000000579c3 */ /* 0x000e220000008800 */
[----:B------:R-:W-:Y:S02]  /*3af0*/  UMOV UR4, 0x400 ;  /* 0x0000040000047882 */ /* 0x000fe40000000000 */
[----:B0-----:R-:W-:-:S09]  /*3b00*/  ULEA UR4, UR5, UR4, 0x18 ;  /* 0x0000000405047291 */ /* 0x001fd2000f8ec0ff */
[----:B------:R-:W0:Y:S04]  /*3b10*/  LDS.64 R8, [UR4+0x78] ;  /* 0x00007804ff087984 */ /* 0x000e280008000a00 */
[----:B------:R-:W2:Y:S01]  /*3b20*/  LDS.64 R12, [UR4+0x80] ;  /* 0x00008004ff0c7984 */ /* 0x000ea20008000a00 */
[----:B0-----:R-:W-:Y:S01]  /*3b30*/  DSETP.GEU.AND P0, PT, |R2|, |R8|, PT ;  /* 0x400000080200722a */ /* 0x001fe20003f0e200 */
        /* <DEDUP_REMOVED lines=20> */
.L_x_117:
[----:B------:R-:W0:Y:S01]  /*3c80*/  S2R R3, SR_TID.X ;  /* 0x0000000000037919 */ /* 0x000e220000002100 */
[----:B------:R-:W1:Y:S02]  /*3c90*/  LDCU.128 UR12, c[0x0][0x380] ;  /* 0x00007000ff0c77ac */ /* 0x000e640008000c00 */
[----:B-1----:R-:W-:Y:S02]  /*3ca0*/  IMAD.U32 R2, RZ, RZ, UR12 ;  /* 0x0000000cff027e24 */ /* 0x002fe4000f8e00ff */
[----:B------:R-:W-:Y:S01]  /*3cb0*/  IMAD.U32 R4, RZ, RZ, UR13 ;  /* 0x0000000dff047e24 */ /* 0x000fe2000f8e00ff */
[----:B0-----:R-:W-:-:S05]  /*3cc0*/  IADD3 R5, P0, PT, R8, R3, RZ ;  /* 0x0000000308057210 */ /* 0x001fca0007f1e0ff */
[----:B------:R-:W-:Y:S01]  /*3cd0*/  IMAD.X R6, RZ, RZ, RZ, P0 ;  /* 0x000000ffff067224 */ /* 0x000fe200000e06ff */
[----:B------:R-:W-:-:S04]  /*3ce0*/  LEA R20, P0, R5, R2, 0x3 ;  /* 0x0000000205147211 */ /* 0x000fc800078018ff */
[----:B------:R-:W-:-:S05]  /*3cf0*/  LEA.HI.X R21, R5, R4, R6, 0x3, P0 ;  /* 0x0000000405157211 */ /* 0x000fca00000f1c06 */
[----:B------:R-:W2:Y:S04]  /*3d00*/  LDG.E.64 R6, desc[UR10][R20.64] ;  /* 0x0000000a14067981 */ /* 0x000ea8000c1e1b00 */
[----:B------:R-:W2:Y:S04]  /*3d10*/  LDG.E.64 R14, desc[UR10][R20.64+0x800] ;  /* 0x0008000a140e7981 */ /* 0x000ea8000c1e1b00 */
[----:B------:R-:W3:Y:S04]  /*3d20*/  LDG.E.64 R18, desc[UR10][R20.64+0x1000] ;  /* 0x0010000a14127981 */ /* 0x000ee8000c1e1b00 */
[----:B------:R-:W4:Y:S04]  /*3d30*/  LDG.E.64 R12, desc[UR10][R20.64+0x1800] ;  /* 0x0018000a140c7981 */ /* 0x000f28000c1e1b00 */
[----:B------:R-:W5:Y:S01]  /*3d40*/  LDG.E.64 R10, desc[UR10][R20.64+0x2000] ;  /* 0x0020000a140a7981 */ /* 0x000f62000c1e1b00 */
[----:B------:R-:W-:Y:S01]  /*3d50*/  IMAD.U32 R5, RZ, RZ, UR14 ;  /* 0x0000000eff057e24 */ /* 0x000fe2000f8e00ff */
[----:B------:R-:W-:Y:S01]  /*3d60*/  LOP3.LUT R9, R3, 0x400, RZ, 0xfc, !PT ;  /* 0x0000040003097812 */ /* 0x000fe200078efcff */
[----:B------:R-:W-:Y:S01]  /*3d70*/  BSSY.RECONVERGENT B1, `(.L_x_186) ;  /* 0x0000020000017945 */ /* 0x000fe20003800200 */
[----:B------:R-:W-:-:S04]  /*3d80*/  ISETP.LE.U32.AND P0, PT, R25, UR6, PT ;  /* 0x0000000619007c0c */ /* 0x000fc8000bf03070 */
[----:B------:R-:W-:Y:S01]  /*3d90*/  ISETP.GE.U32.AND.EX P0, PT, RZ, R16, PT, P0 ;  /* 0x00000010ff00720c */ /* 0x000fe20003f06100 */
[----:B--2---:R-:W-:-:S06]  /*3da0*/  DSETP.GEU.AND P2, PT, |R6|, |R14|, PT ;  /* 0x4000000e0600722a */ /* 0x004fcc0003f4e200 */
[----:B------:R-:W-:Y:S02]  /*3db0*/  FSEL R6, R6, R14, P2 ;  /* 0x0000000e06067208 */ /* 0x000fe40001000000 */
[----:B------:R-:W-:-:S06]  /*3dc0*/  FSEL R7, R7, R15, P2 ;  /* 0x0000000f07077208 */ /* 0x000fcc0001000000 */
[----:B---3--:R-:W-:-:S06]  /*3dd0*/  DSETP.GEU.AND P3, PT, |R6|, |R18|, PT ;  /* 0x400000120600722a */ /* 0x008fcc0003f6e200 */
[----:B------:R-:W-:Y:S01]  /*3de0*/  FSEL R14, R6, R18, P3 ;  /* 0x00000012060e7208 */ /* 0x000fe20001800000 */
[----:B------:R-:W-:Y:S01]  /*3df0*/  IMAD.U32 R6, RZ, RZ, UR15 ;  /* 0x0000000fff067e24 */ /* 0x000fe2000f8e00ff */
[----:B------:R-:W-:Y:S01]  /*3e00*/  FSEL R15, R7, R19, P3 ;  /* 0x00000013070f7208 */ /* 0x000fe20001800000 */
[----:B------:R-:W-:-:S05]  /*3e10*/  VIADD R18, R3, 0x100 ;  /* 0x0000010003127836 */ /* 0x000fca0000000000 */
[----:B----4-:R-:W-:-:S06]  /*3e20*/  DSETP.GEU.AND P1, PT, |R14|, |R12|, PT ;  /* 0x4000000c0e00722a */ /* 0x010fcc0003f2e200 */
[----:B------:R-:W-:Y:S01]  /*3e30*/  FSEL R12, R14, R12, P1 ;  /* 0x0000000c0e0c7208 */ /* 0x000fe20000800000 */
[----:B------:R-:W-:Y:S01]  /*3e40*/  VIADD R14, R3, 0x200 ;  /* 0x00000200030e7836 */ /* 0x000fe20000000000 */
[----:B------:R-:W-:Y:S02]  /*3e50*/  FSEL R13, R15, R13, P1 ;  /* 0x0000000d0f0d7208 */ /* 0x000fe40000800000 */
[----:B------:R-:W-:Y:S02]  /*3e60*/  IADD3 R15, P5, PT, R8, R5, RZ ;  /* 0x00000005080f7210 */ /* 0x000fe40007fbe0ff */
[----:B------:R-:W-:Y:S02]  /*3e70*/  @P3 SEL R14, R3, R18, P2 ;  /* 0x00000012030e3207 */ /* 0x000fe40001000000 */
[----:B-----5:R-:W-:Y:S01]  /*3e80*/  DSETP.GEU.AND P4, PT, |R12|, |R10|, PT ;  /* 0x4000000a0c00722a */ /* 0x020fe20003f8e200 */
[----:B------:R-:W-:Y:S01]  /*3e90*/  IMAD.X R17, RZ, RZ, R6, P5 ;  /* 0x000000ffff117224 */ /* 0x000fe200028e0606 */
[----:B------:R-:W-:Y:S01]  /*3ea0*/  IADD3 R7, P5, PT, R9, R15, RZ ;  /* 0x0000000f09077210 */ /* 0x000fe20007fbe0ff */
[----:B------:R-:W-:-:S04]  /*3eb0*/  @!P1 VIADD R14, R3, 0x300 ;  /* 0x00000300030e9836 */ /* 0x000fc80000000000 */
[----:B------:R-:W-:-:S07]  /*3ec0*/  IMAD.X R8, RZ, RZ, R17, P5 ;  /* 0x000000ffff087224 */ /* 0x000fce00028e0611 */
[----:B------:R-:W-:Y:S05]  /*3ed0*/  @!P4 BRA `(.L_x_187) ;  /* 0x000000000024c947 */ /* 0x000fea0003800000 */
[C---:B------:R-:W-:Y:S02]  /*3ee0*/  ISETP.GE.U32.AND P1, PT, R14.reuse, R9, PT ;  /* 0x000000090e00720c */ /* 0x040fe40003f26070 */
[----:B------:R-:W-:Y:S02]  /*3ef0*/  IADD3 R14, P2, PT, R14, R15, RZ ;  /* 0x0000000f0e0e7210 */ /* 0x000fe40007f5e0ff */
[----:B------:R-:W-:-:S03]  /*3f00*/  ISETP.GE.U32.AND.EX P1, PT, RZ, RZ, PT, P1 ;  /* 0x000000ffff00720c */ /* 0x000fc60003f26110 */
[----:B------:R-:W-:-:S10]  /*3f10*/  IMAD.X R9, RZ, RZ, R17, P2 ;  /* 0x000000ffff097224 */ /* 0x000fd400010e0611 */
[----:B------:R-:W-:-:S06]  /*3f20*/  DSETP.LT.OR P1, PT, |R10|, |R12|, !P1 ;  /* 0x4000000c0a00722a */ /* 0x000fcc0004f21600 */
[----:B------:R-:W-:Y:S02]  /*3f30*/  FSEL R10, R12, R10, P1 ;  /* 0x0000000a0c0a7208 */ /* 0x000fe40000800000 */
[----:B------:R-:W-:Y:S02]  /*3f40*/  FSEL R11, R13, R11, P1 ;  /* 0x0000000b0d0b7208 */ /* 0x000fe40000800000 */
[----:B------:R-:W-:Y:S02]  /*3f50*/  SEL R7, R14, R7, P1 ;  /* 0x000000070e077207 */ /* 0x000fe40000800000 */
[----:B------:R-:W-:-:S07]  /*3f60*/  SEL R8, R9, R8, P1 ;  /* 0x0000000809087207 */ /* 0x000fce0000800000 */
.L_x_187:
[----:B------:R-:W-:Y:S05]  /*3f70*/  BSYNC.RECONVERGENT B1 ;  /* 0x0000000000017941 */ /* 0x000fea0003800200 */
.L_x_186:
[----:B------:R-:W-:Y:S05]  /*3f80*/  @P0 BRA `(.L_x_188) ;  /* 0x0000001400000947 */ /* 0x000fea0003800000 */
[----:B------:R-:W0:Y:S01]  /*3f90*/  LDCU.64 UR8, c[0x0][0x3e8] ;  /* 0x00007d00ff0877ac */ /* 0x000e220008000a00 */
[----:B------:R-:W-:Y:S01]  /*3fa0*/  ISETP.NE.AND P0, PT, R3, RZ, PT ;  /* 0x000000ff0300720c */ /* 0x000fe20003f05270 */
[----:B------:R-:W-:Y:S01]  /*3fb0*/  BSSY.RECONVERGENT B1, `(.L_x_189) ;  /* 0x0000012000017945 */ /* 0x000fe20003800200 */
[----:B------:R-:W-:Y:S01]  /*3fc0*/  UMOV UR4, 0x8 ;  /* 0x0000000800047882 */ /* 0x000fe20000000000 */
[----:B------:R-:W-:Y:S02]  /*3fd0*/  UMOV UR5, 0x0 ;  /* 0x0000000000057882 */ /* 0x000fe40000000000 */
[----:B0-----:R-:W-:-:S04]  /*3fe0*/  UIMAD.WIDE.U32 UR4, UR8, 0x1, UR4 ;  /* 0x00000001080478a5 */ /* 0x001fc8000f8e0004 */
[----:B------:R-:W-:Y:S02]  /*3ff0*/  UIADD3 UR7, UPT, UPT, UR5, UR9, URZ ;  /* 0x0000000905077290 */ /* 0x000fe4000fffe0ff */
[----:B------:R-:W-:Y:S02]  /*4000*/  IMAD.U32 R13, RZ, RZ, UR5 ;  /* 0x00000005ff0d7e24 */ /* 0x000fe4000f8e00ff */
[----:B------:R-:W-:Y:S02]  /*4010*/  IMAD.U32 R12, RZ, RZ, UR4 ;  /* 0x00000004ff0c7e24 */ /* 0x000fe4000f8e00ff */
[----:B------:R-:W-:Y:S01]  /*4020*/  IMAD.U32 R13, RZ, RZ, UR7 ;  /* 0x00000007ff0d7e24 */ /* 0x000fe2000f8e00ff */
[----:B------:R-:W-:Y:S06]  /*4030*/  @P0 BRA `(.L_x_190) ;  /* 0x0000000000240947 */ /* 0x000fec0003800000 */
[----:B------:R-:W-:Y:S02]  /*4040*/  IMAD.MOV.U32 R18, RZ, RZ, 0x500 ;  /* 0x00000500ff127424 */ /* 0x000fe400078e00ff */
[----:B------:R-:W-:-:S05]  /*4050*/  IMAD.MOV.U32 R19, RZ, RZ, 0x0 ;  /* 0x00000000ff137424 */ /* 0x000fca00078e00ff */
[----:B------:R-:W2:Y:S01]  /*4060*/  ATOMG.E.ADD.64.STRONG.GPU PT, R14, desc[UR10][R12.64], R18 ;  /* 0x800000120c0e79a8 */ /* 0x000ea200081ef50a */
[----:B------:R-:W0:Y:S01]  /*4070*/  S2UR UR5, SR_CgaCtaId ;  /* 0x00000000000579c3 */ /* 0x000e220000008800 */
[----:B------:R-:W-:Y:S02]  /*4080*/  UMOV UR4, 0x400 ;  /* 0x0000040000047882 */ /* 0x000fe40000000000 */
[----:B0-----:R-:W-:Y:S01]  /*4090*/  ULEA UR4, UR5, UR4, 0x18 ;  /* 0x0000000405047291 */ /* 0x001fe2000f8ec0ff */
[----:B--2---:R-:W-:-:S05]  /*40a0*/  IADD3 R14, P0, PT, R14, UR6, RZ ;  /* 0x000000060e0e7c10 */ /* 0x004fca000ff1e0ff */
[----:B------:R-:W-:-:S05]  /*40b0*/  IMAD.X R15, RZ, RZ, R15, P0 ;  /* 0x000000ffff0f7224 */ /* 0x000fca00000e060f */
[----:B------:R0:W-:Y:S03]  /*40c0*/  STS.64 [UR4+0x98], R14 ;  /* 0x0000980eff007988 */ /* 0x0001e60008000a04 */
.L_x_190:
[----:B------:R-:W-:Y:S05]  /*40d0*/  BSYNC.RECONVERGENT B1 ;  /* 0x0000000000017941 */ /* 0x000fea0003800200 */
.L_x_189:
[----:B------:R-:W1:Y:S08]  /*40e0*/  S2UR UR5, SR_CgaCtaId ;  /* 0x00000000000579c3 */ /* 0x000e700000008800 */
[----:B------:R-:W-:Y:S06]  /*40f0*/  BAR.SYNC.DEFER_BLOCKING 0x0 ;  /* 0x0000000000007b1d */ /* 0x000fec0000010000 */
[----:B------:R-:W-:-:S02]  /*4100*/  UMOV UR4, 0x400 ;  /* 0x0000040000047882 */ /* 0x000fc40000000000 */
[----:B-1----:R-:W-:-:S06]  /*4110*/  ULEA UR4, UR5, UR4, 0x18 ;  /* 0x0000000405047291 */ /* 0x002fcc000f8ec0ff */
[----:B------:R-:W-:-:S05]  /*4120*/  IMAD.U32 R9, RZ, RZ, UR4 ;  /* 0x00000004ff097e24 */ /* 0x000fca000f8e00ff */
[----:B------:R-:W0:Y:S02]  /*4130*/  LDS.64 R18, [R9+0x98] ;  /* 0x0000980009127984 */ /* 0x000e240000000a00 */
[----:B0-----:R-:W-:-:S04]  /*4140*/  IADD3 R14, P1, PT, R18, 0x500, RZ ;  /* 0x00000500120e7810 */ /* 0x001fc80007f3e0ff */
[----:B------:R-:W-:Y:S01]  /*4150*/  ISETP.GT.U32.AND P0, PT, R14, R25, PT ;  /* 0x000000190e00720c */ /* 0x000fe20003f04070 */
[----:B------:R-:W-:-:S05]  /*4160*/  IMAD.X R15, RZ, RZ, R19, P1 ;  /* 0x000000ffff0f7224 */ /* 0x000fca00008e0613 */
[----:B------:R-:W-:-:S13]  /*4170*/  ISETP.GT.AND.EX P0, PT, R15, R16, PT, P0 ;  /* 0x000000100f00720c */ /* 0x000fda0003f04300 */
[----:B------:R-:W-:Y:S05]  /*4180*/  @P0 BRA `(.L_x_191) ;  /* 0x0000000400b40947 */ /* 0x000fea0003800000 */
[----:B------:R-:W-:Y:S01]  /*4190*/  BSSY.RECONVERGENT B1, `(.L_x_191) ;  /* 0x000006c000017945 */ /* 0x000fe20003800200 */
[----:B------:R-:W-:Y:S01]  /*41a0*/  IMAD.MOV.U32 R20, RZ, RZ, R10 ;  /* 0x000000ffff147224 */ /* 0x000fe200078e000a */
[----:B------:R-:W0:Y:S01]  /*41b0*/  LDCU.64 UR8, c[0x0][0x398] ;  /* 0x00007300ff0877ac */ /* 0x000e220008000a00 */
[----:B------:R-:W-:Y:S02]  /*41c0*/  IMAD.MOV.U32 R21, RZ, RZ, R11 ;  /* 0x000000ffff157224 */ /* 0x000fe400078e000b */
[----:B------:R-:W-:Y:S01]  /*41d0*/  IMAD.MOV.U32 R15, RZ, RZ, R7 ;  /* 0x000000ffff0f7224 */ /* 0x000fe200078e0007 */
[----:B------:R-:W1:Y:S01]  /*41e0*/  LDCU.128 UR12, c[0x0][0x380] ;  /* 0x00007000ff0c77ac */ /* 0x000e620008000c00 */
[----:B------:R-:W-:-:S07]  /*41f0*/  IMAD.MOV.U32 R14, RZ, RZ, R8 ;  /* 0x000000ffff0e7224 */ /* 0x000fce00078e0008 */
.L_x_194:
[----:B------:R-:W-:Y:S01]  /*4200*/  IADD3 R7, P0, PT, R3, R18, RZ ;  /* 0x0000001203077210 */ /* 0x000fe20007f1e0ff */
[----:B-1----:R-:W-:Y:S02]  /*4210*/  IMAD.U32 R2, RZ, RZ, UR12 ;  /* 0x0000000cff027e24 */ /* 0x002fe4000f8e00ff */
[----:B------:R-:W-:Y:S02]  /*4220*/  IMAD.U32 R4, RZ, RZ, UR13 ;  /* 0x0000000dff047e24 */ /* 0x000fe4000f8e00ff */
[----:B------:R-:W-:Y:S01]  /*4230*/  IMAD.X R25, RZ, RZ, R19, P0 ;  /* 0x000000ffff197224 */ /* 0x000fe200000e0613 */
[----:B------:R-:W-:-:S04]  /*4240*/  LEA R10, P0, R7, R2, 0x3 ;  /* 0x00000002070a7211 */ /* 0x000fc800078018ff */
[----:B------:R-:W-:-:S05]  /*4250*/  LEA.HI.X R11, R7, R4, R25, 0x3, P0 ;  /* 0x00000004070b7211 */ /* 0x000fca00000f1c19 */
[----:B------:R-:W2:Y:S04]  /*4260*/  LDG.E.64 R16, desc[UR10][R10.64] ;  /* 0x0000000a0a107981 */ /* 0x000ea8000c1e1b00 */
[----:B------:R-:W3:Y:S01]  /*4270*/  LDG.E.64 R18, desc[UR10][R10.64+0x800] ;  /* 0x0008000a0a127981 */ /* 0x000ee2000c1e1b00 */
[----:B------:R-:W-:Y:S02]  /*4280*/  IMAD.U32 R5, RZ, RZ, UR14 ;  /* 0x0000000eff057e24 */ /* 0x000fe4000f8e00ff */
[----:B------:R-:W-:-:S03]  /*4290*/  IMAD.U32 R6, RZ, RZ, UR15 ;  /* 0x0000000fff067e24 */ /* 0x000fc6000f8e00ff */
[----:B------:R-:W-:-:S04]  /*42a0*/  IADD3 R24, P0, PT, R7, R5, RZ ;  /* 0x0000000507187210 */ /* 0x000fc80007f1e0ff */
[----:B------:R-:W-:Y:S01]  /*42b0*/  IADD3 R27, P3, PT, R24, 0x100, RZ ;  /* 0x00000100181b7810 */ /* 0x000fe20007f7e0ff */
[----:B------:R-:W-:-:S04]  /*42c0*/  IMAD.X R25, R25, 0x1, R6, P0 ;  /* 0x0000000119197824 */ /* 0x000fc800000e0606 */
[----:B------:R-:W-:Y:S01]  /*42d0*/  IMAD.X R26, RZ, RZ, R25, P3 ;  /* 0x000000ffff1a7224 */ /* 0x000fe200018e0619 */
[----:B--2---:R-:W-:-:S14]  /*42e0*/  DSETP.GEU.AND P2, PT, |R20|, |R16|, PT ;  /* 0x400000101400722a */ /* 0x004fdc0003f4e200 */
[----:B------:R-:W-:-:S04]  /*42f0*/  @P2 ISETP.GE.U32.AND P0, PT, R15, R24, PT ;  /* 0x000000180f00220c */ /* 0x000fc80003f06070 */
[----:B------:R-:W-:-:S13]  /*4300*/  @P2 ISETP.GE.AND.EX P0, PT, R14, R25, PT, P0 ;  /* 0x000000190e00220c */ /* 0x000fda0003f06300 */
[----:B------:R-:W-:-:S06]  /*4310*/  @P2 DSETP.LT.OR P0, PT, |R16|, |R20|, !P0 ;  /* 0x400000141000222a */ /* 0x000fcc0004701600 */
[----:B------:R-:W-:Y:S02]  /*4320*/  @P2 FSEL R7, R20, R16, P0 ;  /* 0x0000001014072208 */ /* 0x000fe40000000000 */
[----:B------:R-:W-:Y:S02]  /*4330*/  @P2 FSEL R20, R21, R17, P0 ;  /* 0x0000001115142208 */ /* 0x000fe40000000000 */
[C---:B------:R-:W-:Y:S01]  /*4340*/  IADD3 R21, P5, PT, R24.reuse, 0x300, RZ ;  /* 0x0000030018157810 */ /* 0x040fe20007fbe0ff */
[----:B------:R-:W-:Y:S01]  /*4350*/  @P2 IMAD.MOV.U32 R16, RZ, RZ, R7 ;  /* 0x000000ffff102224 */ /* 0x000fe200078e0007 */
[C---:B------:R-:W-:Y:S01]  /*4360*/  IADD3 R7, P6, PT, R24.reuse, 0x400, RZ ;  /* 0x0000040018077810 */ /* 0x040fe20007fde0ff */
[----:B------:R-:W-:Y:S01]  /*4370*/  @P2 IMAD.MOV.U32 R17, RZ, RZ, R20 ;  /* 0x000000ffff112224 */ /* 0x000fe200078e0014 */
[----:B------:R-:W-:Y:S01]  /*4380*/  IADD3 R20, P4, PT, R24, 0x200, RZ ;  /* 0x0000020018147810 */ /* 0x000fe20007f9e0ff */
[--C-:B------:R-:W-:Y:S01]  /*4390*/  IMAD.X R23, RZ, RZ, R25.reuse, P5 ;  /* 0x000000ffff177224 */ /* 0x100fe200028e0619 */
[----:B------:R-:W-:Y:S01]  /*43a0*/  @P2 SEL R24, R15, R24, P0 ;  /* 0x000000180f182207 */ /* 0x000fe20000000000 */
[----:B------:R-:W-:-:S02]  /*43b0*/  IMAD.X R8, RZ, RZ, R25, P6 ;  /* 0x000000ffff087224 */ /* 0x000fc400030e0619 */
[----:B------:R-:W-:Y:S01]  /*43c0*/  IMAD.X R22, RZ, RZ, R25, P4 ;  /* 0x000000ffff167224 */ /* 0x000fe200020e0619 */
[----:B------:R-:W-:Y:S01]  /*43d0*/  @P2 SEL R25, R14, R25, P0 ;  /* 0x000000190e192207 */ /* 0x000fe20000000000 */
[----:B---3--:R-:W-:Y:S01]  /*43e0*/  DSETP.GEU.AND P1, PT, |R16|, |R18|, PT ;  /* 0x400000121000722a */ /* 0x008fe20003f2e200 */
[----:B------:R-:W2:-:S13]  /*43f0*/  LDG.E.64 R14, desc[UR10][R10.64+0x1000] ;  /* 0x0010000a0a0e7981 */ /* 0x000e9a000c1e1b00 */
[----:B------:R-:W-:-:S04]  /*4400*/  @P1 ISETP.GE.U32.AND P0, PT, R24, R27, PT ;  /* 0x0000001b1800120c */ /* 0x000fc80003f06070 */
[----:B------:R-:W-:-:S13]  /*4410*/  @P1 ISETP.GE.AND.EX P0, PT, R25, R26, PT, P0 ;  /* 0x0000001a1900120c */ /* 0x000fda0003f06300 */
[----:B------:R-:W-:-:S06]  /*4420*/  @P1 DSETP.LT.OR P0, PT, |R18|, |R16|, !P0 ;  /* 0x400000101200122a */ /* 0x000fcc0004701600 */
[----:B------:R-:W-:Y:S02]  /*4430*/  @P1 FSEL R28, R16, R18, P0 ;  /* 0x00000012101c1208 */ /* 0x000fe40000000000 */
[----:B------:R-:W-:Y:S02]  /*4440*/  @P1 FSEL R29, R17, R19, P0 ;  /* 0x00000013111d1208 */ /* 0x000fe40000000000 */
[----:B------:R-:W3:Y:S01]  /*4450*/  LDG.E.64 R16, desc[UR10][R10.64+0x1800] ;  /* 0x0018000a0a107981 */ /* 0x000ee2000c1e1b00 */
[----:B------:R-:W-:Y:S02]  /*4460*/  @P1 IMAD.MOV.U32 R18, RZ, RZ, R28 ;  /* 0x000000ffff121224 */ /* 0x000fe400078e001c */
[----:B------:R-:W-:Y:S01]  /*4470*/  @P1 IMAD.MOV.U32 R19, RZ, RZ, R29 ;  /* 0x000000ffff131224 */ /* 0x000fe200078e001d */
[----:B------:R-:W-:Y:S02]  /*4480*/  @P1 SEL R27, R24, R27, P0 ;  /* 0x0000001b181b1207 */ /* 0x000fe40000000000 */
[----:B------:R-:W-:Y:S01]  /*4490*/  @P1 SEL R26, R25, R26, P0 ;  /* 0x0000001a191a1207 */ /* 0x000fe20000000000 */
[----:B------:R-:W-:Y:S01]  /*44a0*/  BSSY.RECONVERGENT B2, `(.L_x_192) ;  /* 0x000001d000027945 */ /* 0x000fe20003800200 */
[----:B------:R-:W5:Y:S01]  /*44b0*/  LDG.E.64 R10, desc[UR10][R10.64+0x2000] ;  /* 0x0020000a0a0a7981 */ /* 0x000f62000c1e1b00 */
[----:B------:R-:W-:Y:S06]  /*44c0*/  BAR.SYNC.DEFER_BLOCKING 0x0 ;  /* 0x0000000000007b1d */ /* 0x000fec0000010000 */
[----:B--2---:R-:W-:-:S14]  /*44d0*/  DSETP.GEU.AND P2, PT, |R18|, |R14|, PT ;  /* 0x4000000e1200722a */ /* 0x004fdc0003f4e200 */
[----:B------:R-:W-:-:S04]  /*44e0*/  @P2 ISETP.GE.U32.AND P0, PT, R27, R20, PT ;  /* 0x000000141b00220c */ /* 0x000fc80003f06070 */
[----:B------:R-:W-:-:S13]  /*44f0*/  @P2 ISETP.GE.AND.EX P0, PT, R26, R22, PT, P0 ;  /* 0x000000161a00220c */ /* 0x000fda0003f06300 */
[----:B------:R-:W-:-:S06]  /*4500*/  @P2 DSETP.LT.OR P0, PT, |R14|, |R18|, !P0 ;  /* 0x400000120e00222a */ /* 0x000fcc0004701600 */
[----:B------:R-:W-:Y:S02]  /*4510*/  @P2 FSEL R18, R18, R14, P0 ;  /* 0x0000000e12122208 */ /* 0x000fe40000000000 */
[----:B------:R-:W-:-:S03]  /*4520*/  @P2 FSEL R19, R19, R15, P0 ;  /* 0x0000000f13132208 */ /* 0x000fc60000000000 */
[----:B------:R-:W-:Y:S02]  /*4530*/  @P2 IMAD.MOV.U32 R14, RZ, RZ, R18 ;  /* 0x000000ffff0e2224 */ /* 0x000fe400078e0012 */
[----:B------:R-:W-:-:S06]  /*4540*/  @P2 IMAD.MOV.U32 R15, RZ, RZ, R19 ;  /* 0x000000ffff0f2224 */ /* 0x000fcc00078e0013 */
[----:B---3--:R-:W-:Y:S01]  /*4550*/  DSETP.GEU.AND P1, PT, |R14|, |R16|, PT ;  /* 0x400000100e00722a */ /* 0x008fe20003f2e200 */
[----:B------:R-:W-:Y:S02]  /*4560*/  @P2 SEL R20, R27, R20, P0 ;  /* 0x000000141b142207 */ /* 0x000fe40000000000 */
[----:B------:R-:W-:Y:S02]  /*4570*/  @P2 SEL R22, R26, R22, P0 ;  /* 0x000000161a162207 */ /* 0x000fe40000000000 */
[----:B------:R-:W-:-:S09]  /*4580*/  ISETP.NE.AND P2, PT, R3, RZ, PT ;  /* 0x000000ff0300720c */ /* 0x000fd20003f45270 */
[----:B------:R-:W-:-:S04]  /*4590*/  @P1 ISETP.GE.U32.AND P0, PT, R20, R21, PT ;  /* 0x000000151400120c */ /* 0x000fc80003f06070 */
[----:B------:R-:W-:-:S13]  /*45a0*/  @P1 ISETP.GE.AND.EX P0, PT, R22, R23, PT, P0 ;  /* 0x000000171600120c */ /* 0x000fda0003f06300 */
[----:B------:R-:W-:Y:S01]  /*45b0*/  @P1 DSETP.LT.OR P0, PT, |R16|, |R14|, !P0 ;  /* 0x4000000e1000122a */ /* 0x000fe20004701600 */
[----:B------:R-:W-:-:S13]  /*45c0*/  @P2 BRA `(.L_x_193) ;  /* 0x0000000000282947 */ /* 0x000fda0003800000 */
[----:B------:R-:W-:Y:S02]  /*45d0*/  IMAD.MOV.U32 R24, RZ, RZ, 0x500 ;  /* 0x00000500ff187424 */ /* 0x000fe400078e00ff */
[----:B------:R-:W-:-:S06]  /*45e0*/  IMAD.MOV.U32 R25, RZ, RZ, 0x0 ;  /* 0x00000000ff197424 */ /* 0x000fcc00078e00ff */
[----:B------:R-:W2:Y:S01]  /*45f0*/  ATOMG.E.ADD.64.STRONG.GPU PT, R24, desc[UR10][R12.64], R24 ;  /* 0x800000180c1879a8 */ /* 0x000ea200081ef50a */
[----:B------:R-:W1:Y:S01]  /*4600*/  S2UR UR5, SR_CgaCtaId ;  /* 0x00000000000579c3 */ /* 0x000e620000008800 */
[----:B------:R-:W-:Y:S02]  /*4610*/  UMOV UR4, 0x400 ;  /* 0x0000040000047882 */ /* 0x000fe40000000000 */
[----:B-1----:R-:W-:-:S06]  /*4620*/  ULEA UR4, UR5, UR4, 0x18 ;  /* 0x0000000405047291 */ /* 0x002fcc000f8ec0ff */
[----:B------:R-:W-:Y:S01]  /*4630*/  IMAD.U32 R9, RZ, RZ, UR4 ;  /* 0x00000004ff097e24 */ /* 0x000fe2000f8e00ff */
[----:B--2---:R-:W-:-:S05]  /*4640*/  IADD3 R18, P2, PT, R24, UR6, RZ ;  /* 0x0000000618127c10 */ /* 0x004fca000ff5e0ff */
[----:B------:R-:W-:-:S05]  /*4650*/  IMAD.X R19, RZ, RZ, R25, P2 ;  /* 0x000000ffff137224 */ /* 0x000fca00010e0619 */
[----:B------:R1:W-:Y:S03]  /*4660*/  STS.64 [R9+0x98], R18 ;  /* 0x0000981209007388 */ /* 0x0003e60000000a00 */
.L_x_193:
[----:B0-----:R-:W-:Y:S05]  /*4670*/  BSYNC.RECONVERGENT B2 ;  /* 0x0000000000027941 */ /* 0x001fea0003800200 */
.L_x_192:
[----:B------:R-:W-:Y:S01]  /*4680*/  BAR.SYNC.DEFER_BLOCKING 0x0 ;  /* 0x0000000000007b1d */ /* 0x000fe20000010000 */
[----:B------:R-:W-:Y:S01]  /*4690*/  @P1 FSEL R14, R14, R16, P0 ;  /* 0x000000100e0e1208 */ /* 0x000fe20000000000 */
[----:B------:R-:W-:Y:S01]  /*46a0*/  IMAD.U32 R25, RZ, RZ, UR8 ;  /* 0x00000008ff197e24 */ /* 0x000fe2000f8e00ff */
[----:B------:R-:W-:Y:S02]  /*46b0*/  @P1 FSEL R15, R15, R17, P0 ;  /* 0x000000110f0f1208 */ /* 0x000fe40000000000 */
[----:B------:R-:W-:Y:S01]  /*46c0*/  @P1 SEL R21, R20, R21, P0 ;  /* 0x0000001514151207 */ /* 0x000fe20000000000 */
[----:B------:R-:W-:Y:S01]  /*46d0*/  @P1 IMAD.MOV.U32 R16, RZ, RZ, R14 ;  /* 0x000000ffff101224 */ /* 0x000fe200078e000e */
[----:B------:R-:W-:Y:S01]  /*46e0*/  @P1 SEL R23, R22, R23, P0 ;  /* 0x0000001716171207 */ /* 0x000fe20000000000 */
[----:B------:R-:W-:-:S06]  /*46f0*/  @P1 IMAD.MOV.U32 R17, RZ, RZ, R15 ;  /* 0x000000ffff111224 */ /* 0x000fcc00078e000f */
[----:B-----5:R-:W-:Y:S01]  /*4700*/  DSETP.GEU.AND P2, PT, |R16|, |R10|, PT ;  /* 0x4000000a1000722a */ /* 0x020fe20003f4e200 */
[----:B-1----:R-:W0:-:S13]  /*4710*/  LDS.64 R18, [R9+0x98] ;  /* 0x0000980009127984 */ /* 0x002e1a0000000a00 */
[----:B------:R-:W-:-:S04]  /*4720*/  @P2 ISETP.GE.U32.AND P0, PT, R21, R7, PT ;  /* 0x000000071500220c */ /* 0x000fc80003f06070 */
[----:B------:R-:W-:-:S13]  /*4730*/  @P2 ISETP.GE.AND.EX P0, PT, R23, R8, PT, P0 ;  /* 0x000000081700220c */ /* 0x000fda0003f06300 */
[----:B------:R-:W-:-:S06]  /*4740*/  @P2 DSETP.LT.OR P0, PT, |R10|, |R16|, !P0 ;  /* 0x400000100a00222a */ /* 0x000fcc0004701600 */
[----:B------:R-:W-:Y:S02]  /*4750*/  @P2 FSEL R17, R17, R11, P0 ;  /* 0x0000000b11112208 */ /* 0x000fe40000000000 */
[----:B------:R-:W-:Y:S02]  /*4760*/  @P2 SEL R7, R21, R7, P0 ;  /* 0x0000000715072207 */ /* 0x000fe40000000000 */
[----:B------:R-:W-:Y:S01]  /*4770*/  @P2 SEL R8, R23, R8, P0 ;  /* 0x0000000817082207 */ /* 0x000fe20000000000 */
[----:B------:R-:W-:-:S04]  /*4780*/  @P2 IMAD.MOV.U32 R11, RZ, RZ, R17 ;  /* 0x000000ffff0b2224 */ /* 0x000fc800078e0011 */
[----:B------:R-:W-:Y:S01]  /*4790*/  IMAD.MOV.U32 R21, RZ, RZ, R11 ;  /* 0x000000ffff157224 */ /* 0x000fe200078e000b */
[----:B0-----:R-:W-:-:S04]  /*47a0*/  IADD3 R14, P3, PT, R18, 0x500, RZ ;  /* 0x00000500120e7810 */ /* 0x001fc80007f7e0ff */
[----:B------:R-:W-:Y:S01]  /*47b0*/  ISETP.GT.U32.AND P1, PT, R14, R25, PT ;  /* 0x000000190e00720c */ /* 0x000fe20003f24070 */
[----:B------:R-:W-:Y:S01]  /*47c0*/  IMAD.X R15, RZ, RZ, R19, P3 ;  /* 0x000000ffff0f7224 */ /* 0x000fe200018e0613 */
[----:B------:R-:W-:Y:S01]  /*47d0*/  @P2 FSEL R14, R16, R10, P0 ;  /* 0x0000000a100e2208 */ /* 0x000fe20000000000 */
[----:B------:R-:W-:-:S04]  /*47e0*/  IMAD.U32 R16, RZ, RZ, UR9 ;  /* 0x00000009ff107e24 */ /* 0x000fc8000f8e00ff */
[----:B------:R-:W-:Y:S01]  /*47f0*/  @P2 IMAD.MOV.U32 R10, RZ, RZ, R14 ;  /* 0x000000ffff0a2224 */ /* 0x000fe200078e000e */
[----:B------:R-:W-:Y:S01]  /*4800*/  ISETP.GT.AND.EX P0, PT, R15, R16, PT, P1 ;  /* 0x000000100f00720c */ /* 0x000fe20003f04310 */
[----:B------:R-:W-:Y:S01]  /*4810*/  IMAD.MOV.U32 R14, RZ, RZ, R8 ;  /* 0x000000ffff0e7224 */ /* 0x000fe200078e0008 */
[----:B------:R-:W-:Y:S01]  /*4820*/  MOV R15, R7 ;  /* 0x00000007000f7202 */ /* 0x000fe20000000f00 */
[----:B------:R-:W-:-:S10]  /*4830*/  IMAD.MOV.U32 R20, RZ, RZ, R10 ;  /* 0x000000ffff147224 */ /* 0x000fd400078e000a */
[----:B------:R-:W-:Y:S05]  /*4840*/  @!P0 BRA `(.L_x_194) ;  /* 0xfffffff8006c8947 */ /* 0x000fea000383ffff */
[----:B------:R-:W-:Y:S05]  /*4850*/  BSYNC.RECONVERGENT B1 ;  /* 0x0000000000017941 */ /* 0x000fea0003800200 */
.L_x_191:
[----:B------:R-:W-:Y:S01]  /*4860*/  ISETP.GE.U32.AND P0, PT, R18, R25, PT ;  /* 0x000000191200720c */ /* 0x000fe20003f06070 */
[----:B------:R-:W-:Y:S03]  /*4870*/  BSSY.RECONVERGENT B1, `(.L_x_188) ;  /* 0x00000b1000017945 */ /* 0x000fe60003800200 */
[----:B------:R-:W-:-:S13]  /*4880*/  ISETP.GE.AND.EX P0, PT, R19, R16, PT, P0 ;  /* 0x000000101300720c */ /* 0x000fda0003f06300 */
[----:B------:R-:W-:Y:S05]  /*4890*/  @P0 BRA `(.L_x_195) ;  /* 0x0000000800b80947 */ /* 0x000fea0003800000 */
[----:B------:R-:W-:-:S05]  /*48a0*/  IMAD.IADD R20, R25, 0x1, -R18 ;  /* 0x0000000119147824 */ /* 0x000fca00078e0a12 */
[----:B------:R-:W-:-:S13]  /*48b0*/  ISETP.GE.AND P0, PT, R3, R20, PT ;  /* 0x000000140300720c */ /* 0x000fda0003f06270 */
[----:B------:R-:W-:Y:S05]  /*48c0*/  @P0 BRA `(.L_x_195) ;  /* 0x0000000800ac0947 */ /* 0x000fea0003800000 */
[----:B------:R-:W-:Y:S01]  /*48d0*/  LOP3.LUT R9, RZ, R3, RZ, 0x33, !PT ;  /* 0x00000003ff097212 */ /* 0x000fe200078e33ff */
[----:B------:R-:W-:Y:S03]  /*48e0*/  BSSY.RECONVERGENT B2, `(.L_x_196) ;  /* 0x0000035000027945 */ /* 0x000fe60003800200 */
[----:B------:R-:W-:-:S04]  /*48f0*/  IADD3 R25, PT, PT, -R18, R25, R9 ;  /* 0x0000001912197210 */ /* 0x000fc80007ffe109 */
[----:B------:R-:W-:-:S04]  /*4900*/  LOP3.LUT R9, R25, 0x300, RZ, 0xc0, !PT ;  /* 0x0000030019097812 */ /* 0x000fc800078ec0ff */
[----:B------:R-:W-:Y:S01]  /*4910*/  ISETP.NE.AND P0, PT, R9, 0x300, PT ;  /* 0x000003000900780c */ /* 0x000fe20003f05270 */
[----:B------:R-:W-:-:S12]  /*4920*/  IMAD.MOV.U32 R9, RZ, RZ, R3 ;  /* 0x000000ffff097224 */ /* 0x000fd800078e0003 */
[----:B------:R-:W-:Y:S05]  /*4930*/  @!P0 BRA `(.L_x_197) ;  /* 0x0000000000bc8947 */ /* 0x000fea0003800000 */
[----:B------:R-:W-:Y:S02]  /*4940*/  IADD3 R15, P0, PT, R3, R18, RZ ;  /* 0x00000012030f7210 */ /* 0x000fe40007f1e0ff */
[----:B------:R-:W-:Y:S02]  /*4950*/  LEA.HI R9, R25, 0x1, RZ, 0x18 ;  /* 0x0000000119097811 */ /* 0x000fe400078fc0ff */
[C---:B------:R-:W-:Y:S01]  /*4960*/  LEA R2, P1, R15.reuse, R2, 0x3 ;  /* 0x000000020f027211 */ /* 0x040fe200078218ff */
[----:B------:R-:W-:Y:S01]  /*4970*/  IMAD.X R13, RZ, RZ, R19, P0 ;  /* 0x000000ffff0d7224 */ /* 0x000fe200000e0613 */
[----:B------:R-:W-:Y:S02]  /*4980*/  IADD3 R14, P0, PT, R15, R5, RZ ;  /* 0x000000050f0e7210 */ /* 0x000fe40007f1e0ff */
[----:B------:R-:W-:Y:S01]  /*4990*/  LOP3.LUT R5, R9, 0x3, RZ, 0xc0, !PT ;  /* 0x0000000309057812 */ /* 0x000fe200078ec0ff */
[----:B------:R-:W-:Y:S01]  /*49a0*/  IMAD.MOV.U32 R9, RZ, RZ, R3 ;  /* 0x000000ffff097224 */ /* 0x000fe200078e0003 */
[----:B------:R-:W-:Y:S01]  /*49b0*/  LEA.HI.X R15, R15, R4, R13, 0x3, P1 ;  /* 0x000000040f0f7211 */ /* 0x000fe200008f1c0d */
[----:B------:R-:W-:-:S02]  /*49c0*/  IMAD.X R16, R13, 0x1, R6, P0 ;  /* 0x000000010d107824 */ /* 0x000fc400000e0606 */
[----:B------:R-:W-:-:S07]  /*49d0*/  IMAD.MOV R6, RZ, RZ, -R5 ;  /* 0x000000ffff067224 */ /* 0x000fce00078e0a05 */
.L_x_200:
        /* <DEDUP_REMOVED lines=9> */
[----:B------:R-:W-:Y:S02]  /*4a70*/  IMAD.MOV.U32 R4, RZ, RZ, R10 ;  /* 0x000000ffff047224 */ /* 0x000fe400078e000a */
        /* <DEDUP_REMOVED lines=21> */
.L_x_199:
[----:B------:R-:W-:Y:S05]  /*4bd0*/  BSYNC.RECONVERGENT B3 ;  /* 0x0000000000037941 */ /* 0x000fea0003800200 */
.L_x_198:
[----:B------:R-:W-:Y:S01]  /*4be0*/  IADD3 R14, P0, PT, R14, 0x100, RZ ;  /* 0x000001000e0e7810 */ /* 0x000fe20007f1e0ff */
[----:B------:R-:W-:Y:S02]  /*4bf0*/  VIADD R9, R9, 0x100 ;  /* 0x0000010009097836 */ /* 0x000fe40000000000 */
[----:B------:R-:W-:Y:S02]  /*4c00*/  IMAD.X R15, RZ, RZ, R15, P3 ;  /* 0x000000ffff0f7224 */ /* 0x000fe400018e060f */
[----:B------:R-:W-:Y:S01]  /*4c10*/  IMAD.X R16, RZ, RZ, R16, P0 ;  /* 0x000000ffff107224 */ /* 0x000fe200000e0610 */
[----:B------:R-:W-:Y:S07]  /*4c20*/  @P2 BRA `(.L_x_200) ;  /* 0xfffffffc006c2947 */ /* 0x000fee000383ffff */
.L_x_197:
[----:B------:R-:W-:Y:S05]  /*4c30*/  BSYNC.RECONVERGENT B2 ;  /* 0x0000000000027941 */ /* 0x000fea0003800200 */
.L_x_196:
[----:B------:R-:W-:-:S13]  /*4c40*/  ISETP.GE.U32.AND P0, PT, R25, 0x300, PT ;  /* 0x000003001900780c */ /* 0x000fda0003f06070 */
[----:B------:R-:W-:Y:S05]  /*4c50*/  @!P0 BRA `(.L_x_195) ;  /* 0x0000000400c88947 */ /* 0x000fea0003800000 */
[----:B------:R-:W0:Y:S01]  /*4c60*/  LDC.64 R16, c[0x0][0x380] ;  /* 0x0000e000ff107b82 */ /* 0x000e220000000a00 */
[----:B------:R-:W-:-:S07]  /*4c70*/  VIADD R21, R9, 0x200 ;  /* 0x0000020009157836 */ /* 0x000fce0000000000 */
[----:B------:R-:W1:Y:S02]  /*4c80*/  LDC.64 R14, c[0x0][0x388] ;  /* 0x0000e200ff0e7b82 */ /* 0x000e640000000a00 */
.L_x_209:
[----:B------:R-:W-:-:S05]  /*4c90*/  VIADD R5, R21, 0xfffffe00 ;  /* 0xfffffe0015057836 */ /* 0x000fca0000000000 */
[----:B------:R-:W-:-:S05]  /*4ca0*/  IADD3 R5, P0, PT, R5, R18, RZ ;  /* 0x0000001205057210 */ /* 0x000fca0007f1e0ff */
[----:B------:R-:W-:Y:S01]  /*4cb0*/  IMAD.X R2, RZ, RZ, R19, P0 ;  /* 0x000000ffff027224 */ /* 0x000fe200000e0613 */
[----:B0-----:R-:W-:-:S04]  /*4cc0*/  LEA R22, P0, R5, R16, 0x3 ;  /* 0x0000001005167211 */ /* 0x001fc800078018ff */
[----:B------:R-:W-:-:S05]  /*4cd0*/  LEA.HI.X R23, R5, R17, R2, 0x3, P0 ;  /* 0x0000001105177211 */ /* 0x000fca00000f1c02 */
[----:B------:R-:W2:Y:S04]  /*4ce0*/  LDG.E.64 R24, desc[UR10][R22.64] ;  /* 0x0000000a16187981 */ /* 0x000ea8000c1e1b00 */
[----:B------:R0:W5:Y:S01]  /*4cf0*/  LDG.E.64 R12, desc[UR10][R22.64+0x800] ;  /* 0x0008000a160c7981 */ /* 0x000162000c1e1b00 */
        /* <DEDUP_REMOVED lines=23> */
.L_x_202:
[----:B------:R-:W-:Y:S05]  /*4e70*/  BSYNC.RECONVERGENT B2 ;  /* 0x0000000000027941 */ /* 0x000fea0003800200 */
.L_x_201:
[----:B------:R0:W5:Y:S04]  /*4e80*/  LDG.E.64 R6, desc[UR10][R22.64+0x1000] ;  /* 0x0010000a16067981 */ /* 0x000168000c1e1b00 */
[----:B------:R0:W5:Y:S02]  /*4e90*/  LDG.E.64 R24, desc[UR10][R22.64+0x1800] ;  /* 0x0018000a16187981 */ /* 0x000164000c1e1b00 */
[----:B-----5:R-:W-:Y:S01]  /*4ea0*/  DSETP.GEU.AND P0, PT, |R4|, |R12|, PT ;  /* 0x4000000c0400722a */ /* 0x020fe20003f0e200 */
[----:B------:R-:W-:Y:S01]  /*4eb0*/  VIADD R11, R21, 0xffffff00 ;  /* 0xffffff00150b7836 */ /* 0x000fe20000000000 */
[----:B------:R-:W-:Y:S01]  /*4ec0*/  BSSY.RECONVERGENT B2, `(.L_x_203) ;  /* 0x0000016000027945 */ /* 0x000fe20003800200 */
[----:B------:R-:W-:-:S03]  /*4ed0*/  IMAD.MOV.U32 R10, RZ, RZ, R12 ;  /* 0x000000ffff0a7224 */ /* 0x000fc600078e000c */
[----:B------:R-:W-:Y:S01]  /*4ee0*/  IADD3 R28, P1, P2, R18, R14, R11 ;  /* 0x0000000e121c7210 */ /* 0x000fe20007a3e00b */
[----:B------:R-:W-:-:S03]  /*4ef0*/  IMAD.MOV.U32 R11, RZ, RZ, R13 ;  /* 0x000000ffff0b7224 */ /* 0x000fc600078e000d */
[----:B------:R-:W-:Y:S01]  /*4f00*/  IADD3.X R27, PT, PT, R19, R15, RZ, P1, P2 ;  /* 0x0000000f131b7210 */ /* 0x000fe20000fe44ff */
[----:B------:R-:W-:-:S04]  /*4f10*/  IMAD.MOV.U32 R8, RZ, RZ, R28 ;  /* 0x000000ffff087224 */ /* 0x000fc800078e001c */
        /* <DEDUP_REMOVED lines=16> */
.L_x_204:
[----:B------:R-:W-:Y:S05]  /*5020*/  BSYNC.RECONVERGENT B2 ;  /* 0x0000000000027941 */ /* 0x000fea0003800200 */
.L_x_203:
[----:B------:R-:W-:Y:S01]  /*5030*/  DSETP.GEU.AND P0, PT, |R10|, |R6|, PT ;  /* 0x400000060a00722a */ /* 0x000fe20003f0e200 */
[----:B------:R-:W-:Y:S01]  /*5040*/  IADD3 R23, P1, P2, R18, R14, R21 ;  /* 0x0000000e12177210 */ /* 0x000fe20007a3e015 */
[----:B------:R-:W-:Y:S01]  /*5050*/  BSSY.RECONVERGENT B2, `(.L_x_205) ;  /* 0x0000016000027945 */ /* 0x000fe20003800200 */
[----:B------:R-:W-:Y:S02]  /*5060*/  VIADD R13, R21, 0x100 ;  /* 0x00000100150d7836 */ /* 0x000fe40000000000 */
[----:B------:R-:W-:Y:S01]  /*5070*/  IADD3.X R27, PT, PT, R19, R15, RZ, P1, P2 ;  /* 0x0000000f131b7210 */ /* 0x000fe20000fe44ff */
[----:B------:R-:W-:Y:S02]  /*5080*/  IMAD.MOV.U32 R2, RZ, RZ, R23 ;  /* 0x000000ffff027224 */ /* 0x000fe400078e0017 */
        /* <DEDUP_REMOVED lines=18> */
.L_x_206:
[----:B------:R-:W-:Y:S05]  /*51b0*/  BSYNC.RECONVERGENT B2 ;  /* 0x0000000000027941 */ /* 0x000fea0003800200 */
.L_x_205:
[----:B------:R-:W-:Y:S01]  /*51c0*/  DSETP.GEU.AND P0, PT, |R4|, |R24|, PT ;  /* 0x400000180400722a */ /* 0x000fe20003f0e200 */
[----:B------:R-:W-:Y:S01]  /*51d0*/  IADD3 R13, P1, P2, R18, R14, R13 ;  /* 0x0000000e120d7210 */ /* 0x000fe20007a3e00d */
[----:B------:R-:W-:Y:S01]  /*51e0*/  BSSY.RECONVERGENT B2, `(.L_x_207) ;  /* 0x0000015000027945 */ /* 0x000fe20003800200 */
[----:B------:R-:W-:Y:S02]  /*51f0*/  IMAD.MOV.U32 R10, RZ, RZ, R24 ;  /* 0x000000ffff0a7224 */ /* 0x000fe400078e0018 */
[----:B------:R-:W-:Y:S01]  /*5200*/  IADD3.X R6, PT, PT, R19, R15, RZ, P1, P2 ;  /* 0x0000000f13067210 */ /* 0x000fe20000fe44ff */
[----:B------:R-:W-:Y:S02]  /*5210*/  IMAD.MOV.U32 R7, RZ, RZ, R13 ;  /* 0x000000ffff077224 */ /* 0x000fe400078e000d */
[----:B------:R-:W-:Y:S02]  /*5220*/  IMAD.MOV.U32 R11, RZ, RZ, R25 ;  /* 0x000000ffff0b7224 */ /* 0x000fe400078e0019 */
[----:B------:R-:W-:-:S04]  /*5230*/  IMAD.MOV.U32 R8, RZ, RZ, R6 ;  /* 0x000000ffff087224 */ /* 0x000fc800078e0006 */
[----:B------:R-:W-:Y:S05]  /*5240*/  @!P0 BRA `(.L_x_208) ;  /* 0x0000000000388947 */ /* 0x000fea0003800000 */
[----:B------:R-:W-:Y:S01]  /*5250*/  DSETP.GEU.AND P0, PT, |R24|, |R4|, PT ;  /* 0x400000041800722a */ /* 0x000fe20003f0e200 */
[----:B------:R-:W-:Y:S01]  /*5260*/  MOV R7, R2 ;  /* 0x0000000200077202 */ /* 0x000fe20000000f00 */
[----:B------:R-:W-:Y:S02]  /*5270*/  IMAD.MOV.U32 R8, RZ, RZ, R9 ;  /* 0x000000ffff087224 */ /* 0x000fe400078e0009 */
[----:B------:R-:W-:Y:S02]  /*5280*/  IMAD.MOV.U32 R10, RZ, RZ, R4 ;  /* 0x000000ffff0a7224 */ /* 0x000fe400078e0004 */
[----:B------:R-:W-:-:S08]  /*5290*/  IMAD.MOV.U32 R11, RZ, RZ, R5 ;  /* 0x000000ffff0b7224 */ /* 0x000fd000078e0005 */
        /* <DEDUP_REMOVED lines=9> */
.L_x_208:
[----:B------:R-:W-:Y:S05]  /*5330*/  BSYNC.RECONVERGENT B2 ;  /* 0x0000000000027941 */ /* 0x000fea0003800200 */
.L_x_207:
[C---:B------:R-:W-:Y:S02]  /*5340*/  VIADD R5, R21.reuse, 0x200 ;  /* 0x0000020015057836 */ /* 0x040fe40000000000 */
[----:B------:R-:W-:-:S03]  /*5350*/  VIADD R21, R21, 0x400 ;  /* 0x0000040015157836 */ /* 0x000fc60000000000 */
[----:B------:R-:W-:-:S13]  /*5360*/  ISETP.GE.AND P0, PT, R5, R20, PT ;  /* 0x000000140500720c */ /* 0x000fda0003f06270 */
[----:B------:R-:W-:Y:S05]  /*5370*/  @!P0 BRA `(.L_x_209) ;  /* 0xfffffff800448947 */ /* 0x000fea000383ffff */
.L_x_195:
[----:B------:R-:W-:Y:S05]  /*5380*/  BSYNC.RECONVERGENT B1 ;  /* 0x0000000000017941 */ /* 0x000fea0003800200 */
.L_x_188:
        /* <DEDUP_REMOVED lines=32> */
.L_x_211:
[----:B------:R-:W-:Y:S05]  /*5590*/  BSYNC.RECONVERGENT B1 ;  /* 0x0000000000017941 */ /* 0x000fea0003800200 */
.L_x_210:
        /* <DEDUP_REMOVED lines=31> */
.L_x_213:
[----:B------:R-:W-:Y:S05]  /*5790*/  BSYNC.RECONVERGENT B1 ;  /* 0x0000000000017941 */ /* 0x000fea0003800200 */
.L_x_212:
        /* <DEDUP_REMOVED lines=31> */
.L_x_215:
[----:B------:R-:W-:Y:S05]  /*5990*/  BSYNC.RECONVERGENT B1 ;  /* 0x0000000000017941 */ /* 0x000fea0003800200 */
.L_x_214:
[----:B------:R-:W-:Y:S01]  /*59a0*/  ISETP.GT.AND P0, PT, R2, 0x17, PT ;  /* 0x000000170200780c */ /* 0x000fe20003f04270 */
[----:B-1----:R1:W1:Y:S01]  /*59b0*/  SHFL.DOWN PT, R6, R4, 0x8, 0x1f ;  /* 0x09001f0004067f89 */ /* 0x00226200000e0000 */
[----:B------:R-:W-:Y:S01]  /*59c0*/  BSSY.RECONVERGENT B1, `(.L_x_216) ;  /* 0x000001d000017945 */ /* 0x000fe20003800200 */
[----:B--2---:R-:W-:Y:S02]  /*59d0*/  IMAD.MOV.U32 R12, RZ, RZ, R10 ;  /* 0x000000ffff0c7224 */ /* 0x004fe400078e000a */
[----:B------:R2:W1:Y:S01]  /*59e0*/  SHFL.DOWN PT, R7, R5, 0x8, 0x1f ;  /* 0x09001f0005077f89 */ /* 0x00046200000e0000 */
[----:B------:R-:W-:Y:S02]  /*59f0*/  IMAD.MOV.U32 R13, RZ, RZ, R11 ;  /* 0x000000ffff0d7224 */ /* 0x000fe400078e000b */
[----:B------:R-:W-:Y:S01]  /*5a00*/  IMAD.MOV.U32 R8, RZ, RZ, R4 ;  /* 0x000000ffff087224 */ /* 0x000fe200078e0004 */
[----:B0-----:R2:W0:Y:S01]  /*5a10*/  SHFL.DOWN PT, R15, R10, 0x8, 0x1f ;  /* 0x09001f000a0f7f89 */ /* 0x00142200000e0000 */
[----:B----4-:R-:W-:-:S03]  /*5a20*/  IMAD.MOV.U32 R9, RZ, RZ, R5 ;  /* 0x000000ffff097224 */ /* 0x010fc600078e0005 */
[----:B---3--:R2:W3:Y:S01]  /*5a30*/  SHFL.DOWN PT, R14, R11, 0x8, 0x1f ;  /* 0x09001f000b0e7f89 */ /* 0x0084e200000e0000 */
[----:B------:R-:W-:Y:S05]  /*5a40*/  @P0 BRA `(.L_x_217) ;  /* 0x0000000000500947 */ /* 0x000fea0003800000 */
[----:B-1----:R-:W-:Y:S01]  /*5a50*/  DSETP.GEU.AND P0, PT, |R4|, |R6|, PT ;  /* 0x400000060400722a */ /* 0x002fe20003f0e200 */
        /* <DEDUP_REMOVED lines=19> */
.L_x_217:
[----:B------:R-:W-:Y:S05]  /*5b90*/  BSYNC.RECONVERGENT B1 ;  /* 0x0000000000017941 */ /* 0x000fea0003800200 */
.L_x_216:
[----:B------:R-:W-:Y:S01]  /*5ba0*/  ISETP.GT.AND P0, PT, R2, 0xf, PT ;  /* 0x0000000f0200780c */ /* 0x000fe20003f04270 */
[----:B--2---:R2:W4:Y:S01]  /*5bb0*/  SHFL.DOWN PT, R10, R8, 0x10, 0x1f ;  /* 0x0a001f00080a7f89 */ /* 0x00452200000e0000 */
[----:B------:R-:W-:Y:S01]  /*5bc0*/  BSSY.RECONVERGENT B1, `(.L_x_218) ;  /* 0x000001d000017945 */ /* 0x000fe20003800200 */
[----:B-1----:R-:W-:Y:S02]  /*5bd0*/  IMAD.MOV.U32 R4, RZ, RZ, R12 ;  /* 0x000000ffff047224 */ /* 0x002fe400078e000c */
[----:B------:R2:W1:Y:S01]  /*5be0*/  SHFL.DOWN PT, R11, R9, 0x10, 0x1f ;  /* 0x0a001f00090b7f89 */ /* 0x00046200000e0000 */
[----:B------:R-:W-:Y:S02]  /*5bf0*/  IMAD.MOV.U32 R5, RZ, RZ, R13 ;  /* 0x000000ffff057224 */ /* 0x000fe400078e000d */
[----:B------:R-:W-:Y:S01]  /*5c00*/  IMAD.MOV.U32 R6, RZ, RZ, R8 ;  /* 0x000000ffff067224 */ /* 0x000fe200078e0008 */
[----:B0-----:R2:W0:Y:S01]  /*5c10*/  SHFL.DOWN PT, R15, R12, 0x10, 0x1f ;  /* 0x0a001f000c0f7f89 */ /* 0x00142200000e0000 */
[----:B------:R-:W-:-:S03]  /*5c20*/  IMAD.MOV.U32 R7, RZ, RZ, R9 ;  /* 0x000000ffff077224 */ /* 0x000fc600078e0009 */
[----:B---3--:R2:W3:Y:S01]  /*5c30*/  SHFL.DOWN PT, R14, R13, 0x10, 0x1f ;  /* 0x0a001f000d0e7f89 */ /* 0x0084e200000e0000 */
        /* <DEDUP_REMOVED lines=21> */
.L_x_219:
[----:B------:R-:W-:Y:S05]  /*5d90*/  BSYNC.RECONVERGENT B1 ;  /* 0x0000000000017941 */ /* 0x000fea0003800200 */
.L_x_218:
[----:B------:R-:W-:Y:S01]  /*5da0*/  ISETP.NE.AND P0, PT, R2, RZ, PT ;  /* 0x000000ff0200720c */ /* 0x000fe20003f05270 */
[----:B------:R-:W-:-:S12]  /*5db0*/  BSSY.RECONVERGENT B1, `(.L_x_220) ;  /* 0x000000a000017945 */ /* 0x000fd80003800200 */
[----:B------:R-:W-:Y:S05]  /*5dc0*/  @P0 BRA `(.L_x_221) ;  /* 0x0000000000200947 */ /* 0x000fea0003800000 */
[----:B--2---:R-:W2:Y:S01]  /*5dd0*/  S2R R9, SR_CgaCtaId ;  /* 0x0000000000097919 */ /* 0x004ea20000008800 */
[----:B------:R-:W-:Y:S02]  /*5de0*/  MOV R8, 0x400 ;  /* 0x0000040000087802 */ /* 0x000fe40000000f00 */
[----:B------:R-:W-:-:S04]  /*5df0*/  SHF.R.U32.HI R2, RZ, 0x1, R3 ;  /* 0x00000001ff027819 */ /* 0x000fc80000011603 */
[----:B------:R-:W-:Y:S02]  /*5e00*/  LOP3.LUT R2, R2, 0x1f0, RZ, 0xc0, !PT ;  /* 0x000001f002027812 */ /* 0x000fe400078ec0ff */
[----:B--2---:R-:W-:-:S05]  /*5e10*/  LEA R9, R9, R8, 0x18 ;  /* 0x0000000809097211 */ /* 0x004fca00078ec0ff */
[----:B------:R-:W-:-:S05]  /*5e20*/  IMAD.IADD R9, R2, 0x1, R9 ;  /* 0x0000000102097824 */ /* 0x000fca00078e0209 */
[----:B------:R2:W-:Y:S04]  /*5e30*/  STS.64 [R9+0x10], R4 ;  /* 0x0000100409007388 */ /* 0x0005e80000000a00 */
[----:B------:R2:W-:Y:S02]  /*5e40*/  STS.64 [R9+0x8], R6 ;  /* 0x0000080609007388 */ /* 0x0005e40000000a00 */
.L_x_221:
[----:B------:R-:W-:Y:S05]  /*5e50*/  BSYNC.RECONVERGENT B1 ;  /* 0x0000000000017941 */ /* 0x000fea0003800200 */
.L_x_220:
[----:B------:R-:W-:Y:S01]  /*5e60*/  BAR.SYNC.DEFER_BLOCKING 0x0 ;  /* 0x0000000000007b1d */ /* 0x000fe20000010000 */
[----:B------:R-:W-:-:S13]  /*5e70*/  ISETP.NE.AND P1, PT, R3, RZ, PT ;  /* 0x000000ff0300720c */ /* 0x000fda0003f25270 */
[----:B------:R-:W-:Y:S05]  /*5e80*/  @P1 BRA `(.L_x_149) ;  /* 0x00000008008c1947 */ /* 0x000fea0003800000 */
[----:B------:R-:W5:Y:S01]  /*5e90*/  S2R R3, SR_CgaCtaId ;  /* 0x0000000000037919 */ /* 0x000f620000008800 */
[----:B------:R-:W-:Y:S01]  /*5ea0*/  MOV R20, 0x400 ;  /* 0x0000040000147802 */ /* 0x000fe20000000f00 */
[----:B------:R-:W-:Y:S03]  /*5eb0*/  BSSY.RECONVERGENT B1, `(.L_x_222) ;  /* 0x000001a000017945 */ /* 0x000fe60003800200 */
[----:B-----5:R-:W-:-:S05]  /*5ec0*/  LEA R20, R3, R20, 0x18 ;  /* 0x0000001403147211 */ /* 0x020fca00078ec0ff */
[----:B------:R-:W5:Y:S04]  /*5ed0*/  LDS.64 R16, [R20+0x18] ;  /* 0x0000180014107984 */ /* 0x000f680000000a00 */
[----:B-12-4-:R-:W1:Y:S04]  /*5ee0*/  LDS.128 R8, [R20+0x20] ;  /* 0x0000200014087984 */ /* 0x016e680000000c00 */
[----:B------:R2:W4:Y:S04]  /*5ef0*/  LDS.64 R2, [R20+0x80] ;  /* 0x0000800014027984 */ /* 0x0005280000000a00 */
[----:B0--3--:R2:W0:Y:S01]  /*5f00*/  LDS.128 R12, [R20+0x30] ;  /* 0x00003000140c7984 */ /* 0x0094220000000c00 */
[----:B-----5:R-:W-:Y:S01]  /*5f10*/  DSETP.GEU.AND P0, PT, |R6|, |R16|, PT ;  /* 0x400000100600722a */ /* 0x020fe20003f0e200 */
[----:B------:R-:W-:-:S02]  /*5f20*/  IMAD.MOV.U32 R22, RZ, RZ, R16 ;  /* 0x000000ffff167224 */ /* 0x000fc400078e0010 */
[----:B------:R-:W-:Y:S02]  /*5f30*/  IMAD.MOV.U32 R23, RZ, RZ, R17 ;  /* 0x000000ffff177224 */ /* 0x000fe400078e0011 */
[----:B-1----:R-:W-:Y:S02]  /*5f40*/  IMAD.MOV.U32 R25, RZ, RZ, R8 ;  /* 0x000000ffff197224 */ /* 0x002fe400078e0008 */
[----:B------:R-:W-:-:S07]  /*5f50*/  IMAD.MOV.U32 R21, RZ, RZ, R9 ;  /* 0x000000ffff157224 */ /* 0x000fce00078e0009 */
[----:B0-2-4-:R-:W-:Y:S05]  /*5f60*/  @!P0 BRA `(.L_x_223) ;  /* 0x0000000000388947 */ /* 0x015fea0003800000 */
        /* <DEDUP_REMOVED lines=14> */
.L_x_223:
[----:B------:R-:W-:Y:S05]  /*6050*/  BSYNC.RECONVERGENT B1 ;  /* 0x0000000000017941 */ /* 0x000fea0003800200 */
.L_x_222:
        /* <DEDUP_REMOVED lines=23> */
.L_x_225:
[----:B------:R-:W-:Y:S05]  /*61d0*/  BSYNC.RECONVERGENT B1 ;  /* 0x0000000000017941 */ /* 0x000fea0003800200 */
.L_x_224:
        /* <DEDUP_REMOVED lines=21> */
.L_x_227:
[----:B------:R-:W-:Y:S05]  /*6330*/  BSYNC.RECONVERGENT B1 ;  /* 0x0000000000017941 */ /* 0x000fea0003800200 */
.L_x_226:
        /* <DEDUP_REMOVED lines=23> */
.L_x_229:
[----:B------:R-:W-:Y:S05]  /*64b0*/  BSYNC.RECONVERGENT B1 ;  /* 0x0000000000017941 */ /* 0x000fea0003800200 */
.L_x_228:
        /* <DEDUP_REMOVED lines=21> */
.L_x_231:
[----:B------:R-:W-:Y:S05]  /*6610*/  BSYNC.RECONVERGENT B1 ;  /* 0x0000000000017941 */ /* 0x000fea0003800200 */
.L_x_230:
        /* <DEDUP_REMOVED lines=21> */
.L_x_233:
[----:B------:R-:W-:Y:S05]  /*6770*/  BSYNC.RECONVERGENT B1 ;  /* 0x0000000000017941 */ /* 0x000fea0003800200 */
.L_x_232:
        /* <DEDUP_REMOVED lines=20> */
.L_x_149:
[----:B------:R-:W-:Y:S05]  /*68c0*/  BSYNC.RECONVERGENT B0 ;  /* 0x0000000000007941 */ /* 0x000fea0003800200 */
.L_x_116:
[----:B------:R-:W-:Y:S05]  /*68d0*/  @P1 EXIT ;  /* 0x000000000000194d */ /* 0x000fea0003800000 */
[----:B01--4-:R-:W0:Y:S02]  /*68e0*/  LDC.64 R2, c[0x0][0x390] ;  /* 0x0000e400ff027b82 */ /* 0x013e240000000a00 */
[----:B0-----:R-:W-:-:S05]  /*68f0*/  IMAD.WIDE.U32 R2, R0, 0x10, R2 ;  /* 0x0000001000027825 */ /* 0x001fca00078e0002 */
[----:B------:R-:W-:Y:S04]  /*6900*/  STG.E.64 desc[UR10][R2.64], R6 ;  /* 0x0000000602007986 */ /* 0x000fe8000c101b0a */
[----:B------:R-:W-:Y:S01]  /*6910*/  STG.E.64 desc[UR10][R2.64+0x8], R4 ;  /* 0x0000080402007986 */ /* 0x000fe2000c101b0a */
[----:B------:R-:W-:Y:S05]  /*6920*/  EXIT ;  /* 0x000000000000794d */ /* 0x000fea0003800000 */
.L_x_234:
        /* <DEDUP_REMOVED lines=13> */
.L_x_773:


//--------------------- .text._ZN6thrust24THRUST_300001_SM_1000_NS8cuda_cub4core6detail13_kernel_agentINS1_8__reduce11ReduceAgentINS0_12zip_iteratorIN4cuda3std3__45tupleIJNS0_10device_ptrIdEENS0_17counting_iteratorIlNS0_11use_defaultESF_SF_EEEEEEEPNSB_IJdlEEESJ_lNS1_9__extrema9arg_max_fIdl10comparatorEEEEJSI_SK_lSO_EEEvDpT0_ --------------------------
	.section	.text._ZN6thrust24THRUST_300001_SM_1000_NS8cuda_cub4core6detail13_kernel_agentINS1_8__reduce11ReduceAgentINS0_12zip_iteratorIN4cuda3std3__45tupleIJNS0_10device_ptrIdEENS0_17counting_iteratorIlNS0_11use_defaultESF_SF_EEEEEEEPNSB_IJdlEEESJ_lNS1_9__extrema9arg_max_fIdl10comparatorEEEEJSI_SK_lSO_EEEvDpT0_,"ax",@progbits
	.align	128
        .global         _ZN6thrust24THRUST_300001_SM_1000_NS8cuda_cub4core6detail13_kernel_agentINS1_8__reduce11ReduceAgentINS0_12zip_iteratorIN4cuda3std3__45tupleIJNS0_10device_ptrIdEENS0_17counting_iteratorIlNS0_11use_defaultESF_SF_EEEEEEEPNSB_IJdlEEESJ_lNS1_9__extrema9arg_max_fIdl10comparatorEEEEJSI_SK_lSO_EEEvDpT0_
        .type           _ZN6thrust24THRUST_300001_SM_1000_NS8cuda_cub4core6detail13_kernel_agentINS1_8__reduce11ReduceAgentINS0_12zip_iteratorIN4cuda3std3__45tupleIJNS0_10device_ptrIdEENS0_17counting_iteratorIlNS0_11use_defaultESF_SF_EEEEEEEPNSB_IJdlEEESJ_lNS1_9__extrema9arg_max_fIdl10comparatorEEEEJSI_SK_lSO_EEEvDpT0_,@function
        .size           _ZN6thrust24THRUST_300001_SM_1000_NS8cuda_cub4core6detail13_kernel_agentINS1_8__reduce11ReduceAgentINS0_12zip_iteratorIN4cuda3std3__45tupleIJNS0_10device_ptrIdEENS0_17counting_iteratorIlNS0_11use_defaultESF_SF_EEEEEEEPNSB_IJdlEEESJ_lNS1_9__extrema9arg_max_fIdl10comparatorEEEEJSI_SK_lSO_EEEvDpT0_,(.L_x_774 - _ZN6thrust24THRUST_300001_SM_1000_NS8cuda_cub4core6detail13_kernel_agentINS1_8__reduce11ReduceAgentINS0_12zip_iteratorIN4cuda3std3__45tupleIJNS0_10device_ptrIdEENS0_17counting_iteratorIlNS0_11use_defaultESF_SF_EEEEEEEPNSB_IJdlEEESJ_lNS1_9__extrema9arg_max_fIdl10comparatorEEEEJSI_SK_lSO_EEEvDpT0_)
        .other          _ZN6thrust24THRUST_300001_SM_1000_NS8cuda_cub4core6detail13_kernel_agentINS1_8__reduce11ReduceAgentINS0_12zip_iteratorIN4cuda3std3__45tupleIJNS0_10device_ptrIdEENS0_17counting_iteratorIlNS0_11use_defaultESF_SF_EEEEEEEPNSB_IJdlEEESJ_lNS1_9__extrema9arg_max_fIdl10comparatorEEEEJSI_SK_lSO_EEEvDpT0_,@"STO_CUDA_ENTRY STV_DEFAULT"
_ZN6thrust24THRUST_300001_SM_1000_NS8cuda_cub4core6detail13_kernel_agentINS1_8__reduce11ReduceAgentINS0_12zip_iteratorIN4cuda3std3__45tupleIJNS0_10device_ptrIdEENS0_17counting_iteratorIlNS0_11use_defaultESF_SF_EEEEEEEPNSB_IJdlEEESJ_lNS1_9__extrema9arg_max_fIdl10comparatorEEEEJSI_SK_lSO_EEEvDpT0_:
.text._ZN6thrust24THRUST_300001_SM_1000_NS8cuda_cub4core6detail13_kernel_agentINS1_8__reduce11ReduceAgentINS0_12zip_iteratorIN4cuda3std3__45tupleIJNS0_10device_ptrIdEENS0_17counting_iteratorIlNS0_11use_defaultESF_SF_EEEEEEEPNSB_IJdlEEESJ_lNS1_9__extrema9arg_max_fIdl10comparatorEEEEJSI_SK_lSO_EEEvDpT0_:
[----:B------:R-:W-:Y:S01]  /*0000*/  LDC R1, c[0x0][0x37c] ;  /* 0x0000df00ff017b82 */ /* 0x000fe20000000800 */
[----:B------:R-:W0:Y:S02]  /*0010*/  LDCU.64 UR4, c[0x0][0x398] ;  /* 0x00007300ff0477ac */ /* 0x000e240008000a00 */
[----:B0-----:R-:W-:-:S04]  /*0020*/  ISETP.NE.U32.AND P0, PT, RZ, UR4, PT ;  /* 0x00000004ff007c0c */ /* 0x001fc8000bf05070 */
[----:B------:R-:W-:-:S13]  /*0030*/  ISETP.NE.AND.EX P0, PT, RZ, UR5, PT, P0 ;  /* 0x00000005ff007c0c */ /* 0x000fda000bf05300 */
[----:B------:R-:W-:Y:S05]  /*0040*/  @!P0 EXIT ;  /* 0x000000000000894d */ /* 0x000fea0003800000 */
[----:B------:R-:W-:Y:S01]  /*0050*/  UISETP.GT.U32.AND UP0, UPT, UR4, 0x4ff, UPT ;  /* 0x000004ff0400788c */ /* 0x000fe2000bf04070 */
[----:B------:R-:W-:Y:S01]  /*0060*/  BSSY.RECONVERGENT B0, `(.L_x_235) ;  /* 0x000063e000007945 */ /* 0x000fe20003800200 */
[----:B------:R-:W0:Y:S02]  /*0070*/  LDCU.64 UR8, c[0x0][0x358] ;  /* 0x00006b00ff0877ac */ /* 0x000e240008000a00 */
[----:B------:R-:W-:-:S09]  /*0080*/  UISETP.GT.AND.EX UP0, UPT, UR5, URZ, UPT, UP0 ;  /* 0x000000ff0500728c */ /* 0x000fd2000bf04300 */
        /* <DEDUP_REMOVED lines=9> */
[----:B------:R-:W1:Y:S01]  /*0120*/  LDC.64 R2, c[0x0][0x380] ;  /* 0x0000e000ff027b82 */ /* 0x000e620000000a00 */
[----:B------:R-:W2:Y:S01]  /*0130*/  LDCU.64 UR6, c[0x0][0x388] ;  /* 0x00007100ff0677ac */ /* 0x000ea20008000a00 */
[----:B-1----:R-:W-:-:S06]  /*0140*/  IMAD.WIDE.U32 R2, R0, 0x8, R2 ;  /* 0x0000000800027825 */ /* 0x002fcc00078e0002 */
[----:B0-----:R-:W5:Y:S01]  /*0150*/  LDG.E.64 R2, desc[UR8][R2.64] ;  /* 0x0000000802027981 */ /* 0x001f62000c1e1b00 */
[C---:B--2---:R-:W-:Y:S01]  /*0160*/  IADD3 R9, P0, PT, R0.reuse, UR6, RZ ;  /* 0x0000000600097c10 */ /* 0x044fe2000ff1e0ff */
[----:B------:R-:W-:-:S04]  /*0170*/  VIADD R10, R0, 0x100 ;  /* 0x00000100000a7836 */ /* 0x000fc80000000000 */
[----:B------:R-:W-:-:S08]  /*0180*/  IMAD.X R8, RZ, RZ, UR7, P0 ;  /* 0x00000007ff087e24 */ /* 0x000fd000080e06ff */
.L_x_238:
[----:B0-----:R-:W-:Y:S05]  /*0190*/  BSYNC.RECONVERGENT B1 ;  /* 0x0000000000017941 */ /* 0x001fea0003800200 */
.L_x_237:
[----:B------:R-:W-:Y:S01]  /*01a0*/  ISETP.GE.AND P0, PT, R10, UR4, PT ;  /* 0x000000040a007c0c */ /* 0x000fe2000bf06270 */
[----:B------:R-:W-:-:S12]  /*01b0*/  BSSY.RECONVERGENT B1, `(.L_x_239) ;  /* 0x00000a9000017945 */ /* 0x000fd80003800200 */
[----:B------:R-:W-:Y:S05]  /*01c0*/  @P0 BRA `(.L_x_240) ;  /* 0x00000008009c0947 */ /* 0x000fea0003800000 */
[----:B------:R-:W-:Y:S01]  /*01d0*/  LOP3.LUT R4, RZ, R10, RZ, 0x33, !PT ;  /* 0x0000000aff047212 */ /* 0x000fe200078e33ff */
[----:B------:R-:W-:Y:S04]  /*01e0*/  BSSY.RECONVERGENT B2, `(.L_x_241) ;  /* 0x0000034000027945 */ /* 0x000fe80003800200 */
[----:B------:R-:W-:-:S05]  /*01f0*/  VIADD R16, R4, UR4 ;  /* 0x0000000404107c36 */ /* 0x000fca0008000000 */
[----:B------:R-:W-:-:S04]  /*0200*/  LOP3.LUT R4, R16, 0x300, RZ, 0xc0, !PT ;  /* 0x0000030010047812 */ /* 0x000fc800078ec0ff */
[----:B------:R-:W-:-:S13]  /*0210*/  ISETP.NE.AND P0, PT, R4, 0x300, PT ;  /* 0x000003000400780c */ /* 0x000fda0003f05270 */
[----:B------:R-:W-:Y:S05]  /*0220*/  @!P0 BRA `(.L_x_242) ;  /* 0x0000000000bc8947 */ /* 0x000fea0003800000 */
[----:B------:R-:W0:Y:S01]  /*0230*/  LDC.64 R4, c[0x0][0x380] ;  /* 0x0000e000ff047b82 */ /* 0x000e220000000a00 */
[----:B------:R-:W1:Y:S01]  /*0240*/  LDCU.64 UR6, c[0x0][0x388] ;  /* 0x00007100ff0677ac */ /* 0x000e620008000a00 */
[----:B------:R-:W-:-:S04]  /*0250*/  LEA.HI R6, R16, 0x1, RZ, 0x18 ;  /* 0x0000000110067811 */ /* 0x000fc800078fc0ff */
[----:B------:R-:W-:-:S05]  /*0260*/  LOP3.LUT R6, R6, 0x3, RZ, 0xc0, !PT ;  /* 0x0000000306067812 */ /* 0x000fca00078ec0ff */
[----:B------:R-:W-:Y:S01]  /*0270*/  IMAD.MOV R11, RZ, RZ, -R6 ;  /* 0x000000ffff0b7224 */ /* 0x000fe200078e0a06 */
[C---:B-1----:R-:W-:Y:S01]  /*0280*/  IADD3 R14, P0, PT, R10.reuse, UR6, RZ ;  /* 0x000000060a0e7c10 */ /* 0x042fe2000ff1e0ff */
[----:B0-----:R-:W-:-:S04]  /*0290*/  IMAD.WIDE.U32 R4, R10, 0x8, R4 ;  /* 0x000000080a047825 */ /* 0x001fc800078e0004 */
[----:B------:R-:W-:Y:S02]  /*02a0*/  IMAD.MOV.U32 R12, RZ, RZ, R4 ;  /* 0x000000ffff0c7224 */ /* 0x000fe400078e0004 */
[----:B------:R-:W-:Y:S02]  /*02b0*/  IMAD.MOV.U32 R13, RZ, RZ, R5 ;  /* 0x000000ffff0d7224 */ /* 0x000fe400078e0005 */
[----:B------:R-:W-:-:S07]  /*02c0*/  IMAD.X R15, RZ, RZ, UR7, P0 ;  /* 0x00000007ff0f7e24 */ /* 0x000fce00080e06ff */
.L_x_245:
        /* <DEDUP_REMOVED lines=31> */
.L_x_244:
[----:B------:R-:W-:Y:S05]  /*04c0*/  BSYNC.RECONVERGENT B3 ;  /* 0x0000000000037941 */ /* 0x000fea0003800200 */
.L_x_243:
[----:B------:R-:W-:Y:S01]  /*04d0*/  IADD3 R14, P0, PT, R14, 0x100, RZ ;  /* 0x000001000e0e7810 */ /* 0x000fe20007f1e0ff */
[----:B------:R-:W-:Y:S02]  /*04e0*/  VIADD R10, R10, 0x100 ;  /* 0x000001000a0a7836 */ /* 0x000fe40000000000 */
[----:B------:R-:W-:Y:S02]  /*04f0*/  IMAD.X R13, RZ, RZ, R13, P3 ;  /* 0x000000ffff0d7224 */ /* 0x000fe400018e060d */
[----:B------:R-:W-:Y:S01]  /*0500*/  IMAD.X R15, RZ, RZ, R15, P0 ;  /* 0x000000ffff0f7224 */ /* 0x000fe200000e060f */
[----:B------:R-:W-:Y:S07]  /*0510*/  @P2 BRA `(.L_x_245) ;  /* 0xfffffffc006c2947 */ /* 0x000fee000383ffff */
.L_x_242:
[----:B------:R-:W-:Y:S05]  /*0520*/  BSYNC.RECONVERGENT B2 ;  /* 0x0000000000027941 */ /* 0x000fea0003800200 */
.L_x_241:
[----:B------:R-:W-:-:S13]  /*0530*/  ISETP.GE.U32.AND P0, PT, R16, 0x300, PT ;  /* 0x000003001000780c */ /* 0x000fda0003f06070 */
[----:B------:R-:W-:Y:S05]  /*0540*/  @!P0 BRA `(.L_x_240) ;  /* 0x0000000400bc8947 */ /* 0x000fea0003800000 */
[----:B------:R-:W0:Y:S01]  /*0550*/  LDC.64 R4, c[0x0][0x380] ;  /* 0x0000e000ff047b82 */ /* 0x000e220000000a00 */
[----:B------:R-:W-:-:S07]  /*0560*/  VIADD R20, R10, 0x200 ;  /* 0x000002000a147836 */ /* 0x000fce0000000000 */
[----:B------:R-:W1:Y:S02]  /*0570*/  LDC.64 R6, c[0x0][0x388] ;  /* 0x0000e200ff067b82 */ /* 0x000e640000000a00 */
.L_x_254:
[----:B------:R-:W-:-:S04]  /*0580*/  VIADD R17, R20, 0xfffffe00 ;  /* 0xfffffe0014117836 */ /* 0x000fc80000000000 */
[----:B0-----:R-:W-:-:S05]  /*0590*/  IMAD.WIDE R24, R17, 0x8, R4 ;  /* 0x0000000811187825 */ /* 0x001fca00078e0204 */
[----:B------:R-:W2:Y:S04]  /*05a0*/  LDG.E.64 R18, desc[UR8][R24.64] ;  /* 0x0000000818127981 */ /* 0x000ea8000c1e1b00 */
[----:B-----5:R0:W5:Y:S04]  /*05b0*/  LDG.E.64 R14, desc[UR8][R24.64+0x800] ;  /* 0x00080008180e7981 */ /* 0x020168000c1e1b00 */
[----:B------:R0:W5:Y:S04]  /*05c0*/  LDG.E.64 R12, desc[UR8][R24.64+0x1000] ;  /* 0x00100008180c7981 */ /* 0x000168000c1e1b00 */
[----:B------:R0:W5:Y:S01]  /*05d0*/  LDG.E.64 R10, desc[UR8][R24.64+0x1800] ;  /* 0x00180008180a7981 */ /* 0x000162000c1e1b00 */
[----:B-1----:R-:W-:Y:S01]  /*05e0*/  IADD3 R26, P1, PT, R17, R6, RZ ;  /* 0x00000006111a7210 */ /* 0x002fe20007f3e0ff */
[----:B------:R-:W-:Y:S01]  /*05f0*/  BSSY.RECONVERGENT B2, `(.L_x_246) ;  /* 0x0000017000027945 */ /* 0x000fe20003800200 */
[----:B------:R-:W-:-:S02]  /*0600*/  VIADD R23, R20, 0xffffff00 ;  /* 0xffffff0014177836 */ /* 0x000fc40000000000 */
[----:B------:R-:W-:Y:S01]  /*0610*/  LEA.HI.X.SX32 R27, R17, R7, 0x1, P1 ;  /* 0x00000007111b7211 */ /* 0x000fe200008f0eff */
[----:B------:R-:W-:-:S04]  /*0620*/  IMAD.MOV.U32 R22, RZ, RZ, R26 ;  /* 0x000000ffff167224 */ /* 0x000fc800078e001a */
        /* <DEDUP_REMOVED lines=19> */
.L_x_247:
[----:B------:R-:W-:Y:S05]  /*0760*/  BSYNC.RECONVERGENT B2 ;  /* 0x0000000000027941 */ /* 0x000fea0003800200 */
.L_x_246:
[----:B-----5:R-:W-:Y:S01]  /*0770*/  DSETP.GEU.AND P0, PT, |R16|, |R14|, PT ;  /* 0x4000000e1000722a */ /* 0x020fe20003f0e200 */
[C---:B------:R-:W-:Y:S01]  /*0780*/  IADD3 R19, P1, PT, R23.reuse, R6, RZ ;  /* 0x0000000617137210 */ /* 0x040fe20007f3e0ff */
[----:B------:R-:W-:Y:S01]  /*0790*/  BSSY.RECONVERGENT B2, `(.L_x_248) ;  /* 0x0000015000027945 */ /* 0x000fe20003800200 */
[----:B------:R-:W-:Y:S02]  /*07a0*/  IMAD.MOV.U32 R2, RZ, RZ, R14 ;  /* 0x000000ffff027224 */ /* 0x000fe400078e000e */
[----:B------:R-:W-:Y:S01]  /*07b0*/  LEA.HI.X.SX32 R18, R23, R7, 0x1, P1 ;  /* 0x0000000717127211 */ /* 0x000fe200008f0eff */
[----:B------:R-:W-:Y:S02]  /*07c0*/  IMAD.MOV.U32 R9, RZ, RZ, R19 ;  /* 0x000000ffff097224 */ /* 0x000fe400078e0013 */
[----:B------:R-:W-:Y:S01]  /*07d0*/  IMAD.MOV.U32 R3, RZ, RZ, R15 ;  /* 0x000000ffff037224 */ /* 0x000fe200078e000f */
[----:B------:R-:W-:-:S05]  /*07e0*/  MOV R8, R18 ;  /* 0x0000001200087202 */ /* 0x000fca0000000f00 */
        /* <DEDUP_REMOVED lines=15> */
.L_x_249:
[----:B------:R-:W-:Y:S05]  /*08e0*/  BSYNC.RECONVERGENT B2 ;  /* 0x0000000000027941 */ /* 0x000fea0003800200 */
.L_x_248:
[----:B------:R-:W-:Y:S01]  /*08f0*/  DSETP.GEU.AND P0, PT, |R2|, |R12|, PT ;  /* 0x4000000c0200722a */ /* 0x000fe20003f0e200 */
[CC--:B------:R-:W-:Y:S01]  /*0900*/  IADD3 R22, P1, PT, R20.reuse, R6.reuse, RZ ;  /* 0x0000000614167210 */ /* 0x0c0fe20007f3e0ff */
[C---:B------:R-:W-:Y:S01]  /*0910*/  VIADD R16, R20.reuse, 0x100 ;  /* 0x0000010014107836 */ /* 0x040fe20000000000 */
[----:B------:R-:W-:Y:S01]  /*0920*/  BSSY.RECONVERGENT B2, `(.L_x_250) ;  /* 0x0000016000027945 */ /* 0x000fe20003800200 */
[----:B------:R-:W-:Y:S01]  /*0930*/  IMAD.MOV.U32 R14, RZ, RZ, R12 ;  /* 0x000000ffff0e7224 */ /* 0x000fe200078e000c */
[----:B------:R-:W-:Y:S01]  /*0940*/  LEA.HI.X.SX32 R19, R20, R7, 0x1, P1 ;  /* 0x0000000714137211 */ /* 0x000fe200008f0eff */
[----:B------:R-:W-:Y:S01]  /*0950*/  IMAD.MOV.U32 R17, RZ, RZ, R22 ;  /* 0x000000ffff117224 */ /* 0x000fe200078e0016 */
[----:B------:R-:W-:Y:S01]  /*0960*/  IADD3 R24, P2, PT, R16, R6, RZ ;  /* 0x0000000610187210 */ /* 0x000fe20007f5e0ff */
[----:B------:R-:W-:Y:S02]  /*0970*/  IMAD.MOV.U32 R15, RZ, RZ, R13 ;  /* 0x000000ffff0f7224 */ /* 0x000fe400078e000d */
[----:B------:R-:W-:-:S04]  /*0980*/  IMAD.MOV.U32 R18, RZ, RZ, R19 ;  /* 0x000000ffff127224 */ /* 0x000fc800078e0013 */
[----:B------:R-:W-:Y:S06]  /*0990*/  @!P0 BRA `(.L_x_251) ;  /* 0x0000000000388947 */ /* 0x000fec0003800000 */
        /* <DEDUP_REMOVED lines=14> */
.L_x_251:
[----:B------:R-:W-:Y:S05]  /*0a80*/  BSYNC.RECONVERGENT B2 ;  /* 0x0000000000027941 */ /* 0x000fea0003800200 */
.L_x_250:
[----:B------:R-:W-:Y:S01]  /*0a90*/  DSETP.GEU.AND P0, PT, |R14|, |R10|, PT ;  /* 0x4000000a0e00722a */ /* 0x000fe20003f0e200 */
[----:B------:R-:W-:Y:S01]  /*0aa0*/  LEA.HI.X.SX32 R13, R16, R7, 0x1, P2 ;  /* 0x00000007100d7211 */ /* 0x000fe200010f0eff */
[----:B------:R-:W-:Y:S01]  /*0ab0*/  BSSY.RECONVERGENT B2, `(.L_x_252) ;  /* 0x0000014000027945 */ /* 0x000fe20003800200 */
[----:B------:R-:W-:Y:S02]  /*0ac0*/  IMAD.MOV.U32 R9, RZ, RZ, R24 ;  /* 0x000000ffff097224 */ /* 0x000fe400078e0018 */
[----:B------:R-:W-:Y:S02]  /*0ad0*/  IMAD.MOV.U32 R2, RZ, RZ, R10 ;  /* 0x000000ffff027224 */ /* 0x000fe400078e000a */
[----:B------:R-:W-:Y:S02]  /*0ae0*/  IMAD.MOV.U32 R8, RZ, RZ, R13 ;  /* 0x000000ffff087224 */ /* 0x000fe400078e000d */
[----:B------:R-:W-:-:S05]  /*0af0*/  IMAD.MOV.U32 R3, RZ, RZ, R11 ;  /* 0x000000ffff037224 */ /* 0x000fca00078e000b */
        /* <DEDUP_REMOVED lines=15> */
.L_x_253:
[----:B------:R-:W-:Y:S05]  /*0bf0*/  BSYNC.RECONVERGENT B2 ;  /* 0x0000000000027941 */ /* 0x000fea0003800200 */
.L_x_252:
[C---:B------:R-:W-:Y:S02]  /*0c00*/  VIADD R10, R20.reuse, 0x200 ;  /* 0x00000200140a7836 */ /* 0x040fe40000000000 */
[----:B------:R-:W-:-:S03]  /*0c10*/  VIADD R20, R20, 0x400 ;  /* 0x0000040014147836 */ /* 0x000fc60000000000 */
[----:B------:R-:W-:-:S13]  /*0c20*/  ISETP.GE.AND P0, PT, R10, UR5, PT ;  /* 0x000000050a007c0c */ /* 0x000fda000bf06270 */
[----:B------:R-:W-:Y:S05]  /*0c30*/  @!P0 BRA `(.L_x_254) ;  /* 0xfffffff800508947 */ /* 0x000fea000383ffff */
.L_x_240:
[----:B------:R-:W-:Y:S05]  /*0c40*/  BSYNC.RECONVERGENT B1 ;  /* 0x0000000000017941 */ /* 0x000fea0003800200 */
.L_x_239:
[----:B------:R-:W0:Y:S02]  /*0c50*/  LDCU UR6, c[0x0][0x398] ;  /* 0x00007300ff0677ac */ /* 0x000e240008000800 */
[----:B0-----:R-:W-:-:S09]  /*0c60*/  UISETP.GE.AND UP0, UPT, UR6, 0x100, UPT ;  /* 0x000001000600788c */ /* 0x001fd2000bf06270 */
[----:B------:R-:W-:Y:S05]  /*0c70*/  BRA.U !UP0, `(.L_x_255) ;  /* 0x0000001508507547 */ /* 0x000fea000b800000 */
        /* <DEDUP_REMOVED lines=32> */
.L_x_257:
[----:B------:R-:W-:Y:S05]  /*0e80*/  BSYNC.RECONVERGENT B1 ;  /* 0x0000000000017941 */ /* 0x000fea0003800200 */
.L_x_256:
        /* <DEDUP_REMOVED lines=31> */
.L_x_259:
[----:B------:R-:W-:Y:S05]  /*1080*/  BSYNC.RECONVERGENT B1 ;  /* 0x0000000000017941 */ /* 0x000fea0003800200 */
.L_x_258:
[----:B------:R-:W-:Y:S01]  /*1090*/  ISETP.GT.AND P0, PT, R10, 0x1b, PT ;  /* 0x0000001b0a00780c */ /* 0x000fe20003f04270 */
[----:B-1----:R1:W1:Y:S01]  /*10a0*/  SHFL.DOWN PT, R6, R2, 0x4, 0x1f ;  /* 0x08801f0002067f89 */ /* 0x00226200000e0000 */
[----:B------:R-:W-:Y:S01]  /*10b0*/  BSSY.RECONVERGENT B1, `(.L_x_260) ;  /* 0x000001d000017945 */ /* 0x000fe20003800200 */
[----:B0-----:R-:W-:Y:S02]  /*10c0*/  IMAD.MOV.U32 R11, RZ, RZ, R8 ;  /* 0x000000ffff0b7224 */ /* 0x001fe400078e0008 */
[----:B--2---:R0:W2:Y:S01]  /*10d0*/  SHFL.DOWN PT, R7, R3, 0x4, 0x1f ;  /* 0x08801f0003077f89 */ /* 0x0040a200000e0000 */
[----:B------:R-:W-:Y:S02]  /*10e0*/  IMAD.MOV.U32 R12, RZ, RZ, R9 ;  /* 0x000000ffff0c7224 */ /* 0x000fe400078e0009 */
[----:B------:R-:W-:Y:S01]  /*10f0*/  IMAD.MOV.U32 R4, RZ, RZ, R2 ;  /* 0x000000ffff047224 */ /* 0x000fe200078e0002 */
[----:B----4-:R0:W4:Y:S01]  /*1100*/  SHFL.DOWN PT, R13, R8, 0x4, 0x1f ;  /* 0x08801f00080d7f89 */ /* 0x01012200000e0000 */
[----:B------:R-:W-:-:S03]  /*1110*/  IMAD.MOV.U32 R5, RZ, RZ, R3 ;  /* 0x000000ffff057224 */ /* 0x000fc600078e0003 */
[----:B---3--:R0:W3:Y:S01]  /*1120*/  SHFL.DOWN PT, R14, R9, 0x4, 0x1f ;  /* 0x08801f00090e7f89 */ /* 0x0080e200000e0000 */
[----:B------:R-:W-:Y:S05]  /*1130*/  @P0 BRA `(.L_x_261) ;  /* 0x0000000000500947 */ /* 0x000fea0003800000 */
[----:B-12---:R-:W-:Y:S01]  /*1140*/  DSETP.GEU.AND P0, PT, |R2|, |R6|, PT ;  /* 0x400000060200722a */ /* 0x006fe20003f0e200 */
[----:B----4-:R-:W-:Y:S02]  /*1150*/  IMAD.MOV.U32 R11, RZ, RZ, R13 ;  /* 0x000000ffff0b7224 */ /* 0x010fe400078e000d */
        /* <DEDUP_REMOVED lines=18> */
.L_x_261:
[----:B------:R-:W-:Y:S05]  /*1280*/  BSYNC.RECONVERGENT B1 ;  /* 0x0000000000017941 */ /* 0x000fea0003800200 */
.L_x_260:
        /* <DEDUP_REMOVED lines=31> */
.L_x_263:
[----:B------:R-:W-:Y:S05]  /*1480*/  BSYNC.RECONVERGENT B1 ;  /* 0x0000000000017941 */ /* 0x000fea0003800200 */
.L_x_262:
[----:B------:R-:W-:Y:S01]  /*1490*/  ISETP.GT.AND P0, PT, R10, 0xf, PT ;  /* 0x0000000f0a00780c */ /* 0x000fe20003f04270 */
[----:B-1----:R1:W1:Y:S01]  /*14a0*/  SHFL.DOWN PT, R4, R2, 0x10, 0x1f ;  /* 0x0a001f0002047f89 */ /* 0x00226200000e0000 */
[----:B------:R-:W-:Y:S01]  /*14b0*/  BSSY.RECONVERGENT B1, `(.L_x_264) ;  /* 0x000001d000017945 */ /* 0x000fe20003800200 */
[----:B---3--:R-:W-:Y:S01]  /*14c0*/  MOV R14, R8 ;  /* 0x00000008000e7202 */ /* 0x008fe20000000f00 */
[----:B------:R-:W-:Y:S01]  /*14d0*/  IMAD.MOV.U32 R15, RZ, RZ, R9 ;  /* 0x000000ffff0f7224 */ /* 0x000fe200078e0009 */
[----:B0-----:R0:W3:Y:S01]  /*14e0*/  SHFL.DOWN PT, R5, R3, 0x10, 0x1f ;  /* 0x0a001f0003057f89 */ /* 0x0010e200000e0000 */
[----:B------:R-:W-:Y:S02]  /*14f0*/  IMAD.MOV.U32 R12, RZ, RZ, R2 ;  /* 0x000000ffff0c7224 */ /* 0x000fe400078e0002 */
[----:B----4-:R-:W-:Y:S01]  /*1500*/  IMAD.MOV.U32 R13, RZ, RZ, R3 ;  /* 0x000000ffff0d7224 */ /* 0x010fe200078e0003 */
[----:B--2---:R0:W2:Y:S04]  /*1510*/  SHFL.DOWN PT, R7, R8, 0x10, 0x1f ;  /* 0x0a001f0008077f89 */ /* 0x0040a800000e0000 */
[----:B------:R0:W4:Y:S01]  /*1520*/  SHFL.DOWN PT, R6, R9, 0x10, 0x1f ;  /* 0x0a001f0009067f89 */ /* 0x00012200000e0000 */
        /* <DEDUP_REMOVED lines=21> */
.L_x_265:
[----:B------:R-:W-:Y:S05]  /*1680*/  BSYNC.RECONVERGENT B1 ;  /* 0x0000000000017941 */ /* 0x000fea0003800200 */
.L_x_264:
        /* <DEDUP_REMOVED lines=11> */
.L_x_267:
[----:B------:R-:W-:Y:S05]  /*1740*/  BSYNC.RECONVERGENT B1 ;  /* 0x0000000000017941 */ /* 0x000fea0003800200 */
.L_x_266:
        /* <DEDUP_REMOVED lines=8> */
[----:B-1234-:R-:W1:Y:S04]  /*17d0*/  LDS.128 R4, [R0+0x20] ;  /* 0x0000200000047984 */ /* 0x01ee680000000c00 */
[----:B------:R2:W3:Y:S04]  /*17e0*/  LDS.64 R2, [R0+0x80] ;  /* 0x0000800000027984 */ /* 0x0004e80000000a00 */
[----:B------:R2:W4:Y:S01]  /*17f0*/  LDS.128 R8, [R0+0x30] ;  /* 0x0000300000087984 */ /* 0x0005220000000c00 */
        /* <DEDUP_REMOVED lines=20> */
.L_x_270:
[----:B------:R-:W-:Y:S05]  /*1940*/  BSYNC.RECONVERGENT B1 ;  /* 0x0000000000017941 */ /* 0x000fea0003800200 */
.L_x_269:
        /* <DEDUP_REMOVED lines=23> */
.L_x_272:
[----:B------:R-:W-:Y:S05]  /*1ac0*/  BSYNC.RECONVERGENT B1 ;  /* 0x0000000000017941 */ /* 0x000fea0003800200 */
.L_x_271:
        /* <DEDUP_REMOVED lines=21> */
.L_x_274:
[----:B------:R-:W-:Y:S05]  /*1c20*/  BSYNC.RECONVERGENT B1 ;  /* 0x0000000000017941 */ /* 0x000fea0003800200 */
.L_x_273:
[----:B------:R0:W1:Y:S01]  /*1c30*/  LDS.128 R8, [R0+0x60] ;  /* 0x0000600000087984 */ /* 0x0000620000000c00 */
[----:B------:R-:W-:Y:S01]  /*1c40*/  DSETP.GEU.AND P0, PT, |R20|, |R14|, PT ;  /* 0x4000000e1400722a */ /* 0x000fe20003f0e200 */
[----:B------:R-:W-:Y:S01]  /*1c50*/  BSSY.RECONVERGENT B1, `(.L_x_275) ;  /* 0x0000015000017945 */ /* 0x000fe20003800200 */
[----:B------:R-:W-:Y:S01]  /*1c60*/  MOV R12, R14 ;  /* 0x0000000e000c7202 */ /* 0x000fe20000000f00 */
        /* <DEDUP_REMOVED lines=19> */
.L_x_276:
[----:B------:R-:W-:Y:S05]  /*1da0*/  BSYNC.RECONVERGENT B1 ;  /* 0x0000000000017941 */ /* 0x000fea0003800200 */
.L_x_275:
        /* <DEDUP_REMOVED lines=21> */
.L_x_278:
[----:B------:R-:W-:Y:S05]  /*1f00*/  BSYNC.RECONVERGENT B1 ;  /* 0x0000000000017941 */ /* 0x000fea0003800200 */
.L_x_277:
        /* <DEDUP_REMOVED lines=21> */
.L_x_280:
[----:B------:R-:W-:Y:S05]  /*2060*/  BSYNC.RECONVERGENT B1 ;  /* 0x0000000000017941 */ /* 0x000fea0003800200 */
.L_x_279:
        /* <DEDUP_REMOVED lines=21> */
.L_x_255:
[----:B------:R-:W0:Y:S01]  /*21c0*/  S2R R4, SR_LANEID ;  /* 0x0000000000047919 */ /* 0x000e220000000000 */
[----:B------:R-:W-:Y:S01]  /*21d0*/  LOP3.LUT R5, R0, 0x3e0, RZ, 0xc0, !PT ;  /* 0x000003e000057812 */ /* 0x000fe200078ec0ff */
[----:B------:R-:W-:Y:S01]  /*21e0*/  BSSY.RECONVERGENT B1, `(.L_x_281) ;  /* 0x0000024000017945 */ /* 0x000fe20003800200 */
[----:B------:R-:W-:Y:S02]  /*21f0*/  IMAD.MOV.U32 R12, RZ, RZ, R9 ;  /* 0x000000ffff0c7224 */ /* 0x000fe400078e0009 */
[----:B------:R-:W-:Y:S02]  /*2200*/  IMAD.MOV.U32 R14, RZ, RZ, R8 ;  /* 0x000000ffff0e7224 */ /* 0x000fe400078e0008 */
[----:B------:R-:W-:Y:S01]  /*2210*/  VIADD R6, R5, 0x20 ;  /* 0x0000002005067836 */ /* 0x000fe20000000000 */
[----:B------:R-:W-:Y:S01]  /*2220*/  LOP3.LUT R5, RZ, R5, RZ, 0x33, !PT ;  /* 0x00000005ff057212 */ /* 0x000fe200078e33ff */
[----:B-----5:R-:W-:-:S03]  /*2230*/  IMAD.MOV.U32 R7, RZ, RZ, R3 ;  /* 0x000000ffff077224 */ /* 0x020fc600078e0003 */
[----:B------:R-:W-:Y:S01]  /*2240*/  ISETP.GT.AND P0, PT, R6, UR6, PT ;  /* 0x0000000606007c0c */ /* 0x000fe2000bf04270 */
[----:B------:R-:W-:Y:S01]  /*2250*/  VIADD R5, R5, UR6 ;  /* 0x0000000605057c36 */ /* 0x000fe20008000000 */
[----:B------:R-:W-:-:S04]  /*2260*/  MOV R6, R2 ;  /* 0x0000000200067202 */ /* 0x000fc80000000f00 */
[----:B------:R-:W-:-:S05]  /*2270*/  SEL R5, R5, 0x1f, P0 ;  /* 0x0000001f05057807 */ /* 0x000fca0000000000 */
[----:B------:R1:W2:Y:S04]  /*2280*/  SHFL.DOWN PT, R10, R2, 0x1, R5 ;  /* 0x08200000020a7989 */ /* 0x0002a800000e0005 */
[----:B------:R1:W3:Y:S04]  /*2290*/  SHFL.DOWN PT, R11, R3, 0x1, R5 ;  /* 0x08200000030b7989 */ /* 0x0002e800000e0005 */
[----:B------:R1:W4:Y:S01]  /*22a0*/  SHFL.DOWN PT, R16, R9, 0x1, R5 ;  /* 0x0820000009107989 */ /* 0x00032200000e0005 */
[----:B0-----:R-:W-:-:S03]  /*22b0*/  ISETP.GE.AND P0, PT, R4, R5, PT ;  /* 0x000000050400720c */ /* 0x001fc60003f06270 */
[----:B------:R1:W0:Y:S10]  /*22c0*/  SHFL.DOWN PT, R13, R8, 0x1, R5 ;  /* 0x08200000080d7989 */ /* 0x00023400000e0005 */
[----:B-1----:R-:W-:Y:S05]  /*22d0*/  @P0 BRA `(.L_x_282) ;  /* 0x0000000000500947 */ /* 0x002fea0003800000 */
[----:B--23--:R-:W-:Y:S01]  /*22e0*/  DSETP.GEU.AND P0, PT, |R2|, |R10|, PT ;  /* 0x4000000a0200722a */ /* 0x00cfe20003f0e200 */
        /* <DEDUP_REMOVED lines=19> */
.L_x_282:
[----:B------:R-:W-:Y:S05]  /*2420*/  BSYNC.RECONVERGENT B1 ;  /* 0x0000000000017941 */ /* 0x000fea0003800200 */
.L_x_281:
[----:B------:R-:W-:Y:S01]  /*2430*/  VIADD R2, R4, 0x2 ;  /* 0x0000000204027836 */ /* 0x000fe20000000000 */
[----:B------:R1:W1:Y:S01]  /*2440*/  SHFL.DOWN PT, R8, R6, 0x2, R5 ;  /* 0x0840000006087989 */ /* 0x00026200000e0005 */
[----:B------:R-:W-:Y:S01]  /*2450*/  BSSY.RECONVERGENT B1, `(.L_x_283) ;  /* 0x000001e000017945 */ /* 0x000fe20003800200 */
[----:B--2---:R-:W-:Y:S02]  /*2460*/  IMAD.MOV.U32 R10, RZ, RZ, R12 ;  /* 0x000000ffff0a7224 */ /* 0x004fe400078e000c */
[----:B------:R-:W-:Y:S01]  /*2470*/  ISETP.GT.AND P0, PT, R2, R5, PT ;  /* 0x000000050200720c */ /* 0x000fe20003f04270 */
[----:B------:R2:W1:Y:S01]  /*2480*/  SHFL.DOWN PT, R9, R7, 0x2, R5 ;  /* 0x0840000007097989 */ /* 0x00046200000e0005 */
[----:B----4-:R-:W-:Y:S02]  /*2490*/  IMAD.MOV.U32 R16, RZ, RZ, R14 ;  /* 0x000000ffff107224 */ /* 0x010fe400078e000e */
[----:B------:R-:W-:Y:S01]  /*24a0*/  IMAD.MOV.U32 R2, RZ, RZ, R6 ;  /* 0x000000ffff027224 */ /* 0x000fe200078e0006 */
[----:B---3--:R2:W3:Y:S01]  /*24b0*/  SHFL.DOWN PT, R11, R12, 0x2, R5 ;  /* 0x084000000c0b7989 */ /* 0x0084e200000e0005 */
[----:B------:R-:W-:-:S03]  /*24c0*/  IMAD.MOV.U32 R3, RZ, RZ, R7 ;  /* 0x000000ffff037224 */ /* 0x000fc600078e0007 */
[----:B0-----:R2:W0:Y:S04]  /*24d0*/  SHFL.DOWN PT, R13, R14, 0x2, R5 ;  /* 0x084000000e0d7989 */ /* 0x00142800000e0005 */
        /* <DEDUP_REMOVED lines=21> */
.L_x_284:
[----:B------:R-:W-:Y:S05]  /*2630*/  BSYNC.RECONVERGENT B1 ;  /* 0x0000000000017941 */ /* 0x000fea0003800200 */
.L_x_283:
[----:B-1----:R-:W-:Y:S01]  /*2640*/  VIADD R6, R4, 0x4 ;  /* 0x0000000404067836 */ /* 0x002fe20000000000 */
[----:B------:R1:W4:Y:S01]  /*2650*/  SHFL.DOWN PT, R8, R2, 0x4, R5 ;  /* 0x0880000002087989 */ /* 0x00032200000e0005 */
[----:B------:R-:W-:Y:S01]  /*2660*/  BSSY.RECONVERGENT B1, `(.L_x_285) ;  /* 0x000001e000017945 */ /* 0x000fe20003800200 */
[----:B--2---:R-:W-:Y:S02]  /*2670*/  IMAD.MOV.U32 R12, RZ, RZ, R10 ;  /* 0x000000ffff0c7224 */ /* 0x004fe400078e000a */
[----:B------:R-:W-:Y:S01]  /*2680*/  ISETP.GT.AND P0, PT, R6, R5, PT ;  /* 0x000000050600720c */ /* 0x000fe20003f04270 */
[----:B------:R1:W2:Y:S01]  /*2690*/  SHFL.DOWN PT, R9, R3, 0x4, R5 ;  /* 0x0880000003097989 */ /* 0x0002a200000e0005 */
[----:B------:R-:W-:Y:S02]  /*26a0*/  IMAD.MOV.U32 R14, RZ, RZ, R16 ;  /* 0x000000ffff0e7224 */ /* 0x000fe400078e0010 */
[----:B------:R-:W-:Y:S01]  /*26b0*/  IMAD.MOV.U32 R6, RZ, RZ, R2 ;  /* 0x000000ffff067224 */ /* 0x000fe200078e0002 */
[----:B---3--:R1:W3:Y:S01]  /*26c0*/  SHFL.DOWN PT, R11, R10, 0x4, R5 ;  /* 0x088000000a0b7989 */ /* 0x0082e200000e0005 */
[----:B------:R-:W-:-:S03]  /*26d0*/  IMAD.MOV.U32 R7, RZ, RZ, R3 ;  /* 0x000000ffff077224 */ /* 0x000fc600078e0003 */
[----:B0-----:R1:W0:Y:S04]  /*26e0*/  SHFL.DOWN PT, R13, R16, 0x4, R5 ;  /* 0x08800000100d7989 */ /* 0x00122800000e0005 */
[----:B------:R-:W-:Y:S05]  /*26f0*/  @P0 BRA `(.L_x_286) ;  /* 0x0000000000500947 */ /* 0x000fea0003800000 */
[----:B--2-4-:R-:W-:Y:S01]  /*2700*/  DSETP.GEU.AND P0, PT, |R2|, |R8|, PT ;  /* 0x400000080200722a */ /* 0x014fe20003f0e200 */
        /* <DEDUP_REMOVED lines=19> */
.L_x_286:
[----:B------:R-:W-:Y:S05]  /*2840*/  BSYNC.RECONVERGENT B1 ;  /* 0x0000000000017941 */ /* 0x000fea0003800200 */
.L_x_285:
[----:B-1----:R-:W-:Y:S01]  /*2850*/  IADD3 R2, PT, PT, R4, 0x8, RZ ;  /* 0x0000000804027810 */ /* 0x002fe20007ffe0ff */
[----:B----4-:R1:W4:Y:S01]  /*2860*/  SHFL.DOWN PT, R8, R6, 0x8, R5 ;  /* 0x0900000006087989 */ /* 0x01032200000e0005 */
[----:B------:R-:W-:Y:S01]  /*2870*/  BSSY.RECONVERGENT B1, `(.L_x_287) ;  /* 0x000001e000017945 */ /* 0x000fe20003800200 */
[----:B------:R-:W-:Y:S01]  /*2880*/  IMAD.MOV.U32 R10, RZ, RZ, R12 ;  /* 0x000000ffff0a7224 */ /* 0x000fe200078e000c */
[----:B------:R-:W-:Y:S01]  /*2890*/  ISETP.GT.AND P0, PT, R2, R5, PT ;  /* 0x000000050200720c */ /* 0x000fe20003f04270 */
[----:B--2---:R1:W2:Y:S01]  /*28a0*/  SHFL.DOWN PT, R9, R7, 0x8, R5 ;  /* 0x0900000007097989 */ /* 0x0042a200000e0005 */
        /* <DEDUP_REMOVED lines=26> */
.L_x_288:
[----:B------:R-:W-:Y:S05]  /*2a50*/  BSYNC.RECONVERGENT B1 ;  /* 0x0000000000017941 */ /* 0x000fea0003800200 */
.L_x_287:
[----:B----4-:R-:W-:Y:S01]  /*2a60*/  VIADD R8, R4, 0x10 ;  /* 0x0000001004087836 */ /* 0x010fe20000000000 */
[----:B-1----:R1:W4:Y:S01]  /*2a70*/  SHFL.DOWN PT, R6, R2, 0x10, R5 ;  /* 0x0a00000002067989 */ /* 0x00232200000e0005 */
[----:B------:R-:W-:Y:S01]  /*2a80*/  BSSY.RECONVERGENT B1, `(.L_x_289) ;  /* 0x000001e000017945 */ /* 0x000fe20003800200 */
[----:B------:R-:W-:Y:S02]  /*2a90*/  IMAD.MOV.U32 R14, RZ, RZ, R10 ;  /* 0x000000ffff0e7224 */ /* 0x000fe400078e000a */
[----:B------:R-:W-:Y:S01]  /*2aa0*/  ISETP.GT.AND P0, PT, R8, R5, PT ;  /* 0x000000050800720c */ /* 0x000fe20003f04270 */
[----:B------:R1:W1:Y:S01]  /*2ab0*/  SHFL.DOWN PT, R7, R3, 0x10, R5 ;  /* 0x0a00000003077989 */ /* 0x00026200000e0005 */
[----:B------:R-:W-:Y:S02]  /*2ac0*/  IMAD.MOV.U32 R15, RZ, RZ, R16 ;  /* 0x000000ffff0f7224 */ /* 0x000fe400078e0010 */
[----:B------:R-:W-:Y:S01]  /*2ad0*/  IMAD.MOV.U32 R12, RZ, RZ, R2 ;  /* 0x000000ffff0c7224 */ /* 0x000fe200078e0002 */
[----:B--2---:R2:W1:Y:S01]  /*2ae0*/  SHFL.DOWN PT, R9, R10, 0x10, R5 ;  /* 0x0a0000000a097989 */ /* 0x00446200000e0005 */
[----:B0-----:R-:W-:-:S03]  /*2af0*/  IMAD.MOV.U32 R13, RZ, RZ, R3 ;  /* 0x000000ffff0d7224 */ /* 0x001fc600078e0003 */
[----:B---3--:R2:W0:Y:S04]  /*2b00*/  SHFL.DOWN PT, R11, R16, 0x10, R5 ;  /* 0x0a000000100b7989 */ /* 0x00842800000e0005 */
[----:B------:R-:W-:Y:S05]  /*2b10*/  @P0 BRA `(.L_x_290) ;  /* 0x0000000000500947 */ /* 0x000fea0003800000 */
[----:B-1--4-:R-:W-:Y:S01]  /*2b20*/  DSETP.GEU.AND P0, PT, |R2|, |R6|, PT ;  /* 0x400000060200722a */ /* 0x012fe20003f0e200 */
[----:B------:R-:W-:Y:S02]  /*2b30*/  IMAD.MOV.U32 R14, RZ, RZ, R9 ;  /* 0x000000ffff0e7224 */ /* 0x000fe400078e0009 */
        /* <DEDUP_REMOVED lines=18> */
.L_x_290:
[----:B------:R-:W-:Y:S05]  /*2c60*/  BSYNC.RECONVERGENT B1 ;  /* 0x0000000000017941 */ /* 0x000fea0003800200 */
.L_x_289:
[----:B------:R-:W-:Y:S01]  /*2c70*/  ISETP.NE.AND P0, PT, R4, RZ, PT ;  /* 0x000000ff0400720c */ /* 0x000fe20003f05270 */
[----:B------:R-:W-:-:S12]  /*2c80*/  BSSY.RECONVERGENT B1, `(.L_x_291) ;  /* 0x000000a000017945 */ /* 0x000fd80003800200 */
[----:B------:R-:W-:Y:S05]  /*2c90*/  @P0 BRA `(.L_x_292) ;  /* 0x0000000000200947 */ /* 0x000fea0003800000 */
[----:B------:R-:W3:Y:S01]  /*2ca0*/  S2R R4, SR_CgaCtaId ;  /* 0x0000000000047919 */ /* 0x000ee20000008800 */
[----:B-1----:R-:W-:Y:S02]  /*2cb0*/  MOV R3, 0x400 ;  /* 0x0000040000037802 */ /* 0x002fe40000000f00 */
[----:B------:R-:W-:-:S04]  /*2cc0*/  SHF.R.U32.HI R2, RZ, 0x1, R0 ;  /* 0x00000001ff027819 */ /* 0x000fc80000011600 */
[----:B------:R-:W-:Y:S02]  /*2cd0*/  LOP3.LUT R2, R2, 0x1f0, RZ, 0xc0, !PT ;  /* 0x000001f002027812 */ /* 0x000fe400078ec0ff */
[----:B---3--:R-:W-:-:S05]  /*2ce0*/  LEA R3, R4, R3, 0x18 ;  /* 0x0000000304037211 */ /* 0x008fca00078ec0ff */
[----:B------:R-:W-:-:S05]  /*2cf0*/  IMAD.IADD R3, R2, 0x1, R3 ;  /* 0x0000000102037824 */ /* 0x000fca00078e0203 */
[----:B------:R3:W-:Y:S04]  /*2d00*/  STS.64 [R3+0x10], R14 ;  /* 0x0000100e03007388 */ /* 0x0007e80000000a00 */
[----:B------:R3:W-:Y:S02]  /*2d10*/  STS.64 [R3+0x8], R12 ;  /* 0x0000080c03007388 */ /* 0x0007e40000000a00 */
.L_x_292:
[----:B------:R-:W-:Y:S05]  /*2d20*/  BSYNC.RECONVERGENT B1 ;  /* 0x0000000000017941 */ /* 0x000fea0003800200 */
.L_x_291:
[----:B------:R-:W-:Y:S01]  /*2d30*/  BAR.SYNC.DEFER_BLOCKING 0x0 ;  /* 0x0000000000007b1d */ /* 0x000fe20000010000 */
[----:B------:R-:W-:-:S13]  /*2d40*/  ISETP.NE.AND P1, PT, R0, RZ, PT ;  /* 0x000000ff0000720c */ /* 0x000fda0003f25270 */
[----:B------:R-:W-:Y:S05]  /*2d50*/  @P1 BRA `(.L_x_268) ;  /* 0x0000003400b81947 */ /* 0x000fea0003800000 */
[----:B------:R-:W-:Y:S01]  /*2d60*/  UISETP.GE.AND UP0, UPT, UR6, 0x21, UPT ;  /* 0x000000210600788c */ /* 0x000fe2000bf06270 */
[----:B0-----:R-:W-:Y:S02]  /*2d70*/  IMAD.MOV.U32 R11, RZ, RZ, R14 ;  /* 0x000000ffff0b7224 */ /* 0x001fe400078e000e */
[----:B------:R-:W-:Y:S02]  /*2d80*/  IMAD.MOV.U32 R8, RZ, RZ, R15 ;  /* 0x000000ffff087224 */ /* 0x000fe400078e000f */
[----:B-1----:R-:W-:Y:S02]  /*2d90*/  IMAD.MOV.U32 R2, RZ, RZ, R12 ;  /* 0x000000ffff027224 */ /* 0x002fe400078e000c */
[----:B---3--:R-:W-:Y:S02]  /*2da0*/  IMAD.MOV.U32 R3, RZ, RZ, R13 ;  /* 0x000000ffff037224 */ /* 0x008fe400078e000d */
[----:B------:R-:W-:Y:S05]  /*2db0*/  BRA.U !UP0, `(.L_x_293) ;  /* 0x00000001086c7547 */ /* 0x000fea000b800000 */
[----:B------:R-:W0:Y:S01]  /*2dc0*/  S2UR UR5, SR_CgaCtaId ;  /* 0x00000000000579c3 */ /* 0x000e220000008800 */
[----:B------:R-:W-:Y:S01]  /*2dd0*/  UMOV UR4, 0x400 ;  /* 0x0000040000047882 */ /* 0x000fe20000000000 */
[----:B------:R-:W-:Y:S01]  /*2de0*/  BSSY.RECONVERGENT B1, `(.L_x_293) ;  /* 0x0000018000017945 */ /* 0x000fe20003800200 */
[----:B0-----:R-:W-:-:S09]  /*2df0*/  ULEA UR4, UR5, UR4, 0x18 ;  /* 0x0000000405047291 */ /* 0x001fd2000f8ec0ff */
[----:B--2---:R-:W0:Y:S04]  /*2e00*/  LDS.64 R4, [UR4+0x18] ;  /* 0x00001804ff047984 */ /* 0x004e280008000a00 */
        /* <DEDUP_REMOVED lines=21> */
.L_x_294:
[----:B------:R-:W-:Y:S05]  /*2f60*/  BSYNC.RECONVERGENT B1 ;  /* 0x0000000000017941 */ /* 0x000fea0003800200 */
.L_x_293:
[----:B------:R-:W-:Y:S01]  /*2f70*/  UISETP.GE.AND UP0, UPT, UR6, 0x41, UPT ;  /* 0x000000410600788c */ /* 0x000fe2000bf06270 */
[----:B------:R-:W-:Y:S02]  /*2f80*/  IMAD.MOV.U32 R9, RZ, RZ, R11 ;  /* 0x000000ffff097224 */ /* 0x000fe400078e000b */
[----:B------:R-:W-:Y:S02]  /*2f90*/  IMAD.MOV.U32 R0, RZ, RZ, R8 ;  /* 0x000000ffff007224 */ /* 0x000fe400078e0008 */
[----:B------:R-:W-:Y:S02]  /*2fa0*/  IMAD.MOV.U32 R4, RZ, RZ, R2 ;  /* 0x000000ffff047224 */ /* 0x000fe400078e0002 */
[----:B--2---:R-:W-:Y:S02]  /*2fb0*/  IMAD.MOV.U32 R5, RZ, RZ, R3 ;  /* 0x000000ffff057224 */ /* 0x004fe400078e0003 */
[----:B------:R-:W-:Y:S05]  /*2fc0*/  BRA.U !UP0, `(.L_x_295) ;  /* 0x00000001086c7547 */ /* 0x000fea000b800000 */
[----:B------:R-:W0:Y:S01]  /*2fd0*/  S2UR UR5, SR_CgaCtaId ;  /* 0x00000000000579c3 */ /* 0x000e220000008800 */
[----:B------:R-:W-:Y:S01]  /*2fe0*/  UMOV UR4, 0x400 ;  /* 0x0000040000047882 */ /* 0x000fe20000000000 */
[----:B------:R-:W-:Y:S01]  /*2ff0*/  BSSY.RECONVERGENT B1, `(.L_x_295) ;  /* 0x0000018000017945 */ /* 0x000fe20003800200 */
[----:B0-----:R-:W-:-:S09]  /*3000*/  ULEA UR4, UR5, UR4, 0x18 ;  /* 0x0000000405047291 */ /* 0x001fd2000f8ec0ff */
[----:B----4-:R-:W0:Y:S04]  /*3010*/  LDS.64 R6, [UR4+0x28] ;  /* 0x00002804ff067984 */ /* 0x010e280008000a00 */
        /* <DEDUP_REMOVED lines=21> */
.L_x_296:
[----:B------:R-:W-:Y:S05]  /*3170*/  BSYNC.RECONVERGENT B1 ;  /* 0x0000000000017941 */ /* 0x000fea0003800200 */
.L_x_295:
        /* <DEDUP_REMOVED lines=32> */
.L_x_298:
[----:B------:R-:W-:Y:S05]  /*3380*/  BSYNC.RECONVERGENT B1 ;  /* 0x0000000000017941 */ /* 0x000fea0003800200 */
.L_x_297:
        /* <DEDUP_REMOVED lines=32> */
.L_x_300:
[----:B------:R-:W-:Y:S05]  /*3590*/  BSYNC.RECONVERGENT B1 ;  /* 0x0000000000017941 */ /* 0x000fea0003800200 */
.L_x_299:
        /* <DEDUP_REMOVED lines=32> */
.L_x_302:
[----:B------:R-:W-:Y:S05]  /*37a0*/  BSYNC.RECONVERGENT B1 ;  /* 0x0000000000017941 */ /* 0x000fea0003800200 */
.L_x_301:
        /* <DEDUP_REMOVED lines=32> */
.L_x_304:
[----:B------:R-:W-:Y:S05]  /*39b0*/  BSYNC.RECONVERGENT B1 ;  /* 0x0000000000017941 */ /* 0x000fea0003800200 */
.L_x_303:
        /* <DEDUP_REMOVED lines=32> */
.L_x_236:
[----:B------:R-:W1:Y:S01]  /*3bc0*/  S2R R0, SR_TID.X ;  /* 0x0000000000007919 */ /* 0x000e620000002100 */
[----:B------:R-:W1:Y:S01]  /*3bd0*/  LDC.64 R2, c[0x0][0x380] ;  /* 0x0000e000ff027b82 */ /* 0x000e620000000a00 */
[----:B------:R-:W2:Y:S01]  /*3be0*/  LDCU.64 UR6, c[0x0][0x388] ;  /* 0x00007100ff0677ac */ /* 0x000ea20008000a00 */
[----:B-1----:R-:W-:-:S05]  /*3bf0*/  IMAD.WIDE.U32 R2, R0, 0x8, R2 ;  /* 0x0000000800027825 */ /* 0x002fca00078e0002 */
[----:B0-----:R-:W3:Y:S04]  /*3c00*/  LDG.E.64 R4, desc[UR8][R2.64] ;  /* 0x0000000802047981 */ /* 0x001ee8000c1e1b00 */
[----:B------:R-:W3:Y:S04]  /*3c10*/  LDG.E.64 R6, desc[UR8][R2.64+0x800] ;  /* 0x0008000802067981 */ /* 0x000ee8000c1e1b00 */
[----:B------:R-:W4:Y:S04]  /*3c20*/  LDG.E.64 R8, desc[UR8][R2.64+0x1000] ;  /* 0x0010000802087981 */ /* 0x000f28000c1e1b00 */
[----:B------:R-:W5:Y:S04]  /*3c30*/  LDG.E.64 R12, desc[UR8][R2.64+0x1800] ;  /* 0x00180008020c7981 */ /* 0x000f68000c1e1b00 */
[----:B------:R-:W5:Y:S01]  /*3c40*/  LDG.E.64 R10, desc[UR8][R2.64+0x2000] ;  /* 0x00200008020a7981 */ /* 0x000f62000c1e1b00 */
[----:B------:R-:W-:Y:S01]  /*3c50*/  BSSY.RECONVERGENT B1, `(.L_x_305) ;  /* 0x000001c000017945 */ /* 0x000fe20003800200 */
[----:B---3--:R-:W-:-:S06]  /*3c60*/  DSETP.GEU.AND P0, PT, |R4|, |R6|, PT ;  /* 0x400000060400722a */ /* 0x008fcc0003f0e200 */
[----:B------:R-:W-:Y:S02]  /*3c70*/  FSEL R4, R4, R6, P0 ;  /* 0x0000000604047208 */ /* 0x000fe40000000000 */
[----:B------:R-:W-:Y:S01]  /*3c80*/  FSEL R5, R5, R7, P0 ;  /* 0x0000000705057208 */ /* 0x000fe20000000000 */
[C---:B------:R-:W-:Y:S01]  /*3c90*/  VIADD R7, R0.reuse, 0x200 ;  /* 0x0000020000077836 */ /* 0x040fe20000000000 */
[----:B------:R-:W-:-:S04]  /*3ca0*/  LOP3.LUT R6, R0, 0x400, RZ, 0xfc, !PT ;  /* 0x0000040000067812 */ /* 0x000fc800078efcff */
[----:B----4-:R-:W-:Y:S01]  /*3cb0*/  DSETP.GEU.AND P1, PT, |R4|, |R8|, PT ;  /* 0x400000080400722a */ /* 0x010fe20003f2e200 */
[----:B--2---:R-:W-:-:S05]  /*3cc0*/  IADD3 R17, P4, PT, R6, UR6, RZ ;  /* 0x0000000606117c10 */ /* 0x004fca000ff9e0ff */
[----:B------:R-:W-:Y:S01]  /*3cd0*/  FSEL R4, R4, R8, P1 ;  /* 0x0000000804047208 */ /* 0x000fe20000800000 */
[----:B------:R-:W-:Y:S01]  /*3ce0*/  IMAD.X R16, RZ, RZ, UR7, P4 ;  /* 0x00000007ff107e24 */ /* 0x000fe2000a0e06ff */
[----:B------:R-:W-:Y:S01]  /*3cf0*/  FSEL R5, R5, R9, P1 ;  /* 0x0000000905057208 */ /* 0x000fe20000800000 */
[----:B------:R-:W-:-:S05]  /*3d00*/  VIADD R9, R0, 0x100 ;  /* 0x0000010000097836 */ /* 0x000fca0000000000 */
[----:B-----5:R-:W-:Y:S01]  /*3d10*/  DSETP.GEU.AND P2, PT, |R4|, |R12|, PT ;  /* 0x4000000c0400722a */ /* 0x020fe20003f4e200 */
[----:B------:R-:W-:-:S05]  /*3d20*/  @P1 SEL R7, R0, R9, P0 ;  /* 0x0000000900071207 */ /* 0x000fca0000000000 */
[----:B------:R-:W-:Y:S02]  /*3d30*/  FSEL R4, R4, R12, P2 ;  /* 0x0000000c04047208 */ /* 0x000fe40001000000 */
[----:B------:R-:W-:-:S06]  /*3d40*/  FSEL R5, R5, R13, P2 ;  /* 0x0000000d05057208 */ /* 0x000fcc0001000000 */
[----:B------:R-:W-:Y:S01]  /*3d50*/  DSETP.GEU.AND P3, PT, |R4|, |R10|, PT ;  /* 0x4000000a0400722a */ /* 0x000fe20003f6e200 */
[----:B------:R-:W-:-:S13]  /*3d60*/  @!P2 VIADD R7, R0, 0x300 ;  /* 0x000003000007a836 */ /* 0x000fda0000000000 */
[----:B------:R-:W-:Y:S05]  /*3d70*/  @!P3 BRA `(.L_x_306) ;  /* 0x000000000024b947 */ /* 0x000fea0003800000 */
[C---:B------:R-:W-:Y:S02]  /*3d80*/  ISETP.GE.U32.AND P0, PT, R7.reuse, R6, PT ;  /* 0x000000060700720c */ /* 0x040fe40003f06070 */
[----:B------:R-:W-:Y:S02]  /*3d90*/  IADD3 R6, P1, PT, R7, UR6, RZ ;  /* 0x0000000607067c10 */ /* 0x000fe4000ff3e0ff */
[----:B------:R-:W-:-:S03]  /*3da0*/  ISETP.GE.U32.AND.EX P0, PT, RZ, RZ, PT, P0 ;  /* 0x000000ffff00720c */ /* 0x000fc60003f06100 */
[----:B------:R-:W-:-:S10]  /*3db0*/  IMAD.X R7, RZ, RZ, UR7, P1 ;  /* 0x00000007ff077e24 */ /* 0x000fd400088e06ff */
[----:B------:R-:W-:-:S06]  /*3dc0*/  DSETP.LT.OR P0, PT, |R10|, |R4|, !P0 ;  /* 0x400000040a00722a */ /* 0x000fcc0004701600 */
[----:B------:R-:W-:Y:S02]  /*3dd0*/  FSEL R10, R4, R10, P0 ;  /* 0x0000000a040a7208 */ /* 0x000fe40000000000 */
[----:B------:R-:W-:Y:S02]  /*3de0*/  FSEL R11, R5, R11, P0 ;  /* 0x0000000b050b7208 */ /* 0x000fe40000000000 */
[----:B------:R-:W-:Y:S02]  /*3df0*/  SEL R17, R6, R17, P0 ;  /* 0x0000001106117207 */ /* 0x000fe40000000000 */
[----:B------:R-:W-:-:S07]  /*3e00*/  SEL R16, R7, R16, P0 ;  /* 0x0000001007107207 */ /* 0x000fce0000000000 */
.L_x_306:
[----:B------:R-:W-:Y:S05]  /*3e10*/  BSYNC.RECONVERGENT B1 ;  /* 0x0000000000017941 */ /* 0x000fea0003800200 */
.L_x_305:
[----:B------:R-:W-:Y:S01]  /*3e20*/  UISETP.GE.U32.AND UP0, UPT, UR4, 0xa00, UPT ;  /* 0x00000a000400788c */ /* 0x000fe2000bf06070 */
[----:B------:R-:W-:Y:S02]  /*3e30*/  IMAD.MOV.U32 R19, RZ, RZ, 0x500 ;  /* 0x00000500ff137424 */ /* 0x000fe400078e00ff */
[----:B------:R-:W-:Y:S01]  /*3e40*/  IMAD.MOV.U32 R18, RZ, RZ, RZ ;  /* 0x000000ffff127224 */ /* 0x000fe200078e00ff */
[----:B------:R-:W-:-:S09]  /*3e50*/  UISETP.GE.U32.AND.EX UP0, UPT, UR5, URZ, UPT, UP0 ;  /* 0x000000ff0500728c */ /* 0x000fd2000bf06100 */
[----:B------:R-:W-:Y:S05]  /*3e60*/  BRA.U !UP0, `(.L_x_307) ;  /* 0x0000000508587547 */ /* 0x000fea000b800000 */
[----:B------:R-:W-:Y:S01]  /*3e70*/  IMAD.MOV.U32 R12, RZ, RZ, R10 ;  /* 0x000000ffff0c7224 */ /* 0x000fe200078e000a */
[----:B------:R-:W0:Y:S01]  /*3e80*/  LDCU.64 UR6, c[0x0][0x388] ;  /* 0x00007100ff0677ac */ /* 0x000e220008000a00 */
[----:B------:R-:W-:Y:S02]  /*3e90*/  IMAD.MOV.U32 R13, RZ, RZ, R11 ;  /* 0x000000ffff0d7224 */ /* 0x000fe400078e000b */
[----:B------:R-:W-:Y:S01]  /*3ea0*/  IMAD.MOV.U32 R21, RZ, RZ, 0x500 ;  /* 0x00000500ff157424 */ /* 0x000fe200078e00ff */
[----:B------:R-:W1:Y:S01]  /*3eb0*/  LDCU.64 UR4, c[0x0][0x398] ;  /* 0x00007300ff0477ac */ /* 0x000e620008000a00 */
[----:B------:R-:W-:-:S07]  /*3ec0*/  IMAD.MOV.U32 R19, RZ, RZ, RZ ;  /* 0x000000ffff137224 */ /* 0x000fce00078e00ff */
.L_x_308:
[----:B------:R-:W-:-:S04]  /*3ed0*/  LEA R24, P0, R21, R2, 0x3 ;  /* 0x0000000215187211 */ /* 0x000fc800078018ff */
[----:B------:R-:W-:-:S05]  /*3ee0*/  LEA.HI.X R25, R21, R3, R19, 0x3, P0 ;  /* 0x0000000315197211 */ /* 0x000fca00000f1c13 */
[----:B------:R-:W2:Y:S04]  /*3ef0*/  LDG.E.64 R14, desc[UR8][R24.64] ;  /* 0x00000008180e7981 */ /* 0x000ea8000c1e1b00 */
[----:B------:R-:W3:Y:S04]  /*3f00*/  LDG.E.64 R8, desc[UR8][R24.64+0x800] ;  /* 0x0008000818087981 */ /* 0x000ee8000c1e1b00 */
[----:B------:R-:W4:Y:S04]  /*3f10*/  LDG.E.64 R6, desc[UR8][R24.64+0x1000] ;  /* 0x0010000818067981 */ /* 0x000f28000c1e1b00 */
[----:B------:R-:W5:Y:S04]  /*3f20*/  LDG.E.64 R4, desc[UR8][R24.64+0x1800] ;  /* 0x0018000818047981 */ /* 0x000f68000c1e1b00 */
[----:B------:R-:W5:Y:S01]  /*3f30*/  LDG.E.64 R10, desc[UR8][R24.64+0x2000] ;  /* 0x00200008180a7981 */ /* 0x000f62000c1e1b00 */
[----:B0-----:R-:W-:-:S04]  /*3f40*/  IADD3 R20, P0, P1, R21, UR6, R0 ;  /* 0x0000000615147c10 */ /* 0x001fc8000f91e000 */
[----:B------:R-:W-:Y:S01]  /*3f50*/  IADD3.X R18, PT, PT, R19, UR7, RZ, P0, P1 ;  /* 0x0000000713127c10 */ /* 0x000fe200087e24ff */
[----:B------:R-:W-:-:S04]  /*3f60*/  IMAD.MOV.U32 R22, RZ, RZ, R20 ;  /* 0x000000ffff167224 */ /* 0x000fc800078e0014 */
[----:B------:R-:W-:Y:S01]  /*3f70*/  IMAD.MOV.U32 R23, RZ, RZ, R18 ;  /* 0x000000ffff177224 */ /* 0x000fe200078e0012 */
[----:B--2---:R-:W-:-:S14]  /*3f80*/  DSETP.GEU.AND P2, PT, |R12|, |R14|, PT ;  /* 0x4000000e0c00722a */ /* 0x004fdc0003f4e200 */
[----:B------:R-:W-:-:S04]  /*3f90*/  @P2 ISETP.GE.U32.AND P0, PT, R17, R22, PT ;  /* 0x000000161100220c */ /* 0x000fc80003f06070 */
[----:B------:R-:W-:-:S13]  /*3fa0*/  @P2 ISETP.GE.AND.EX P0, PT, R16, R23, PT, P0 ;  /* 0x000000171000220c */ /* 0x000fda0003f06300 */
[----:B------:R-:W-:-:S06]  /*3fb0*/  @P2 DSETP.LT.OR P0, PT, |R14|, |R12|, !P0 ;  /* 0x4000000c0e00222a */ /* 0x000fcc0004701600 */
[----:B------:R-:W-:Y:S02]  /*3fc0*/  @P2 FSEL R13, R13, R15, P0 ;  /* 0x0000000f0d0d2208 */ /* 0x000fe40000000000 */
[----:B------:R-:W-:Y:S02]  /*3fd0*/  @P2 FSEL R12, R12, R14, P0 ;  /* 0x0000000e0c0c2208 */ /* 0x000fe40000000000 */
[----:B------:R-:W-:Y:S01]  /*3fe0*/  @P2 SEL R22, R17, R22, P0 ;  /* 0x0000001611162207 */ /* 0x000fe20000000000 */
[----:B------:R-:W-:Y:S01]  /*3ff0*/  @P2 IMAD.MOV.U32 R15, RZ, RZ, R13 ;  /* 0x000000ffff0f2224 */ /* 0x000fe200078e000d */
[----:B------:R-:W-:Y:S01]  /*4000*/  IADD3 R13, P3, PT, R20, 0x100, RZ ;  /* 0x00000100140d7810 */ /* 0x000fe20007f7e0ff */
[----:B------:R-:W-:Y:S01]  /*4010*/  @P2 IMAD.MOV.U32 R14, RZ, RZ, R12 ;  /* 0x000000ffff0e2224 */ /* 0x000fe200078e000c */
[----:B------:R-:W-:-:S03]  /*4020*/  @P2 SEL R23, R16, R23, P0 ;  /* 0x0000001710172207 */ /* 0x000fc60000000000 */
[----:B------:R-:W-:Y:S02]  /*4030*/  IMAD.X R16, RZ, RZ, R18, P3 ;  /* 0x000000ffff107224 */ /* 0x000fe400018e0612 */
[----:B---3--:R-:W-:-:S14]  /*4040*/  DSETP.GEU.AND P1, PT, |R14|, |R8|, PT ;  /* 0x400000080e00722a */ /* 0x008fdc0003f2e200 */
        /* <DEDUP_REMOVED lines=11> */
[----:B----4-:R-:W-:-:S14]  /*4100*/  DSETP.GEU.AND P2, PT, |R8|, |R6|, PT ;  /* 0x400000060800722a */ /* 0x010fdc0003f4e200 */
        /* <DEDUP_REMOVED lines=10> */
[----:B------:R-:W-:Y:S01]  /*41b0*/  IMAD.X R9, RZ, RZ, R18, P3 ;  /* 0x000000ffff097224 */ /* 0x000fe200018e0612 */
[----:B------:R-:W-:Y:S01]  /*41c0*/  IADD3 R17, P3, PT, R20, 0x400, RZ ;  /* 0x0000040014117810 */ /* 0x000fe20007f7e0ff */
[----:B-----5:R-:W-:-:S04]  /*41d0*/  DSETP.GEU.AND P1, PT, |R6|, |R4|, PT ;  /* 0x400000040600722a */ /* 0x020fc80003f2e200 */
[----:B------:R-:W-:-:S10]  /*41e0*/  IMAD.X R16, RZ, RZ, R18, P3 ;  /* 0x000000ffff107224 */ /* 0x000fd400018e0612 */
        /* <DEDUP_REMOVED lines=8> */
[----:B------:R-:W-:Y:S01]  /*4270*/  @P1 IMAD.MOV.U32 R5, RZ, RZ, R7 ;  /* 0x000000ffff051224 */ /* 0x000fe200078e0007 */
[C---:B------:R-:W-:Y:S02]  /*4280*/  IADD3 R6, P1, PT, R21.reuse, 0xa00, RZ ;  /* 0x00000a0015067810 */ /* 0x040fe40007f3e0ff */
[----:B------:R-:W-:-:S02]  /*4290*/  IADD3 R21, P3, PT, R21, 0x500, RZ ;  /* 0x0000050015157810 */ /* 0x000fc40007f7e0ff */
[----:B-1----:R-:W-:Y:S01]  /*42a0*/  ISETP.GT.U32.AND P4, PT, R6, UR4, PT ;  /* 0x0000000406007c0c */ /* 0x002fe2000bf84070 */
[----:B------:R-:W-:Y:S01]  /*42b0*/  DSETP.GEU.AND P2, PT, |R4|, |R10|, PT ;  /* 0x4000000a0400722a */ /* 0x000fe20003f4e200 */
[--C-:B------:R-:W-:Y:S02]  /*42c0*/  IMAD.X R6, RZ, RZ, R19.reuse, P1 ;  /* 0x000000ffff067224 */ /* 0x100fe400008e0613 */
[----:B------:R-:W-:-:S03]  /*42d0*/  IMAD.X R18, RZ, RZ, R19, P3 ;  /* 0x000000ffff127224 */ /* 0x000fc600018e0613 */
[----:B------:R-:W-:Y:S01]  /*42e0*/  ISETP.GT.AND.EX P1, PT, R6, UR5, PT, P4 ;  /* 0x0000000506007c0c */ /* 0x000fe2000bf24340 */
[----:B------:R-:W-:-:S07]  /*42f0*/  IMAD.MOV.U32 R19, RZ, RZ, R18 ;  /* 0x000000ffff137224 */ /* 0x000fce00078e0012 */
        /* <DEDUP_REMOVED lines=8> */
[----:B------:R-:W-:Y:S02]  /*4380*/  @P2 IMAD.MOV.U32 R11, RZ, RZ, R5 ;  /* 0x000000ffff0b2224 */ /* 0x000fe400078e0005 */
[----:B------:R-:W-:Y:S02]  /*4390*/  IMAD.MOV.U32 R12, RZ, RZ, R10 ;  /* 0x000000ffff0c7224 */ /* 0x000fe400078e000a */
[----:B------:R-:W-:Y:S01]  /*43a0*/  IMAD.MOV.U32 R13, RZ, RZ, R11 ;  /* 0x000000ffff0d7224 */ /* 0x000fe200078e000b */
[----:B------:R-:W-:Y:S06]  /*43b0*/  @!P1 BRA `(.L_x_308) ;  /* 0xfffffff800c49947 */ /* 0x000fec000383ffff */
[----:B------:R-:W-:-:S07]  /*43c0*/  IMAD.MOV.U32 R19, RZ, RZ, R21 ;  /* 0x000000ffff137224 */ /* 0x000fce00078e0015 */
.L_x_307:
[----:B------:R-:W-:-:S04]  /*43d0*/  ISETP.GE.U32.AND P0, PT, R19, UR4, PT ;  /* 0x0000000413007c0c */ /* 0x000fc8000bf06070 */
[----:B------:R-:W-:-:S13]  /*43e0*/  ISETP.GE.AND.EX P0, PT, R18, UR5, PT, P0 ;  /* 0x0000000512007c0c */ /* 0x000fda000bf06300 */
[----:B------:R-:W-:Y:S05]  /*43f0*/  @P0 BRA `(.L_x_309) ;  /* 0x0000000800c40947 */ /* 0x000fea0003800000 */
[----:B------:R-:W-:Y:S01]  /*4400*/  IADD3 R21, PT, PT, -R19, UR4, RZ ;  /* 0x0000000413157c10 */ /* 0x000fe2000fffe1ff */
[----:B------:R-:W-:Y:S03]  /*4410*/  BSSY.RECONVERGENT B1, `(.L_x_309) ;  /* 0x00000af000017945 */ /* 0x000fe60003800200 */
[----:B------:R-:W-:-:S13]  /*4420*/  ISETP.GE.AND P0, PT, R0, R21, PT ;  /* 0x000000150000720c */ /* 0x000fda0003f06270 */
[----:B------:R-:W-:Y:S05]  /*4430*/  @P0 BRA `(.L_x_310) ;  /* 0x0000000800b00947 */ /* 0x000fea0003800000 */
[-C--:B------:R-:W-:Y:S01]  /*4440*/  LOP3.LUT R6, RZ, R0.reuse, RZ, 0x33, !PT ;  /* 0x00000000ff067212 */ /* 0x080fe200078e33ff */
[----:B------:R-:W-:Y:S01]  /*4450*/  BSSY.RECONVERGENT B2, `(.L_x_311) ;  /* 0x0000036000027945 */ /* 0x000fe20003800200 */
[----:B------:R-:W-:Y:S02]  /*4460*/  MOV R12, R0 ;  /* 0x00000000000c7202 */ /* 0x000fe40000000f00 */
        /* <DEDUP_REMOVED lines=9> */
[----:B------:R-:W-:Y:S02]  /*4500*/  LOP3.LUT R2, R2, 0x3, RZ, 0xc0, !PT ;  /* 0x0000000302027812 */ /* 0x000fe400078ec0ff */
[----:B------:R-:W-:-:S03]  /*4510*/  IADD3 R13, P0, PT, R9, UR6, RZ ;  /* 0x00000006090d7c10 */ /* 0x000fc6000ff1e0ff */
[----:B------:R-:W-:Y:S01]  /*4520*/  IMAD.MOV R7, RZ, RZ, -R2 ;  /* 0x000000ffff077224 */ /* 0x000fe200078e0a02 */
[----:B0-----:R-:W-:-:S04]  /*4530*/  LEA R8, P1, R9, UR10, 0x3 ;  /* 0x0000000a09087c11 */ /* 0x001fc8000f8218ff */
[----:B------:R-:W-:Y:S02]  /*4540*/  LEA.HI.X R9, R9, UR11, R14, 0x3, P1 ;  /* 0x0000000b09097c11 */ /* 0x000fe400088f1c0e */
[----:B------:R-:W-:-:S07]  /*4550*/  IADD3.X R14, PT, PT, R14, UR7, RZ, P0, !PT ;  /* 0x000000070e0e7c10 */ /* 0x000fce00087fe4ff */
.L_x_315:
        /* <DEDUP_REMOVED lines=31> */
.L_x_314:
[----:B------:R-:W-:Y:S05]  /*4750*/  BSYNC.RECONVERGENT B3 ;  /* 0x0000000000037941 */ /* 0x000fea0003800200 */
.L_x_313:
[----:B------:R-:W-:Y:S01]  /*4760*/  IADD3 R13, P0, PT, R13, 0x100, RZ ;  /* 0x000001000d0d7810 */ /* 0x000fe20007f1e0ff */
[----:B------:R-:W-:Y:S02]  /*4770*/  VIADD R12, R12, 0x100 ;  /* 0x000001000c0c7836 */ /* 0x000fe40000000000 */
[----:B------:R-:W-:Y:S02]  /*4780*/  IMAD.X R9, RZ, RZ, R9, P3 ;  /* 0x000000ffff097224 */ /* 0x000fe400018e0609 */
[----:B------:R-:W-:Y:S01]  /*4790*/  IMAD.X R14, RZ, RZ, R14, P0 ;  /* 0x000000ffff0e7224 */ /* 0x000fe200000e060e */
[----:B------:R-:W-:Y:S07]  /*47a0*/  @P2 BRA `(.L_x_315) ;  /* 0xfffffffc006c2947 */ /* 0x000fee000383ffff */
.L_x_312:
[----:B------:R-:W-:Y:S05]  /*47b0*/  BSYNC.RECONVERGENT B2 ;  /* 0x0000000000027941 */ /* 0x000fea0003800200 */
.L_x_311:
[----:B------:R-:W-:-:S13]  /*47c0*/  ISETP.GE.U32.AND P0, PT, R6, 0x300, PT ;  /* 0x000003000600780c */ /* 0x000fda0003f06070 */
[----:B------:R-:W-:Y:S05]  /*47d0*/  @!P0 BRA `(.L_x_310) ;  /* 0x0000000400c88947 */ /* 0x000fea0003800000 */
[----:B------:R-:W0:Y:S01]  /*47e0*/  LDC.64 R8, c[0x0][0x380] ;  /* 0x0000e000ff087b82 */ /* 0x000e220000000a00 */
[----:B------:R-:W-:-:S07]  /*47f0*/  VIADD R20, R12, 0x200 ;  /* 0x000002000c147836 */ /* 0x000fce0000000000 */
[----:B------:R-:W1:Y:S02]  /*4800*/  LDC.64 R6, c[0x0][0x388] ;  /* 0x0000e200ff067b82 */ /* 0x000e640000000a00 */
.L_x_324:
        /* <DEDUP_REMOVED lines=30> */
.L_x_317:
[----:B------:R-:W-:Y:S05]  /*49f0*/  BSYNC.RECONVERGENT B2 ;  /* 0x0000000000027941 */ /* 0x000fea0003800200 */
.L_x_316:
        /* <DEDUP_REMOVED lines=9> */
[----:B------:R-:W-:-:S03]  /*4a90*/  IMAD.MOV.U32 R24, RZ, RZ, R26 ;  /* 0x000000ffff187224 */ /* 0x000fc600078e001a */
[----:B------:R-:W-:Y:S01]  /*4aa0*/  MOV R25, R27 ;  /* 0x0000001b00197202 */ /* 0x000fe20000000f00 */
        /* <DEDUP_REMOVED lines=15> */
.L_x_319:
[----:B------:R-:W-:Y:S05]  /*4ba0*/  BSYNC.RECONVERGENT B2 ;  /* 0x0000000000027941 */ /* 0x000fea0003800200 */
.L_x_318:
[----:B------:R-:W-:Y:S01]  /*4bb0*/  DSETP.GEU.AND P0, PT, |R16|, |R10|, PT ;  /* 0x4000000a1000722a */ /* 0x000fe20003f0e200 */
[CC--:B------:R-:W-:Y:S01]  /*4bc0*/  IADD3 R13, P1, P4, R19.reuse, R6.reuse, R20 ;  /* 0x00000006130d7210 */ /* 0x0c0fe20007c3e014 */
[----:B------:R-:W-:Y:S01]  /*4bd0*/  VIADD R4, R20, 0x100 ;  /* 0x0000010014047836 */ /* 0x000fe20000000000 */
[----:B------:R-:W-:Y:S01]  /*4be0*/  BSSY.RECONVERGENT B2, `(.L_x_320) ;  /* 0x0000016000027945 */ /* 0x000fe20003800200 */
[----:B------:R-:W-:Y:S01]  /*4bf0*/  IMAD.MOV.U32 R2, RZ, RZ, R10 ;  /* 0x000000ffff027224 */ /* 0x000fe200078e000a */
[----:B------:R-:W-:Y:S01]  /*4c00*/  IADD3.X R22, PT, PT, R18, R7, RZ, P1, P4 ;  /* 0x0000000712167210 */ /* 0x000fe20000fe84ff */
[----:B------:R-:W-:Y:S01]  /*4c10*/  IMAD.MOV.U32 R5, RZ, RZ, R13 ;  /* 0x000000ffff057224 */ /* 0x000fe200078e000d */
[----:B------:R-:W-:Y:S01]  /*4c20*/  IADD3 R4, P2, P3, R19, R6, R4 ;  /* 0x0000000613047210 */ /* 0x000fe20007b5e004 */
        /* <DEDUP_REMOVED lines=17> */
.L_x_321:
[----:B------:R-:W-:Y:S05]  /*4d40*/  BSYNC.RECONVERGENT B2 ;  /* 0x0000000000027941 */ /* 0x000fea0003800200 */
.L_x_320:
[----:B------:R-:W-:Y:S01]  /*4d50*/  DSETP.GEU.AND P0, PT, |R2|, |R14|, PT ;  /* 0x4000000e0200722a */ /* 0x000fe20003f0e200 */
[----:B------:R-:W-:Y:S01]  /*4d60*/  IADD3.X R13, PT, PT, R18, R7, RZ, P2, P3 ;  /* 0x00000007120d7210 */ /* 0x000fe200017e64ff */
        /* <DEDUP_REMOVED lines=20> */
.L_x_323:
[----:B------:R-:W-:Y:S05]  /*4eb0*/  BSYNC.RECONVERGENT B2 ;  /* 0x0000000000027941 */ /* 0x000fea0003800200 */
.L_x_322:
[C---:B------:R-:W-:Y:S02]  /*4ec0*/  VIADD R2, R20.reuse, 0x200 ;  /* 0x0000020014027836 */ /* 0x040fe40000000000 */
[----:B------:R-:W-:-:S03]  /*4ed0*/  VIADD R20, R20, 0x400 ;  /* 0x0000040014147836 */ /* 0x000fc60000000000 */
[----:B------:R-:W-:-:S13]  /*4ee0*/  ISETP.GE.AND P0, PT, R2, R21, PT ;  /* 0x000000150200720c */ /* 0x000fda0003f06270 */
[----:B------:R-:W-:Y:S05]  /*4ef0*/  @!P0 BRA `(.L_x_324) ;  /* 0xfffffff800448947 */ /* 0x000fea000383ffff */
.L_x_310:
[----:B------:R-:W-:Y:S05]  /*4f00*/  BSYNC.RECONVERGENT B1 ;  /* 0x0000000000017941 */ /* 0x000fea0003800200 */
.L_x_309:
        /* <DEDUP_REMOVED lines=32> */
.L_x_326:
[----:B------:R-:W-:Y:S05]  /*5110*/  BSYNC.RECONVERGENT B1 ;  /* 0x0000000000017941 */ /* 0x000fea0003800200 */
.L_x_325:
        /* <DEDUP_REMOVED lines=31> */
.L_x_328:
[----:B------:R-:W-:Y:S05]  /*5310*/  BSYNC.RECONVERGENT B1 ;  /* 0x0000000000017941 */ /* 0x000fea0003800200 */
.L_x_327:
        /* <DEDUP_REMOVED lines=31> */
.L_x_330:
[----:B------:R-:W-:Y:S05]  /*5510*/  BSYNC.RECONVERGENT B1 ;  /* 0x0000000000017941 */ /* 0x000fea0003800200 */
.L_x_329:
[----:B------:R-:W-:Y:S01]  /*5520*/  ISETP.GT.AND P0, PT, R8, 0x17, PT ;  /* 0x000000170800780c */ /* 0x000fe20003f04270 */
[----:B-1----:R1:W1:Y:S01]  /*5530*/  SHFL.DOWN PT, R6, R2, 0x8, 0x1f ;  /* 0x09001f0002067f89 */ /* 0x00226200000e0000 */
[----:B------:R-:W-:Y:S01]  /*5540*/  BSSY.RECONVERGENT B1, `(.L_x_331) ;  /* 0x000001d000017945 */ /* 0x000fe20003800200 */
[----:B--2---:R-:W-:Y:S02]  /*5550*/  IMAD.MOV.U32 R9, RZ, RZ, R11 ;  /* 0x000000ffff097224 */ /* 0x004fe400078e000b */
[----:B---3--:R2:W3:Y:S01]  /*5560*/  SHFL.DOWN PT, R7, R3, 0x8, 0x1f ;  /* 0x09001f0003077f89 */ /* 0x0084e200000e0000 */
[----:B------:R-:W-:Y:S02]  /*5570*/  IMAD.MOV.U32 R10, RZ, RZ, R12 ;  /* 0x000000ffff0a7224 */ /* 0x000fe400078e000c */
[----:B------:R-:W-:Y:S01]  /*5580*/  IMAD.MOV.U32 R4, RZ, RZ, R2 ;  /* 0x000000ffff047224 */ /* 0x000fe200078e0002 */
[----:B0-----:R2:W0:Y:S01]  /*5590*/  SHFL.DOWN PT, R14, R11, 0x8, 0x1f ;  /* 0x09001f000b0e7f89 */ /* 0x00142200000e0000 */
[----:B------:R-:W-:-:S03]  /*55a0*/  IMAD.MOV.U32 R5, RZ, RZ, R3 ;  /* 0x000000ffff057224 */ /* 0x000fc600078e0003 */
[----:B----4-:R2:W4:Y:S01]  /*55b0*/  SHFL.DOWN PT, R13, R12, 0x8, 0x1f ;  /* 0x09001f000c0d7f89 */ /* 0x01052200000e0000 */
        /* <DEDUP_REMOVED lines=21> */
.L_x_332:
[----:B------:R-:W-:Y:S05]  /*5710*/  BSYNC.RECONVERGENT B1 ;  /* 0x0000000000017941 */ /* 0x000fea0003800200 */
.L_x_331:
        /* <DEDUP_REMOVED lines=8> */
[----:B----4-:R-:W-:-:S03]  /*57a0*/  IMAD.MOV.U32 R13, RZ, RZ, R5 ;  /* 0x000000ffff0d7224 */ /* 0x010fc600078e0005 */
[----:B---3--:R3:W4:Y:S01]  /*57b0*/  SHFL.DOWN PT, R7, R10, 0x10, 0x1f ;  /* 0x0a001f000a077f89 */ /* 0x00872200000e0000 */
[----:B------:R-:W-:Y:S05]  /*57c0*/  @P0 BRA `(.L_x_334) ;  /* 0x0000000000500947 */ /* 0x000fea0003800000 */
[----:B-12---:R-:W-:Y:S01]  /*57d0*/  DSETP.GEU.AND P0, PT, |R4|, |R2|, PT ;  /* 0x400000020400722a */ /* 0x006fe20003f0e200 */
        /* <DEDUP_REMOVED lines=19> */
.L_x_334:
[----:B------:R-:W-:Y:S05]  /*5910*/  BSYNC.RECONVERGENT B1 ;  /* 0x0000000000017941 */ /* 0x000fea0003800200 */
.L_x_333:
        /* <DEDUP_REMOVED lines=11> */
.L_x_336:
[----:B------:R-:W-:Y:S05]  /*59d0*/  BSYNC.RECONVERGENT B1 ;  /* 0x0000000000017941 */ /* 0x000fea0003800200 */
.L_x_335:
        /* <DEDUP_REMOVED lines=8> */
[----:B0---4-:R-:W0:Y:S04]  /*5a60*/  LDS.128 R4, [R0+0x20] ;  /* 0x0000200000047984 */ /* 0x011e280000000c00 */
[----:B------:R2:W4:Y:S04]  /*5a70*/  LDS.64 R2, [R0+0x80] ;  /* 0x0000800000027984 */ /* 0x0005280000000a00 */
[----:B---3--:R2:W3:Y:S01]  /*5a80*/  LDS.128 R8, [R0+0x30] ;  /* 0x0000300000087984 */ /* 0x0084e20000000c00 */
[----:B-1----:R-:W-:Y:S01]  /*5a90*/  DSETP.GEU.AND P0, PT, |R12|, |R16|, PT ;  /* 0x400000100c00722a */ /* 0x002fe20003f0e200 */
[----:B------:R-:W-:-:S02]  /*5aa0*/  IMAD.MOV.U32 R20, RZ, RZ, R16 ;  /* 0x000000ffff147224 */ /* 0x000fc400078e0010 */
[----:B------:R-:W-:Y:S02]  /*5ab0*/  IMAD.MOV.U32 R21, RZ, RZ, R17 ;  /* 0x000000ffff157224 */ /* 0x000fe400078e0011 */
[----:B0-----:R-:W-:Y:S02]  /*5ac0*/  IMAD.MOV.U32 R23, RZ, RZ, R4 ;  /* 0x000000ffff177224 */ /* 0x001fe400078e0004 */
        /* <DEDUP_REMOVED lines=16> */
.L_x_338:
[----:B------:R-:W-:Y:S05]  /*5bd0*/  BSYNC.RECONVERGENT B1 ;  /* 0x0000000000017941 */ /* 0x000fea0003800200 */
.L_x_337:
        /* <DEDUP_REMOVED lines=23> */
.L_x_340:
[----:B------:R-:W-:Y:S05]  /*5d50*/  BSYNC.RECONVERGENT B1 ;  /* 0x0000000000017941 */ /* 0x000fea0003800200 */
.L_x_339:
        /* <DEDUP_REMOVED lines=21> */
.L_x_342:
[----:B------:R-:W-:Y:S05]  /*5eb0*/  BSYNC.RECONVERGENT B1 ;  /* 0x0000000000017941 */ /* 0x000fea0003800200 */
.L_x_341:
        /* <DEDUP_REMOVED lines=23> */
.L_x_344:
[----:B------:R-:W-:Y:S05]  /*6030*/  BSYNC.RECONVERGENT B1 ;  /* 0x0000000000017941 */ /* 0x000fea0003800200 */
.L_x_343:
        /* <DEDUP_REMOVED lines=21> */
.L_x_346:
[----:B------:R-:W-:Y:S05]  /*6190*/  BSYNC.RECONVERGENT B1 ;  /* 0x0000000000017941 */ /* 0x000fea0003800200 */
.L_x_345:
        /* <DEDUP_REMOVED lines=21> */
.L_x_348:
[----:B------:R-:W-:Y:S05]  /*62f0*/  BSYNC.RECONVERGENT B1 ;  /* 0x0000000000017941 */ /* 0x000fea0003800200 */
.L_x_347:
        /* <DEDUP_REMOVED lines=20> */
.L_x_268:
[----:B------:R-:W-:Y:S05]  /*6440*/  BSYNC.RECONVERGENT B0 ;  /* 0x0000000000007941 */ /* 0x000fea0003800200 */
.L_x_235:
[----:B------:R-:W-:Y:S05]  /*6450*/  @P1 EXIT ;  /* 0x000000000000194d */ /* 0x000fea0003800000 */
[----:B0123--:R-:W0:Y:S02]  /*6460*/  LDC.64 R2, c[0x0][0x390] ;  /* 0x0000e400ff027b82 */ /* 0x00fe240000000a00 */
[----:B0-----:R-:W-:Y:S04]  /*6470*/  STG.E.64 desc[UR8][R2.64], R12 ;  /* 0x0000000c02007986 */ /* 0x001fe8000c101b08 */
[----:B------:R-:W-:Y:S01]  /*6480*/  STG.E.64 desc[UR8][R2.64+0x8], R14 ;  /* 0x0000080e02007986 */ /* 0x000fe2000c101b08 */
[----:B------:R-:W-:Y:S05]  /*6490*/  EXIT ;  /* 0x000000000000794d */ /* 0x000fea0003800000 */
.L_x_349:
        /* <DEDUP_REMOVED lines=14> */
.L_x_774:


//--------------------- .text._ZN6thrust24THRUST_300001_SM_1000_NS8cuda_cub4core6detail13_kernel_agentINS1_8__reduce11ReduceAgentIPN4cuda3std3__45tupleIJdlEEESC_SB_iNS1_9__extrema9arg_max_fIdl10comparatorEEEEJSC_SC_iSG_EEEvDpT0_ --------------------------
	.section	.text._ZN6thrust24THRUST_300001_SM_1000_NS8cuda_cub4core6detail13_kernel_agentINS1_8__reduce11ReduceAgentIPN4cuda3std3__45tupleIJdlEEESC_SB_iNS1_9__extrema9arg_max_fIdl10comparatorEEEEJSC_SC_iSG_EEEvDpT0_,"ax",@progbits
	.align	128
        .global         _ZN6thrust24THRUST_300001_SM_1000_NS8cuda_cub4core6detail13_kernel_agentINS1_8__reduce11ReduceAgentIPN4cuda3std3__45tupleIJdlEEESC_SB_iNS1_9__extrema9arg_max_fIdl10comparatorEEEEJSC_SC_iSG_EEEvDpT0_
        .type           _ZN6thrust24THRUST_300001_SM_1000_NS8cuda_cub4core6detail13_kernel_agentINS1_8__reduce11ReduceAgentIPN4cuda3std3__45tupleIJdlEEESC_SB_iNS1_9__extrema9arg_max_fIdl10comparatorEEEEJSC_SC_iSG_EEEvDpT0_,@function
        .size           _ZN6thrust24THRUST_300001_SM_1000_NS8cuda_cub4core6detail13_kernel_agentINS1_8__reduce11ReduceAgentIPN4cuda3std3__45tupleIJdlEEESC_SB_iNS1_9__extrema9arg_max_fIdl10comparatorEEEEJSC_SC_iSG_EEEvDpT0_,(.L_x_775 - _ZN6thrust24THRUST_300001_SM_1000_NS8cuda_cub4core6detail13_kernel_agentINS1_8__reduce11ReduceAgentIPN4cuda3std3__45tupleIJdlEEESC_SB_iNS1_9__extrema9arg_max_fIdl10comparatorEEEEJSC_SC_iSG_EEEvDpT0_)
        .other          _ZN6thrust24THRUST_300001_SM_1000_NS8cuda_cub4core6detail13_kernel_agentINS1_8__reduce11ReduceAgentIPN4cuda3std3__45tupleIJdlEEESC_SB_iNS1_9__extrema9arg_max_fIdl10comparatorEEEEJSC_SC_iSG_EEEvDpT0_,@"STO_CUDA_ENTRY STV_DEFAULT"
_ZN6thrust24THRUST_300001_SM_1000_NS8cuda_cub4core6detail13_kernel_agentINS1_8__reduce11ReduceAgentIPN4cuda3std3__45tupleIJdlEEESC_SB_iNS1_9__extrema9arg_max_fIdl10comparatorEEEEJSC_SC_iSG_EEEvDpT0_:
.text._ZN6thrust24THRUST_300001_SM_1000_NS8cuda_cub4core6detail13_kernel_agentINS1_8__reduce11ReduceAgentIPN4cuda3std3__45tupleIJdlEEESC_SB_iNS1_9__extrema9arg_max_fIdl10comparatorEEEEJSC_SC_iSG_EEEvDpT0_:
        /* <DEDUP_REMOVED lines=21> */
.L_x_353:
[----:B0-----:R-:W-:Y:S05]  /*0150*/  BSYNC.RECONVERGENT B1 ;  /* 0x0000000000017941 */ /* 0x001fea0003800200 */
.L_x_352:
        /* <DEDUP_REMOVED lines=15> */
.L_x_360:
        /* <DEDUP_REMOVED lines=31> */
.L_x_359:
[----:B------:R-:W-:Y:S05]  /*0440*/  BSYNC.RECONVERGENT B3 ;  /* 0x0000000000037941 */ /* 0x000fea0003800200 */
.L_x_358:
[----:B------:R-:W-:Y:S02]  /*0450*/  IMAD.X R3, RZ, RZ, R3, P3 ;  /* 0x000000ffff037224 */ /* 0x000fe400018e0603 */
[----:B------:R-:W-:Y:S01]  /*0460*/  VIADD R19, R19, 0x100 ;  /* 0x0000010013137836 */ /* 0x000fe20000000000 */
[----:B------:R-:W-:Y:S06]  /*0470*/  @P2 BRA `(.L_x_360) ;  /* 0xfffffffc00742947 */ /* 0x000fec000383ffff */
.L_x_357:
[----:B------:R-:W-:Y:S05]  /*0480*/  BSYNC.RECONVERGENT B2 ;  /* 0x0000000000027941 */ /* 0x000fea0003800200 */
.L_x_356:
[----:B------:R-:W0:Y:S01]  /*0490*/  LDC.64 R8, c[0x0][0x380] ;  /* 0x0000e000ff087b82 */ /* 0x000e220000000a00 */
[----:B------:R-:W-:-:S13]  /*04a0*/  ISETP.GE.U32.AND P0, PT, R4, 0x300, PT ;  /* 0x000003000400780c */ /* 0x000fda0003f06070 */
[----:B------:R-:W-:Y:S05]  /*04b0*/  @!P0 BRA `(.L_x_355) ;  /* 0x0000000400908947 */ /* 0x000fea0003800000 */
.L_x_369:
        /* <DEDUP_REMOVED lines=13> */
[----:B------:R-:W-:Y:S01]  /*0590*/  IMAD.MOV.U32 R23, RZ, RZ, R12 ;  /* 0x000000ffff177224 */ /* 0x000fe200078e000c */
[----:B------:R-:W-:Y:S01]  /*05a0*/  MOV R25, R13 ;  /* 0x0000000d00197202 */ /* 0x000fe20000000f00 */
[----:B------:R-:W-:Y:S02]  /*05b0*/  IMAD.MOV.U32 R2, RZ, RZ, R14 ;  /* 0x000000ffff027224 */ /* 0x000fe400078e000e */
[----:B------:R-:W-:-:S09]  /*05c0*/  IMAD.MOV.U32 R3, RZ, RZ, R15 ;  /* 0x000000ffff037224 */ /* 0x000fd200078e000f */
        /* <DEDUP_REMOVED lines=9> */
.L_x_362:
[----:B------:R-:W-:Y:S05]  /*0660*/  BSYNC.RECONVERGENT B2 ;  /* 0x0000000000027941 */ /* 0x000fea0003800200 */
.L_x_361:
        /* <DEDUP_REMOVED lines=25> */
.L_x_364:
[----:B------:R-:W-:Y:S05]  /*0800*/  BSYNC.RECONVERGENT B2 ;  /* 0x0000000000027941 */ /* 0x000fea0003800200 */
.L_x_363:
        /* <DEDUP_REMOVED lines=21> */
.L_x_366:
[----:B------:R-:W-:Y:S05]  /*0960*/  BSYNC.RECONVERGENT B2 ;  /* 0x0000000000027941 */ /* 0x000fea0003800200 */
.L_x_365:
        /* <DEDUP_REMOVED lines=21> */
.L_x_368:
[----:B------:R-:W-:Y:S05]  /*0ac0*/  BSYNC.RECONVERGENT B2 ;  /* 0x0000000000027941 */ /* 0x000fea0003800200 */
.L_x_367:
[----:B------:R-:W-:-:S05]  /*0ad0*/  VIADD R19, R19, 0x400 ;  /* 0x0000040013137836 */ /* 0x000fca0000000000 */
[----:B------:R-:W-:-:S13]  /*0ae0*/  ISETP.GE.AND P0, PT, R19, UR5, PT ;  /* 0x0000000513007c0c */ /* 0x000fda000bf06270 */
[----:B------:R-:W-:Y:S05]  /*0af0*/  @!P0 BRA `(.L_x_369) ;  /* 0xfffffff800708947 */ /* 0x000fea000383ffff */
.L_x_355:
[----:B------:R-:W-:Y:S05]  /*0b00*/  BSYNC.RECONVERGENT B1 ;  /* 0x0000000000017941 */ /* 0x000fea0003800200 */
.L_x_354:
        /* <DEDUP_REMOVED lines=35> */
.L_x_372:
[----:B------:R-:W-:Y:S05]  /*0d40*/  BSYNC.RECONVERGENT B1 ;  /* 0x0000000000017941 */ /* 0x000fea0003800200 */
.L_x_371:
        /* <DEDUP_REMOVED lines=31> */
.L_x_374:
[----:B------:R-:W-:Y:S05]  /*0f40*/  BSYNC.RECONVERGENT B1 ;  /* 0x0000000000017941 */ /* 0x000fea0003800200 */
.L_x_373:
        /* <DEDUP_REMOVED lines=31> */
.L_x_376:
[----:B------:R-:W-:Y:S05]  /*1140*/  BSYNC.RECONVERGENT B1 ;  /* 0x0000000000017941 */ /* 0x000fea0003800200 */
.L_x_375:
        /* <DEDUP_REMOVED lines=31> */
.L_x_378:
[----:B------:R-:W-:Y:S05]  /*1340*/  BSYNC.RECONVERGENT B1 ;  /* 0x0000000000017941 */ /* 0x000fea0003800200 */
.L_x_377:
[----:B------:R-:W-:Y:S01]  /*1350*/  ISETP.GT.AND P0, PT, R9, 0xf, PT ;  /* 0x0000000f0900780c */ /* 0x000fe20003f04270 */
[----:B-1----:R1:W1:Y:S01]  /*1360*/  SHFL.DOWN PT, R6, R4, 0x10, 0x1f ;  /* 0x0a001f0004067f89 */ /* 0x00226200000e0000 */
[----:B------:R-:W-:Y:S01]  /*1370*/  BSSY.RECONVERGENT B1, `(.L_x_379) ;  /* 0x000001d000017945 */ /* 0x000fe20003800200 */
[----:B0-----:R-:W-:Y:S01]  /*1380*/  MOV R14, R8 ;  /* 0x00000008000e7202 */ /* 0x001fe20000000f00 */
[----:B----4-:R-:W-:Y:S01]  /*1390*/  IMAD.MOV.U32 R15, RZ, RZ, R10 ;  /* 0x000000ffff0f7224 */ /* 0x010fe200078e000a */
[----:B--2---:R0:W2:Y:S01]  /*13a0*/  SHFL.DOWN PT, R7, R5, 0x10, 0x1f ;  /* 0x0a001f0005077f89 */ /* 0x0040a200000e0000 */
[----:B------:R-:W-:Y:S02]  /*13b0*/  IMAD.MOV.U32 R2, RZ, RZ, R4 ;  /* 0x000000ffff027224 */ /* 0x000fe400078e0004 */
[----:B------:R-:W-:Y:S01]  /*13c0*/  IMAD.MOV.U32 R3, RZ, RZ, R5 ;  /* 0x000000ffff037224 */ /* 0x000fe200078e0005 */
[----:B------:R0:W4:Y:S04]  /*13d0*/  SHFL.DOWN PT, R11, R8, 0x10, 0x1f ;  /* 0x0a001f00080b7f89 */ /* 0x00012800000e0000 */
        /* <DEDUP_REMOVED lines=22> */
.L_x_380:
[----:B------:R-:W-:Y:S05]  /*1540*/  BSYNC.RECONVERGENT B1 ;  /* 0x0000000000017941 */ /* 0x000fea0003800200 */
.L_x_379:
        /* <DEDUP_REMOVED lines=11> */
.L_x_382:
[----:B------:R-:W-:Y:S05]  /*1600*/  BSYNC.RECONVERGENT B1 ;  /* 0x0000000000017941 */ /* 0x000fea0003800200 */
.L_x_381:
        /* <DEDUP_REMOVED lines=31> */
.L_x_385:
[----:B------:R-:W-:Y:S05]  /*1800*/  BSYNC.RECONVERGENT B1 ;  /* 0x0000000000017941 */ /* 0x000fea0003800200 */
.L_x_384:
        /* <DEDUP_REMOVED lines=10> */
[----:B------:R-:W-:Y:S01]  /*18b0*/  MOV R15, R26 ;  /* 0x0000001a000f7202 */ /* 0x000fe20000000f00 */
[----:B------:R-:W-:Y:S02]  /*18c0*/  IMAD.MOV.U32 R29, RZ, RZ, R27 ;  /* 0x000000ffff1d7224 */ /* 0x000fe400078e001b */
[----:B------:R-:W-:Y:S02]  /*18d0*/  IMAD.MOV.U32 R4, RZ, RZ, R24 ;  /* 0x000000ffff047224 */ /* 0x000fe400078e0018 */
[----:B------:R-:W-:-:S08]  /*18e0*/  IMAD.MOV.U32 R5, RZ, RZ, R25 ;  /* 0x000000ffff057224 */ /* 0x000fd000078e0019 */
        /* <DEDUP_REMOVED lines=9> */
.L_x_387:
[----:B------:R-:W-:Y:S05]  /*1980*/  BSYNC.RECONVERGENT B1 ;  /* 0x0000000000017941 */ /* 0x000fea0003800200 */
.L_x_386:
        /* <DEDUP_REMOVED lines=21> */
.L_x_389:
[----:B------:R-:W-:Y:S05]  /*1ae0*/  BSYNC.RECONVERGENT B1 ;  /* 0x0000000000017941 */ /* 0x000fea0003800200 */
.L_x_388:
        /* <DEDUP_REMOVED lines=23> */
.L_x_391:
[----:B------:R-:W-:Y:S05]  /*1c60*/  BSYNC.RECONVERGENT B1 ;  /* 0x0000000000017941 */ /* 0x000fea0003800200 */
.L_x_390:
        /* <DEDUP_REMOVED lines=21> */
.L_x_393:
[----:B------:R-:W-:Y:S05]  /*1dc0*/  BSYNC.RECONVERGENT B1 ;  /* 0x0000000000017941 */ /* 0x000fea0003800200 */
.L_x_392:
        /* <DEDUP_REMOVED lines=21> */
.L_x_395:
[----:B------:R-:W-:Y:S05]  /*1f20*/  BSYNC.RECONVERGENT B1 ;  /* 0x0000000000017941 */ /* 0x000fea0003800200 */
.L_x_394:
        /* <DEDUP_REMOVED lines=21> */
.L_x_370:
        /* <DEDUP_REMOVED lines=19> */
[----:B0-----:R-:W-:Y:S01]  /*21b0*/  MOV R16, R9 ;  /* 0x0000000900107202 */ /* 0x001fe20000000f00 */
[----:B--2---:R-:W-:Y:S02]  /*21c0*/  IMAD.MOV.U32 R18, RZ, RZ, R11 ;  /* 0x000000ffff127224 */ /* 0x004fe400078e000b */
[----:B------:R-:W-:Y:S02]  /*21d0*/  IMAD.MOV.U32 R2, RZ, RZ, R6 ;  /* 0x000000ffff027224 */ /* 0x000fe400078e0006 */
[----:B------:R-:W-:-:S08]  /*21e0*/  IMAD.MOV.U32 R3, RZ, RZ, R7 ;  /* 0x000000ffff037224 */ /* 0x000fd000078e0007 */
        /* <DEDUP_REMOVED lines=15> */
.L_x_397:
[----:B------:R-:W-:Y:S05]  /*22e0*/  BSYNC.RECONVERGENT B1 ;  /* 0x0000000000017941 */ /* 0x000fea0003800200 */
.L_x_396:
        /* <DEDUP_REMOVED lines=32> */
.L_x_399:
[----:B------:R-:W-:Y:S05]  /*24f0*/  BSYNC.RECONVERGENT B1 ;  /* 0x0000000000017941 */ /* 0x000fea0003800200 */
.L_x_398:
[----:B-1----:R-:W-:Y:S01]  /*2500*/  VIADD R2, R4, 0x4 ;  /* 0x0000000404027836 */ /* 0x002fe20000000000 */
[----:B---3--:R1:W3:Y:S01]  /*2510*/  SHFL.DOWN PT, R8, R6, 0x4, R5 ;  /* 0x0880000006087989 */ /* 0x0082e200000e0005 */
[----:B------:R-:W-:Y:S01]  /*2520*/  BSSY.RECONVERGENT B1, `(.L_x_400) ;  /* 0x000001e000017945 */ /* 0x000fe20003800200 */
[----:B------:R-:W-:Y:S01]  /*2530*/  IMAD.MOV.U32 R14, RZ, RZ, R10 ;  /* 0x000000ffff0e7224 */ /* 0x000fe200078e000a */
[----:B------:R-:W-:Y:S01]  /*2540*/  MOV R3, R7 ;  /* 0x0000000700037202 */ /* 0x000fe20000000f00 */
[----:B0-----:R1:W0:Y:S01]  /*2550*/  SHFL.DOWN PT, R9, R7, 0x4, R5 ;  /* 0x0880000007097989 */ /* 0x00122200000e0005 */
[----:B------:R-:W-:Y:S01]  /*2560*/  ISETP.GT.AND P0, PT, R2, R5, PT ;  /* 0x000000050200720c */ /* 0x000fe20003f04270 */
[----:B------:R-:W-:Y:S02]  /*2570*/  IMAD.MOV.U32 R16, RZ, RZ, R12 ;  /* 0x000000ffff107224 */ /* 0x000fe400078e000c */
[----:B--2---:R1:W2:Y:S01]  /*2580*/  SHFL.DOWN PT, R11, R10, 0x4, R5 ;  /* 0x088000000a0b7989 */ /* 0x0042a200000e0005 */
[----:B------:R-:W-:-:S03]  /*2590*/  IMAD.MOV.U32 R2, RZ, RZ, R6 ;  /* 0x000000ffff027224 */ /* 0x000fc600078e0006 */
[----:B----4-:R1:W4:Y:S06]  /*25a0*/  SHFL.DOWN PT, R13, R12, 0x4, R5 ;  /* 0x088000000c0d7989 */ /* 0x01032c00000e0005 */
        /* <DEDUP_REMOVED lines=21> */
.L_x_401:
[----:B------:R-:W-:Y:S05]  /*2700*/  BSYNC.RECONVERGENT B1 ;  /* 0x0000000000017941 */ /* 0x000fea0003800200 */
.L_x_400:
        /* <DEDUP_REMOVED lines=32> */
.L_x_403:
[----:B------:R-:W-:Y:S05]  /*2910*/  BSYNC.RECONVERGENT B1 ;  /* 0x0000000000017941 */ /* 0x000fea0003800200 */
.L_x_402:
[----:B-1----:R-:W-:Y:S01]  /*2920*/  VIADD R2, R4, 0x10 ;  /* 0x0000001004027836 */ /* 0x002fe20000000000 */
[----:B---3--:R1:W3:Y:S01]  /*2930*/  SHFL.DOWN PT, R8, R6, 0x10, R5 ;  /* 0x0a00000006087989 */ /* 0x0082e200000e0005 */
[----:B------:R-:W-:Y:S01]  /*2940*/  BSSY.RECONVERGENT B1, `(.L_x_404) ;  /* 0x000001e000017945 */ /* 0x000fe20003800200 */
[----:B------:R-:W-:Y:S02]  /*2950*/  IMAD.MOV.U32 R14, RZ, RZ, R10 ;  /* 0x000000ffff0e7224 */ /* 0x000fe400078e000a */
[----:B------:R-:W-:Y:S01]  /*2960*/  ISETP.GT.AND P0, PT, R2, R5, PT ;  /* 0x000000050200720c */ /* 0x000fe20003f04270 */
[----:B0-----:R1:W0:Y:S01]  /*2970*/  SHFL.DOWN PT, R9, R7, 0x10, R5 ;  /* 0x0a00000007097989 */ /* 0x00122200000e0005 */
[----:B------:R-:W-:Y:S01]  /*2980*/  IMAD.MOV.U32 R15, RZ, RZ, R12 ;  /* 0x000000ffff0f7224 */ /* 0x000fe200078e000c */
[----:B------:R-:W-:Y:S01]  /*2990*/  MOV R2, R6 ;  /* 0x0000000600027202 */ /* 0x000fe20000000f00 */
[----:B------:R-:W-:Y:S01]  /*29a0*/  IMAD.MOV.U32 R3, RZ, RZ, R7 ;  /* 0x000000ffff037224 */ /* 0x000fe200078e0007 */
[----:B--2---:R1:W2:Y:S04]  /*29b0*/  SHFL.DOWN PT, R11, R10, 0x10, R5 ;  /* 0x0a0000000a0b7989 */ /* 0x0042a800000e0005 */
        /* <DEDUP_REMOVED lines=22> */
.L_x_405:
[----:B------:R-:W-:Y:S05]  /*2b20*/  BSYNC.RECONVERGENT B1 ;  /* 0x0000000000017941 */ /* 0x000fea0003800200 */
.L_x_404:
        /* <DEDUP_REMOVED lines=11> */
.L_x_407:
[----:B------:R-:W-:Y:S05]  /*2be0*/  BSYNC.RECONVERGENT B1 ;  /* 0x0000000000017941 */ /* 0x000fea0003800200 */
.L_x_406:
        /* <DEDUP_REMOVED lines=35> */
.L_x_409:
[----:B------:R-:W-:Y:S05]  /*2e20*/  BSYNC.RECONVERGENT B1 ;  /* 0x0000000000017941 */ /* 0x000fea0003800200 */
.L_x_408:
[----:B------:R-:W-:Y:S01]  /*2e30*/  UISETP.GE.AND UP0, UPT, UR8, 0x41, UPT ;  /* 0x000000410800788c */ /* 0x000fe2000bf06270 */
[----:B0-----:R-:W-:Y:S01]  /*2e40*/  IMAD.MOV.U32 R9, RZ, RZ, R11 ;  /* 0x000000ffff097224 */ /* 0x001fe200078e000b */
[----:B------:R-:W-:Y:S01]  /*2e50*/  MOV R2, R4 ;  /* 0x0000000400027202 */ /* 0x000fe20000000f00 */
[----:B------:R-:W-:Y:S02]  /*2e60*/  IMAD.MOV.U32 R0, RZ, RZ, R8 ;  /* 0x000000ffff007224 */ /* 0x000fe400078e0008 */
[----:B------:R-:W-:-:S04]  /*2e70*/  IMAD.MOV.U32 R3, RZ, RZ, R5 ;  /* 0x000000ffff037224 */ /* 0x000fc800078e0005 */
        /* <DEDUP_REMOVED lines=27> */
.L_x_411:
[----:B------:R-:W-:Y:S05]  /*3030*/  BSYNC.RECONVERGENT B1 ;  /* 0x0000000000017941 */ /* 0x000fea0003800200 */
.L_x_410:
        /* <DEDUP_REMOVED lines=32> */
.L_x_413:
[----:B------:R-:W-:Y:S05]  /*3240*/  BSYNC.RECONVERGENT B1 ;  /* 0x0000000000017941 */ /* 0x000fea0003800200 */
.L_x_412:
[----:B------:R-:W-:Y:S01]  /*3250*/  UISETP.GE.AND UP0, UPT, UR8, 0x81, UPT ;  /* 0x000000810800788c */ /* 0x000fe2000bf06270 */
[----:B------:R-:W-:Y:S01]  /*3260*/  IMAD.MOV.U32 R9, RZ, RZ, R11 ;  /* 0x000000ffff097224 */ /* 0x000fe200078e000b */
        /* <DEDUP_REMOVED lines=30> */
.L_x_415:
[----:B------:R-:W-:Y:S05]  /*3450*/  BSYNC.RECONVERGENT B1 ;  /* 0x0000000000017941 */ /* 0x000fea0003800200 */
.L_x_414:
        /* <DEDUP_REMOVED lines=32> */
.L_x_417:
[----:B------:R-:W-:Y:S05]  /*3660*/  BSYNC.RECONVERGENT B1 ;  /* 0x0000000000017941 */ /* 0x000fea0003800200 */
.L_x_416:
        /* <DEDUP_REMOVED lines=13> */
[----:B------:R-:W-:Y:S01]  /*3740*/  MOV R6, R2 ;  /* 0x0000000200067202 */ /* 0x000fe20000000f00 */
[----:B------:R-:W-:Y:S02]  /*3750*/  IMAD.MOV.U32 R7, RZ, RZ, R3 ;  /* 0x000000ffff077224 */ /* 0x000fe400078e0003 */
[----:B-1----:R-:W-:Y:S02]  /*3760*/  IMAD.MOV.U32 R9, RZ, RZ, R12 ;  /* 0x000000ffff097224 */ /* 0x002fe400078e000c */
        /* <DEDUP_REMOVED lines=16> */
.L_x_419:
[----:B------:R-:W-:Y:S05]  /*3870*/  BSYNC.RECONVERGENT B1 ;  /* 0x0000000000017941 */ /* 0x000fea0003800200 */
.L_x_418:
        /* <DEDUP_REMOVED lines=32> */
.L_x_351:
        /* <DEDUP_REMOVED lines=34> */
[----:B------:R-:W-:-:S04]  /*3ca0*/  IMAD.MOV.U32 R15, RZ, RZ, 0x500 ;  /* 0x00000500ff0f7424 */ /* 0x000fc800078e00ff */
        /* <DEDUP_REMOVED lines=8> */
[----:B------:R-:W-:Y:S02]  /*3d30*/  @P2 MOV R9, R13 ;  /* 0x0000000d00092202 */ /* 0x000fe40000000f00 */
[----:B------:R-:W-:-:S04]  /*3d40*/  @P2 SEL R7, R11, R7, P0 ;  /* 0x000000070b072207 */ /* 0x000fc80000000000 */
        /* <DEDUP_REMOVED lines=10> */
[----:B------:R-:W-:Y:S06]  /*3df0*/  BRA.U !UP0, `(.L_x_420) ;  /* 0x0000000508287547 */ /* 0x000fec000b800000 */
[----:B------:R-:W-:Y:S01]  /*3e00*/  IMAD.MOV.U32 R25, RZ, RZ, R2 ;  /* 0x000000ffff197224 */ /* 0x000fe200078e0002 */
[----:B------:R-:W0:Y:S01]  /*3e10*/  LDCU UR4, c[0x0][0x390] ;  /* 0x00007200ff0477ac */ /* 0x000e220008000800 */
[----:B------:R-:W-:Y:S02]  /*3e20*/  IMAD.MOV.U32 R24, RZ, RZ, R3 ;  /* 0x000000ffff187224 */ /* 0x000fe400078e0003 */
[----:B------:R-:W-:-:S07]  /*3e30*/  IMAD.MOV.U32 R27, RZ, RZ, 0x500 ;  /* 0x00000500ff1b7424 */ /* 0x000fce00078e00ff */
.L_x_421:
[----:B------:R-:W1:Y:S01]  /*3e40*/  LDC.64 R22, c[0x0][0x380] ;  /* 0x0000e000ff167b82 */ /* 0x000e620000000a00 */
[----:B------:R-:W-:-:S04]  /*3e50*/  IMAD.IADD R3, R0, 0x1, R27 ;  /* 0x0000000100037824 */ /* 0x000fc800078e021b */
[----:B-1----:R-:W-:-:S05]  /*3e60*/  IMAD.WIDE.U32 R22, R3, 0x10, R22 ;  /* 0x0000001003167825 */ /* 0x002fca00078e0016 */
        /* <DEDUP_REMOVED lines=14> */
[----:B------:R-:W-:Y:S02]  /*3f50*/  @P2 FSEL R29, R5, R21, P0 ;  /* 0x00000015051d2208 */ /* 0x000fe40000000000 */
[----:B------:R-:W2:Y:S01]  /*3f60*/  LDG.E.64.CONSTANT R4, desc[UR6][R22.64+0x4000] ;  /* 0x0040000616047981 */ /* 0x000ea2000c1e9b00 */
[----:B------:R-:W-:Y:S02]  /*3f70*/  @P2 IMAD.MOV.U32 R20, RZ, RZ, R26 ;  /* 0x000000ffff142224 */ /* 0x000fe400078e001a */
[----:B------:R-:W-:-:S06]  /*3f80*/  @P2 IMAD.MOV.U32 R21, RZ, RZ, R29 ;  /* 0x000000ffff152224 */ /* 0x000fcc00078e001d */
        /* <DEDUP_REMOVED lines=32> */
[----:B------:R-:W-:-:S05]  /*4190*/  VIADD R7, R27, 0xa00 ;  /* 0x00000a001b077836 */ /* 0x000fca0000000000 */
[----:B0-----:R-:W-:Y:S01]  /*41a0*/  ISETP.GT.AND P1, PT, R7, UR4, PT ;  /* 0x0000000407007c0c */ /* 0x001fe2000bf24270 */
[----:B------:R-:W-:-:S04]  /*41b0*/  VIADD R15, R27, 0x500 ;  /* 0x000005001b0f7836 */ /* 0x000fc80000000000 */
[----:B------:R-:W-:Y:S01]  /*41c0*/  IMAD.MOV.U32 R27, RZ, RZ, R15 ;  /* 0x000000ffff1b7224 */ /* 0x000fe200078e000f */
        /* <DEDUP_REMOVED lines=11> */
[----:B------:R-:W-:Y:S01]  /*4280*/  IMAD.MOV.U32 R24, RZ, RZ, R3 ;  /* 0x000000ffff187224 */ /* 0x000fe200078e0003 */
[----:B------:R-:W-:Y:S06]  /*4290*/  @!P1 BRA `(.L_x_421) ;  /* 0xfffffff800e89947 */ /* 0x000fec000383ffff */
.L_x_420:
[----:B------:R-:W-:-:S13]  /*42a0*/  ISETP.GE.AND P0, PT, R15, UR4, PT ;  /* 0x000000040f007c0c */ /* 0x000fda000bf06270 */
        /* <DEDUP_REMOVED lines=12> */
[----:B------:R-:W0:Y:S01]  /*4370*/  LDC.64 R6, c[0x0][0x380] ;  /* 0x0000e000ff067b82 */ /* 0x000e220000000a00 */
[----:B------:R-:W-:Y:S01]  /*4380*/  LEA.HI R8, R20, 0x1, RZ, 0x18 ;  /* 0x0000000114087811 */ /* 0x000fe200078fc0ff */
[----:B------:R-:W-:Y:S01]  /*4390*/  IMAD.IADD R21, R0, 0x1, R15 ;  /* 0x0000000100157824 */ /* 0x000fe200078e020f */
[----:B------:R-:W-:Y:S02]  /*43a0*/  MOV R12, R0 ;  /* 0x00000000000c7202 */ /* 0x000fe40000000f00 */
[----:B------:R-:W-:-:S05]  /*43b0*/  LOP3.LUT R8, R8, 0x3, RZ, 0xc0, !PT ;  /* 0x0000000308087812 */ /* 0x000fca00078ec0ff */
[----:B------:R-:W-:-:S07]  /*43c0*/  IMAD.MOV R14, RZ, RZ, -R8 ;  /* 0x000000ffff0e7224 */ /* 0x000fce00078e0a08 */
.L_x_428:
[----:B0-----:R-:W-:-:S05]  /*43d0*/  IMAD.WIDE.U32 R18, R21, 0x10, R6 ;  /* 0x0000001015127825 */ /* 0x001fca00078e0006 */
[----:B------:R-:W2:Y:S04]  /*43e0*/  LDG.E.64.CONSTANT R8, desc[UR6][R18.64] ;  /* 0x0000000612087981 */ /* 0x000ea8000c1e9b00 */
[----:B------:R-:W3:Y:S01]  /*43f0*/  LDG.E.64.CONSTANT R10, desc[UR6][R18.64+0x8] ;  /* 0x00000806120a7981 */ /* 0x000ee2000c1e9b00 */
[----:B------:R-:W-:Y:S01]  /*4400*/  VIADD R14, R14, 0x1 ;  /* 0x000000010e0e7836 */ /* 0x000fe20000000000 */
[----:B------:R-:W-:Y:S01]  /*4410*/  BSSY.RECONVERGENT B3, `(.L_x_426) ;  /* 0x000001a000037945 */ /* 0x000fe20003800200 */
[----:B------:R-:W-:Y:S02]  /*4420*/  IMAD.MOV.U32 R23, RZ, RZ, R2 ;  /* 0x000000ffff177224 */ /* 0x000fe400078e0002 */
        /* <DEDUP_REMOVED lines=24> */
.L_x_427:
[----:B------:R-:W-:Y:S05]  /*45b0*/  BSYNC.RECONVERGENT B3 ;  /* 0x0000000000037941 */ /* 0x000fea0003800200 */
.L_x_426:
[----:B------:R-:W-:Y:S02]  /*45c0*/  VIADD R12, R12, 0x100 ;  /* 0x000001000c0c7836 */ /* 0x000fe40000000000 */
[----:B------:R-:W-:Y:S01]  /*45d0*/  VIADD R21, R21, 0x100 ;  /* 0x0000010015157836 */ /* 0x000fe20000000000 */
[----:B------:R-:W-:Y:S06]  /*45e0*/  @P2 BRA `(.L_x_428) ;  /* 0xfffffffc00782947 */ /* 0x000fec000383ffff */
.L_x_425:
[----:B------:R-:W-:Y:S05]  /*45f0*/  BSYNC.RECONVERGENT B2 ;  /* 0x0000000000027941 */ /* 0x000fea0003800200 */
.L_x_424:
[----:B------:R-:W-:-:S13]  /*4600*/  ISETP.GE.U32.AND P0, PT, R20, 0x300, PT ;  /* 0x000003001400780c */ /* 0x000fda0003f06070 */
[----:B------:R-:W-:Y:S05]  /*4610*/  @!P0 BRA `(.L_x_423) ;  /* 0x0000000400c88947 */ /* 0x000fea0003800000 */
[----:B------:R-:W0:Y:S01]  /*4620*/  LDCU.64 UR8, c[0x0][0x380] ;  /* 0x00007000ff0877ac */ /* 0x000e220008000a00 */
[----:B------:R-:W1:Y:S01]  /*4630*/  LDC.64 R10, c[0x0][0x380] ;  /* 0x0000e000ff0a7b82 */ /* 0x000e620000000a00 */
[C---:B------:R-:W-:Y:S01]  /*4640*/  IADD3 R17, P0, PT, R12.reuse, R15, RZ ;  /* 0x0000000f0c117210 */ /* 0x040fe20007f1e0ff */
[----:B------:R-:W-:-:S04]  /*4650*/  IMAD.IADD R15, R12, 0x1, R15 ;  /* 0x000000010c0f7824 */ /* 0x000fc800078e020f */
[----:B------:R-:W-:Y:S01]  /*4660*/  IMAD.X R6, RZ, RZ, RZ, P0 ;  /* 0x000000ffff067224 */ /* 0x000fe200000e06ff */
[----:B0-----:R-:W-:-:S04]  /*4670*/  LEA R14, P1, R17, UR8, 0x4 ;  /* 0x00000008110e7c11 */ /* 0x001fc8000f8220ff */
[----:B------:R-:W-:Y:S02]  /*4680*/  IADD3 R14, P0, PT, R14, 0x3008, RZ ;  /* 0x000030080e0e7810 */ /* 0x000fe40007f1e0ff */
[----:B------:R-:W-:-:S05]  /*4690*/  LEA.HI.X R17, R17, UR9, R6, 0x4, P1 ;  /* 0x0000000911117c11 */ /* 0x000fca00088f2406 */
[----:B------:R-:W-:-:S07]  /*46a0*/  IMAD.X R17, RZ, RZ, R17, P0 ;  /* 0x000000ffff117224 */ /* 0x000fce00000e0611 */
.L_x_437:
[----:B-1----:R-:W-:-:S05]  /*46b0*/  IMAD.WIDE.U32 R8, R15, 0x10, R10 ;  /* 0x000000100f087825 */ /* 0x002fca00078e000a */
[----:B------:R-:W2:Y:S04]  /*46c0*/  LDG.E.64.CONSTANT R22, desc[UR6][R8.64] ;  /* 0x0000000608167981 */ /* 0x000ea8000c1e9b00 */
[----:B------:R0:W3:Y:S02]  /*46d0*/  LDG.E.64.CONSTANT R6, desc[UR6][R8.64+0x8] ;  /* 0x0000080608067981 */ /* 0x0000e4000c1e9b00 */
[----:B0-----:R-:W-:Y:S02]  /*46e0*/  IMAD.MOV.U32 R8, RZ, RZ, R14 ;  /* 0x000000ffff087224 */ /* 0x001fe400078e000e */
[----:B------:R-:W-:-:S05]  /*46f0*/  IMAD.MOV.U32 R9, RZ, RZ, R17 ;  /* 0x000000ffff097224 */ /* 0x000fca00078e0011 */
[----:B------:R0:W5:Y:S04]  /*4700*/  LDG.E.64.CONSTANT R20, desc[UR6][R8.64+-0x2008] ;  /* 0xffdff80608147981 */ /* 0x000168000c1e9b00 */
[----:B------:R0:W5:Y:S01]  /*4710*/  LDG.E.64.CONSTANT R18, desc[UR6][R8.64+-0x2000] ;  /* 0xffe0000608127981 */ /* 0x000162000c1e9b00 */
[----:B------:R-:W-:Y:S01]  /*4720*/  BSSY.RECONVERGENT B2, `(.L_x_429) ;  /* 0x0000015000027945 */ /* 0x000fe20003800200 */
[----:B--2---:R-:W-:Y:S01]  /*4730*/  DSETP.GEU.AND P0, PT, |R4|, |R22|, PT ;  /* 0x400000160400722a */ /* 0x004fe20003f0e200 */
[----:B------:R-:W-:Y:S02]  /*4740*/  IMAD.MOV.U32 R16, RZ, RZ, R22 ;  /* 0x000000ffff107224 */ /* 0x000fe400078e0016 */
[----:B------:R-:W-:Y:S01]  /*4750*/  IMAD.MOV.U32 R17, RZ, RZ, R23 ;  /* 0x000000ffff117224 */ /* 0x000fe200078e0017 */
[----:B---3--:R-:W-:Y:S01]  /*4760*/  MOV R29, R7 ;  /* 0x00000007001d7202 */ /* 0x008fe20000000f00 */
[----:B------:R-:W-:-:S09]  /*4770*/  IMAD.MOV.U32 R27, RZ, RZ, R6 ;  /* 0x000000ffff1b7224 */ /* 0x000fd200078e0006 */
        /* <DEDUP_REMOVED lines=15> */
.L_x_430:
[----:B------:R-:W-:Y:S05]  /*4870*/  BSYNC.RECONVERGENT B2 ;  /* 0x0000000000027941 */ /* 0x000fea0003800200 */
.L_x_429:
[----:B------:R0:W5:Y:S04]  /*4880*/  LDG.E.64.CONSTANT R6, desc[UR6][R8.64+-0x1008] ;  /* 0xffeff80608067981 */ /* 0x000168000c1e9b00 */
[----:B------:R0:W5:Y:S02]  /*4890*/  LDG.E.64.CONSTANT R4, desc[UR6][R8.64+-0x1000] ;  /* 0xfff0000608047981 */ /* 0x000164000c1e9b00 */
[----:B-----5:R-:W-:Y:S01]  /*48a0*/  DSETP.GEU.AND P0, PT, |R16|, |R20|, PT ;  /* 0x400000141000722a */ /* 0x020fe20003f0e200 */
[----:B------:R-:W-:Y:S01]  /*48b0*/  BSSY.RECONVERGENT B2, `(.L_x_431) ;  /* 0x0000014000027945 */ /* 0x000fe20003800200 */
[----:B------:R-:W-:Y:S02]  /*48c0*/  IMAD.MOV.U32 R2, RZ, RZ, R20 ;  /* 0x000000ffff027224 */ /* 0x000fe400078e0014 */
[----:B------:R-:W-:-:S02]  /*48d0*/  IMAD.MOV.U32 R3, RZ, RZ, R21 ;  /* 0x000000ffff037224 */ /* 0x000fc400078e0015 */
        /* <DEDUP_REMOVED lines=17> */
.L_x_432:
[----:B------:R-:W-:Y:S05]  /*49f0*/  BSYNC.RECONVERGENT B2 ;  /* 0x0000000000027941 */ /* 0x000fea0003800200 */
.L_x_431:
[----:B------:R0:W5:Y:S04]  /*4a00*/  LDG.E.64.CONSTANT R16, desc[UR6][R8.64+-0x8] ;  /* 0xfffff80608107981 */ /* 0x000168000c1e9b00 */
[----:B------:R0:W5:Y:S01]  /*4a10*/  LDG.E.64.CONSTANT R18, desc[UR6][R8.64] ;  /* 0x0000000608127981 */ /* 0x000162000c1e9b00 */
[----:B------:R-:W-:Y:S01]  /*4a20*/  DSETP.GEU.AND P0, PT, |R2|, |R6|, PT ;  /* 0x400000060200722a */ /* 0x000fe20003f0e200 */
[----:B------:R-:W-:Y:S01]  /*4a30*/  BSSY.RECONVERGENT B2, `(.L_x_433) ;  /* 0x0000014000027945 */ /* 0x000fe20003800200 */
[----:B------:R-:W-:Y:S02]  /*4a40*/  IMAD.MOV.U32 R20, RZ, RZ, R6 ;  /* 0x000000ffff147224 */ /* 0x000fe400078e0006 */
[----:B------:R-:W-:Y:S02]  /*4a50*/  IMAD.MOV.U32 R21, RZ, RZ, R7 ;  /* 0x000000ffff157224 */ /* 0x000fe400078e0007 */
[----:B------:R-:W-:-:S02]  /*4a60*/  IMAD.MOV.U32 R29, RZ, RZ, R4 ;  /* 0x000000ffff1d7224 */ /* 0x000fc400078e0004 */
        /* <DEDUP_REMOVED lines=16> */
.L_x_434:
[----:B------:R-:W-:Y:S05]  /*4b70*/  BSYNC.RECONVERGENT B2 ;  /* 0x0000000000027941 */ /* 0x000fea0003800200 */
.L_x_433:
[----:B-----5:R-:W-:Y:S01]  /*4b80*/  DSETP.GEU.AND P0, PT, |R20|, |R16|, PT ;  /* 0x400000101400722a */ /* 0x020fe20003f0e200 */
[----:B------:R-:W-:Y:S01]  /*4b90*/  BSSY.RECONVERGENT B2, `(.L_x_435) ;  /* 0x0000014000027945 */ /* 0x000fe20003800200 */
[----:B------:R-:W-:Y:S02]  /*4ba0*/  IMAD.MOV.U32 R4, RZ, RZ, R16 ;  /* 0x000000ffff047224 */ /* 0x000fe400078e0010 */
[----:B------:R-:W-:Y:S02]  /*4bb0*/  IMAD.MOV.U32 R5, RZ, RZ, R17 ;  /* 0x000000ffff057224 */ /* 0x000fe400078e0011 */
[----:B------:R-:W-:Y:S02]  /*4bc0*/  IMAD.MOV.U32 R2, RZ, RZ, R18 ;  /* 0x000000ffff027224 */ /* 0x000fe400078e0012 */
[----:B------:R-:W-:-:S06]  /*4bd0*/  IMAD.MOV.U32 R3, RZ, RZ, R19 ;  /* 0x000000ffff037224 */ /* 0x000fcc00078e0013 */
        /* <DEDUP_REMOVED lines=15> */
.L_x_436:
[----:B------:R-:W-:Y:S05]  /*4cd0*/  BSYNC.RECONVERGENT B2 ;  /* 0x0000000000027941 */ /* 0x000fea0003800200 */
.L_x_435:
[----:B------:R-:W-:Y:S01]  /*4ce0*/  VIADD R12, R12, 0x400 ;  /* 0x000004000c0c7836 */ /* 0x000fe20000000000 */
[----:B------:R-:W-:Y:S01]  /*4cf0*/  IADD3 R14, P1, PT, R8, 0x4000, RZ ;  /* 0x00004000080e7810 */ /* 0x000fe20007f3e0ff */
[----:B------:R-:W-:-:S03]  /*4d00*/  VIADD R15, R15, 0x400 ;  /* 0x000004000f0f7836 */ /* 0x000fc60000000000 */
[----:B------:R-:W-:Y:S01]  /*4d10*/  ISETP.GE.AND P0, PT, R12, R13, PT ;  /* 0x0000000d0c00720c */ /* 0x000fe20003f06270 */
[----:B------:R-:W-:-:S12]  /*4d20*/  IMAD.X R17, RZ, RZ, R9, P1 ;  /* 0x000000ffff117224 */ /* 0x000fd800008e0609 */
[----:B------:R-:W-:Y:S05]  /*4d30*/  @!P0 BRA `(.L_x_437) ;  /* 0xfffffff8005c8947 */ /* 0x000fea000383ffff */
.L_x_423:
[----:B------:R-:W-:Y:S05]  /*4d40*/  BSYNC.RECONVERGENT B1 ;  /* 0x0000000000017941 */ /* 0x000fea0003800200 */
.L_x_422:
        /* <DEDUP_REMOVED lines=32> */
.L_x_439:
[----:B------:R-:W-:Y:S05]  /*4f50*/  BSYNC.RECONVERGENT B1 ;  /* 0x0000000000017941 */ /* 0x000fea0003800200 */
.L_x_438:
        /* <DEDUP_REMOVED lines=12> */
[----:B---3--:R-:W-:Y:S01]  /*5020*/  IMAD.MOV.U32 R8, RZ, RZ, R14 ;  /* 0x000000ffff087224 */ /* 0x008fe200078e000e */
[----:B------:R-:W-:Y:S01]  /*5030*/  MOV R2, R4 ;  /* 0x0000000400027202 */ /* 0x000fe20000000f00 */
[----:B----4-:R-:W-:Y:S02]  /*5040*/  IMAD.MOV.U32 R9, RZ, RZ, R13 ;  /* 0x000000ffff097224 */ /* 0x010fe400078e000d */
        /* <DEDUP_REMOVED lines=16> */
.L_x_441:
[----:B------:R-:W-:Y:S05]  /*5150*/  BSYNC.RECONVERGENT B1 ;  /* 0x0000000000017941 */ /* 0x000fea0003800200 */
.L_x_440:
[----:B------:R-:W-:Y:S01]  /*5160*/  ISETP.GT.AND P0, PT, R10, 0x1b, PT ;  /* 0x0000001b0a00780c */ /* 0x000fe20003f04270 */
[----:B0-----:R0:W0:Y:S01]  /*5170*/  SHFL.DOWN PT, R6, R2, 0x4, 0x1f ;  /* 0x08801f0002067f89 */ /* 0x00102200000e0000 */
[----:B------:R-:W-:Y:S01]  /*5180*/  BSSY.RECONVERGENT B1, `(.L_x_442) ;  /* 0x000001d000017945 */ /* 0x000fe20003800200 */
[----:B------:R-:W-:Y:S02]  /*5190*/  IMAD.MOV.U32 R11, RZ, RZ, R8 ;  /* 0x000000ffff0b7224 */ /* 0x000fe400078e0008 */
[----:B------:R0:W0:Y:S01]  /*51a0*/  SHFL.DOWN PT, R7, R3, 0x4, 0x1f ;  /* 0x08801f0003077f89 */ /* 0x00002200000e0000 */
[----:B------:R-:W-:Y:S02]  /*51b0*/  IMAD.MOV.U32 R12, RZ, RZ, R9 ;  /* 0x000000ffff0c7224 */ /* 0x000fe400078e0009 */
[----:B-1----:R-:W-:Y:S01]  /*51c0*/  IMAD.MOV.U32 R4, RZ, RZ, R2 ;  /* 0x000000ffff047224 */ /* 0x002fe200078e0002 */
[----:B----4-:R1:W4:Y:S01]  /*51d0*/  SHFL.DOWN PT, R13, R8, 0x4, 0x1f ;  /* 0x08801f00080d7f89 */ /* 0x01032200000e0000 */
[----:B--2---:R-:W-:-:S03]  /*51e0*/  IMAD.MOV.U32 R5, RZ, RZ, R3 ;  /* 0x000000ffff057224 */ /* 0x004fc600078e0003 */
[----:B---3--:R1:W2:Y:S01]  /*51f0*/  SHFL.DOWN PT, R14, R9, 0x4, 0x1f ;  /* 0x08801f00090e7f89 */ /* 0x0082a200000e0000 */
[----:B------:R-:W-:Y:S05]  /*5200*/  @P0 BRA `(.L_x_443) ;  /* 0x0000000000500947 */ /* 0x000fea0003800000 */
[----:B0-----:R-:W-:Y:S01]  /*5210*/  DSETP.GEU.AND P0, PT, |R2|, |R6|, PT ;  /* 0x400000060200722a */ /* 0x001fe20003f0e200 */
[----:B----4-:R-:W-:Y:S02]  /*5220*/  IMAD.MOV.U32 R11, RZ, RZ, R13 ;  /* 0x000000ffff0b7224 */ /* 0x010fe400078e000d */
        /* <DEDUP_REMOVED lines=18> */
.L_x_443:
[----:B------:R-:W-:Y:S05]  /*5350*/  BSYNC.RECONVERGENT B1 ;  /* 0x0000000000017941 */ /* 0x000fea0003800200 */
.L_x_442:
[----:B------:R-:W-:Y:S01]  /*5360*/  ISETP.GT.AND P0, PT, R10, 0x17, PT ;  /* 0x000000170a00780c */ /* 0x000fe20003f04270 */
[----:B0-----:R0:W3:Y:S01]  /*5370*/  SHFL.DOWN PT, R2, R4, 0x8, 0x1f ;  /* 0x09001f0004027f89 */ /* 0x0010e200000e0000 */
[----:B------:R-:W-:Y:S01]  /*5380*/  BSSY.RECONVERGENT B1, `(.L_x_444) ;  /* 0x000001d000017945 */ /* 0x000fe20003800200 */
[----:B-1----:R-:W-:Y:S02]  /*5390*/  IMAD.MOV.U32 R8, RZ, RZ, R11 ;  /* 0x000000ffff087224 */ /* 0x002fe400078e000b */
[----:B------:R0:W1:Y:S01]  /*53a0*/  SHFL.DOWN PT, R3, R5, 0x8, 0x1f ;  /* 0x09001f0005037f89 */ /* 0x00006200000e0000 */
[----:B------:R-:W-:Y:S02]  /*53b0*/  IMAD.MOV.U32 R9, RZ, RZ, R12 ;  /* 0x000000ffff097224 */ /* 0x000fe400078e000c */
[----:B------:R-:W-:Y:S01]  /*53c0*/  IMAD.MOV.U32 R6, RZ, RZ, R4 ;  /* 0x000000ffff067224 */ /* 0x000fe200078e0004 */
[----:B--2---:R0:W2:Y:S01]  /*53d0*/  SHFL.DOWN PT, R14, R11, 0x8, 0x1f ;  /* 0x09001f000b0e7f89 */ /* 0x0040a200000e0000 */
[----:B------:R-:W-:-:S03]  /*53e0*/  IMAD.MOV.U32 R7, RZ, RZ, R5 ;  /* 0x000000ffff077224 */ /* 0x000fc600078e0005 */
[----:B----4-:R0:W4:Y:S01]  /*53f0*/  SHFL.DOWN PT, R13, R12, 0x8, 0x1f ;  /* 0x09001f000c0d7f89 */ /* 0x01012200000e0000 */
[----:B------:R-:W-:Y:S05]  /*5400*/  @P0 BRA `(.L_x_445) ;  /* 0x0000000000500947 */ /* 0x000fea0003800000 */
[----:B-1-3--:R-:W-:Y:S01]  /*5410*/  DSETP.GEU.AND P0, PT, |R4|, |R2|, PT ;  /* 0x400000020400722a */ /* 0x00afe20003f0e200 */
[----:B--2---:R-:W-:Y:S01]  /*5420*/  IMAD.MOV.U32 R8, RZ, RZ, R14 ;  /* 0x000000ffff087224 */ /* 0x004fe200078e000e */
        /* <DEDUP_REMOVED lines=18> */
.L_x_445:
[----:B------:R-:W-:Y:S05]  /*5550*/  BSYNC.RECONVERGENT B1 ;  /* 0x0000000000017941 */ /* 0x000fea0003800200 */
.L_x_444:
[----:B------:R-:W-:Y:S01]  /*5560*/  ISETP.GT.AND P0, PT, R10, 0xf, PT ;  /* 0x0000000f0a00780c */ /* 0x000fe20003f04270 */
[----:B0-----:R0:W0:Y:S01]  /*5570*/  SHFL.DOWN PT, R4, R6, 0x10, 0x1f ;  /* 0x0a001f0006047f89 */ /* 0x00102200000e0000 */
[----:B------:R-:W-:Y:S01]  /*5580*/  BSSY.RECONVERGENT B1, `(.L_x_446) ;  /* 0x000001d000017945 */ /* 0x000fe20003800200 */
[----:B--2---:R-:W-:Y:S02]  /*5590*/  IMAD.MOV.U32 R14, RZ, RZ, R8 ;  /* 0x000000ffff0e7224 */ /* 0x004fe400078e0008 */
[----:B------:R2:W0:Y:S01]  /*55a0*/  SHFL.DOWN PT, R5, R7, 0x10, 0x1f ;  /* 0x0a001f0007057f89 */ /* 0x00042200000e0000 */
[----:B------:R-:W-:Y:S02]  /*55b0*/  IMAD.MOV.U32 R15, RZ, RZ, R9 ;  /* 0x000000ffff0f7224 */ /* 0x000fe400078e0009 */
[----:B---3--:R-:W-:Y:S01]  /*55c0*/  IMAD.MOV.U32 R2, RZ, RZ, R6 ;  /* 0x000000ffff027224 */ /* 0x008fe200078e0006 */
[----:B------:R2:W3:Y:S01]  /*55d0*/  SHFL.DOWN PT, R11, R8, 0x10, 0x1f ;  /* 0x0a001f00080b7f89 */ /* 0x0004e200000e0000 */
[----:B-1----:R-:W-:-:S03]  /*55e0*/  IMAD.MOV.U32 R3, RZ, RZ, R7 ;  /* 0x000000ffff037224 */ /* 0x002fc600078e0007 */
[----:B------:R2:W1:Y:S01]  /*55f0*/  SHFL.DOWN PT, R12, R9, 0x10, 0x1f ;  /* 0x0a001f00090c7f89 */ /* 0x00046200000e0000 */
[----:B------:R-:W-:Y:S05]  /*5600*/  @P0 BRA `(.L_x_447) ;  /* 0x0000000000500947 */ /* 0x000fea0003800000 */
[----:B0-----:R-:W-:Y:S01]  /*5610*/  DSETP.GEU.AND P0, PT, |R6|, |R4|, PT ;  /* 0x400000040600722a */ /* 0x001fe20003f0e200 */
[----:B---3--:R-:W-:Y:S02]  /*5620*/  IMAD.MOV.U32 R14, RZ, RZ, R11 ;  /* 0x000000ffff0e7224 */ /* 0x008fe400078e000b */
[----:B-1----:R-:W-:Y:S02]  /*5630*/  IMAD.MOV.U32 R15, RZ, RZ, R12 ;  /* 0x000000ffff0f7224 */ /* 0x002fe400078e000c */
        /* <DEDUP_REMOVED lines=17> */
.L_x_447:
[----:B------:R-:W-:Y:S05]  /*5750*/  BSYNC.RECONVERGENT B1 ;  /* 0x0000000000017941 */ /* 0x000fea0003800200 */
.L_x_446:
        /* <DEDUP_REMOVED lines=11> */
.L_x_449:
[----:B------:R-:W-:Y:S05]  /*5810*/  BSYNC.RECONVERGENT B1 ;  /* 0x0000000000017941 */ /* 0x000fea0003800200 */
.L_x_448:
        /* <DEDUP_REMOVED lines=8> */
[----:B--2---:R-:W2:Y:S04]  /*58a0*/  LDS.128 R4, [R0+0x20] ;  /* 0x0000200000047984 */ /* 0x004ea80000000c00 */
[----:B-1--4-:R1:W4:Y:S04]  /*58b0*/  LDS.64 R12, [R0+0x80] ;  /* 0x00008000000c7984 */ /* 0x0123280000000a00 */
[----:B---3--:R1:W3:Y:S01]  /*58c0*/  LDS.128 R8, [R0+0x30] ;  /* 0x0000300000087984 */ /* 0x0082e20000000c00 */
[----:B0-----:R-:W-:Y:S01]  /*58d0*/  DSETP.GEU.AND P0, PT, |R2|, |R16|, PT ;  /* 0x400000100200722a */ /* 0x001fe20003f0e200 */
[----:B------:R-:W-:-:S02]  /*58e0*/  IMAD.MOV.U32 R24, RZ, RZ, R16 ;  /* 0x000000ffff187224 */ /* 0x000fc400078e0010 */
[----:B------:R-:W-:Y:S02]  /*58f0*/  IMAD.MOV.U32 R25, RZ, RZ, R17 ;  /* 0x000000ffff197224 */ /* 0x000fe400078e0011 */
[----:B--2---:R-:W-:Y:S02]  /*5900*/  IMAD.MOV.U32 R27, RZ, RZ, R4 ;  /* 0x000000ffff1b7224 */ /* 0x004fe400078e0004 */
[----:B------:R-:W-:-:S07]  /*5910*/  IMAD.MOV.U32 R29, RZ, RZ, R5 ;  /* 0x000000ffff1d7224 */ /* 0x000fce00078e0005 */
[----:B-1-34-:R-:W-:Y:S05]  /*5920*/  @!P0 BRA `(.L_x_451) ;  /* 0x0000000000388947 */ /* 0x01afea0003800000 */
        /* <DEDUP_REMOVED lines=14> */
.L_x_451:
[----:B------:R-:W-:Y:S05]  /*5a10*/  BSYNC.RECONVERGENT B1 ;  /* 0x0000000000017941 */ /* 0x000fea0003800200 */
.L_x_450:
        /* <DEDUP_REMOVED lines=23> */
.L_x_453:
[----:B------:R-:W-:Y:S05]  /*5b90*/  BSYNC.RECONVERGENT B1 ;  /* 0x0000000000017941 */ /* 0x000fea0003800200 */
.L_x_452:
        /* <DEDUP_REMOVED lines=21> */
.L_x_455:
[----:B------:R-:W-:Y:S05]  /*5cf0*/  BSYNC.RECONVERGENT B1 ;  /* 0x0000000000017941 */ /* 0x000fea0003800200 */
.L_x_454:
        /* <DEDUP_REMOVED lines=23> */
.L_x_457:
[----:B------:R-:W-:Y:S05]  /*5e70*/  BSYNC.RECONVERGENT B1 ;  /* 0x0000000000017941 */ /* 0x000fea0003800200 */
.L_x_456:
[----:B------:R-:W-:Y:S01]  /*5e80*/  DSETP.GEU.AND P0, PT, |R14|, |R22|, PT ;  /* 0x400000160e00722a */ /* 0x000fe20003f0e200 */
[----:B------:R-:W-:Y:S01]  /*5e90*/  BSSY.RECONVERGENT B1, `(.L_x_458) ;  /* 0x0000014000017945 */ /* 0x000fe20003800200 */
[----:B------:R-:W-:Y:S01]  /*5ea0*/  MOV R2, R22 ;  /* 0x0000001600027202 */ /* 0x000fe20000000f00 */
[----:B------:R-:W-:Y:S02]  /*5eb0*/  IMAD.MOV.U32 R3, RZ, RZ, R23 ;  /* 0x000000ffff037224 */ /* 0x000fe400078e0017 */
[----:B-1----:R-:W-:Y:S02]  /*5ec0*/  IMAD.MOV.U32 R19, RZ, RZ, R8 ;  /* 0x000000ffff137224 */ /* 0x002fe400078e0008 */
        /* <DEDUP_REMOVED lines=16> */
.L_x_459:
[----:B------:R-:W-:Y:S05]  /*5fd0*/  BSYNC.RECONVERGENT B1 ;  /* 0x0000000000017941 */ /* 0x000fea0003800200 */
.L_x_458:
        /* <DEDUP_REMOVED lines=21> */
.L_x_461:
[----:B------:R-:W-:Y:S05]  /*6130*/  BSYNC.RECONVERGENT B1 ;  /* 0x0000000000017941 */ /* 0x000fea0003800200 */
.L_x_460:
        /* <DEDUP_REMOVED lines=20> */
.L_x_383:
[----:B------:R-:W-:Y:S05]  /*6280*/  BSYNC.RECONVERGENT B0 ;  /* 0x0000000000007941 */ /* 0x000fea0003800200 */
.L_x_350:
[----:B------:R-:W-:Y:S05]  /*6290*/  @P1 EXIT ;  /* 0x000000000000194d */ /* 0x000fea0003800000 */
[----:B01----:R-:W0:Y:S02]  /*62a0*/  LDC.64 R4, c[0x0][0x388] ;  /* 0x0000e200ff047b82 */ /* 0x003e240000000a00 */
[----:B0-----:R-:W-:Y:S04]  /*62b0*/  STG.E.64 desc[UR6][R4.64], R2 ;  /* 0x0000000204007986 */ /* 0x001fe8000c101b06 */
[----:B------:R-:W-:Y:S01]  /*62c0*/  STG.E.64 desc[UR6][R4.64+0x8], R14 ;  /* 0x0000080e04007986 */ /* 0x000fe2000c101b06 */
[----:B------:R-:W-:Y:S05]  /*62d0*/  EXIT ;  /* 0x000000000000794d */ /* 0x000fea0003800000 */
.L_x_462:
        /* <DEDUP_REMOVED lines=10> */
.L_x_775:


//--------------------- .text._ZN6thrust24THRUST_300001_SM_1000_NS8cuda_cub4core6detail13_kernel_agentINS1_8__reduce10DrainAgentIiEEJN3cub18CUB_300001_SM_10009GridQueueIjEEiEEEvDpT0_ --------------------------
	.section	.text._ZN6thrust24THRUST_300001_SM_1000_NS8cuda_cub4core6detail13_kernel_agentINS1_8__reduce10DrainAgentIiEEJN3cub18CUB_300001_SM_10009GridQueueIjEEiEEEvDpT0_,"ax",@progbits
	.align	128
        .global         _ZN6thrust24THRUST_300001_SM_1000_NS8cuda_cub4core6detail13_kernel_agentINS1_8__reduce10DrainAgentIiEEJN3cub18CUB_300001_SM_10009GridQueueIjEEiEEEvDpT0_
        .type           _ZN6thrust24THRUST_300001_SM_1000_NS8cuda_cub4core6detail13_kernel_agentINS1_8__reduce10DrainAgentIiEEJN3cub18CUB_300001_SM_10009GridQueueIjEEiEEEvDpT0_,@function
        .size           _ZN6thrust24THRUST_300001_SM_1000_NS8cuda_cub4core6detail13_kernel_agentINS1_8__reduce10DrainAgentIiEEJN3cub18CUB_300001_SM_10009GridQueueIjEEiEEEvDpT0_,(.L_x_776 - _ZN6thrust24THRUST_300001_SM_1000_NS8cuda_cub4core6detail13_kernel_agentINS1_8__reduce10DrainAgentIiEEJN3cub18CUB_300001_SM_10009GridQueueIjEEiEEEvDpT0_)
        .other          _ZN6thrust24THRUST_300001_SM_1000_NS8cuda_cub4core6detail13_kernel_agentINS1_8__reduce10DrainAgentIiEEJN3cub18CUB_300001_SM_10009GridQueueIjEEiEEEvDpT0_,@"STO_CUDA_ENTRY STV_DEFAULT"
_ZN6thrust24THRUST_300001_SM_1000_NS8cuda_cub4core6detail13_kernel_agentINS1_8__reduce10DrainAgentIiEEJN3cub18CUB_300001_SM_10009GridQueueIjEEiEEEvDpT0_:
.text._ZN6thrust24THRUST_300001_SM_1000_NS8cuda_cub4core6detail13_kernel_agentINS1_8__reduce10DrainAgentIiEEJN3cub18CUB_300001_SM_10009GridQueueIjEEiEEEvDpT0_:
[----:B------:R-:W-:Y:S08]  /*0000*/  LDC R1, c[0x0][0x37c] ;  /* 0x0000df00ff017b82 */ /* 0x000ff00000000800 */
[----:B------:R-:W0:Y:S01]  /*0010*/  LDC.64 R2, c[0x0][0x380] ;  /* 0x0000e000ff027b82 */ /* 0x000e220000000a00 */
[----:B------:R-:W0:Y:S07]  /*0020*/  LDCU.64 UR4, c[0x0][0x358] ;  /* 0x00006b00ff0477ac */ /* 0x000e2e0008000a00 */
[----:B------:R-:W1:Y:S01]  /*0030*/  LDC R5, c[0x0][0x388] ;  /* 0x0000e200ff057b82 */ /* 0x000e620000000800 */
[----:B0-----:R-:W-:Y:S04]  /*0040*/  STG.E desc[UR4][R2.64+0x4], RZ ;  /* 0x000004ff02007986 */ /* 0x001fe8000c101904 */
[----:B-1----:R-:W-:Y:S01]  /*0050*/  STG.E desc[UR4][R2.64], R5 ;  /* 0x0000000502007986 */ /* 0x002fe2000c101904 */
[----:B------:R-:W-:Y:S05]  /*0060*/  EXIT ;  /* 0x000000000000794d */ /* 0x000fea0003800000 */
.L_x_463:
        /* <DEDUP_REMOVED lines=9> */
.L_x_776:


//--------------------- .text._ZN6thrust24THRUST_300001_SM_1000_NS8cuda_cub4core6detail13_kernel_agentINS1_8__reduce11ReduceAgentINS0_12zip_iteratorIN4cuda3std3__45tupleIJNS0_10device_ptrIdEENS0_17counting_iteratorIlNS0_11use_defaultESF_SF_EEEEEEEPNSB_IJdlEEESJ_iNS1_9__extrema9arg_max_fIdl10comparatorEEEEJSI_SK_iN3cub18CUB_300001_SM_100013GridEvenShareIiEENSR_9GridQueueIjEESO_EEEvDpT0_ --------------------------
	.section	.text._ZN6thrust24THRUST_300001_SM_1000_NS8cuda_cub4core6detail13_kernel_agentINS1_8__reduce11ReduceAgentINS0_12zip_iteratorIN4cuda3std3__45tupleIJNS0_10device_ptrIdEENS0_17counting_iteratorIlNS0_11use_defaultESF_SF_EEEEEEEPNSB_IJdlEEESJ_iNS1_9__extrema9arg_max_fIdl10comparatorEEEEJSI_SK_iN3cub18CUB_300001_SM_100013GridEvenShareIiEENSR_9GridQueueIjEESO_EEEvDpT0_,"ax",@progbits
	.align	128
        .global         _ZN6thrust24THRUST_300001_SM_1000_NS8cuda_cub4core6detail13_kernel_agentINS1_8__reduce11ReduceAgentINS0_12zip_iteratorIN4cuda3std3__45tupleIJNS0_10device_ptrIdEENS0_17counting_iteratorIlNS0_11use_defaultESF_SF_EEEEEEEPNSB_IJdlEEESJ_iNS1_9__extrema9arg_max_fIdl10comparatorEEEEJSI_SK_iN3cub18CUB_300001_SM_100013GridEvenShareIiEENSR_9GridQueueIjEESO_EEEvDpT0_
        .type           _ZN6thrust24THRUST_300001_SM_1000_NS8cuda_cub4core6detail13_kernel_agentINS1_8__reduce11ReduceAgentINS0_12zip_iteratorIN4cuda3std3__45tupleIJNS0_10device_ptrIdEENS0_17counting_iteratorIlNS0_11use_defaultESF_SF_EEEEEEEPNSB_IJdlEEESJ_iNS1_9__extrema9arg_max_fIdl10comparatorEEEEJSI_SK_iN3cub18CUB_300001_SM_100013GridEvenShareIiEENSR_9GridQueueIjEESO_EEEvDpT0_,@function
        .size           _ZN6thrust24THRUST_300001_SM_1000_NS8cuda_cub4core6detail13_kernel_agentINS1_8__reduce11ReduceAgentINS0_12zip_iteratorIN4cuda3std3__45tupleIJNS0_10device_ptrIdEENS0_17counting_iteratorIlNS0_11use_defaultESF_SF_EEEEEEEPNSB_IJdlEEESJ_iNS1_9__extrema9arg_max_fIdl10comparatorEEEEJSI_SK_iN3cub18CUB_300001_SM_100013GridEvenShareIiEENSR_9GridQueueIjEESO_EEEvDpT0_,(.L_x_777 - _ZN6thrust24THRUST_300001_SM_1000_NS8cuda_cub4core6detail13_kernel_agentINS1_8__reduce11ReduceAgentINS0_12zip_iteratorIN4cuda3std3__45tupleIJNS0_10device_ptrIdEENS0_17counting_iteratorIlNS0_11use_defaultESF_SF_EEEEEEEPNSB_IJdlEEESJ_iNS1_9__extrema9arg_max_fIdl10comparatorEEEEJSI_SK_iN3cub18CUB_300001_SM_100013GridEvenShareIiEENSR_9GridQueueIjEESO_EEEvDpT0_)
        .other          _ZN6thrust24THRUST_300001_SM_1000_NS8cuda_cub4core6detail13_kernel_agentINS1_8__reduce11ReduceAgentINS0_12zip_iteratorIN4cuda3std3__45tupleIJNS0_10device_ptrIdEENS0_17counting_iteratorIlNS0_11use_defaultESF_SF_EEEEEEEPNSB_IJdlEEESJ_iNS1_9__extrema9arg_max_fIdl10comparatorEEEEJSI_SK_iN3cub18CUB_300001_SM_100013GridEvenShareIiEENSR_9GridQueueIjEESO_EEEvDpT0_,@"STO_CUDA_ENTRY STV_DEFAULT"
_ZN6thrust24THRUST_300001_SM_1000_NS8cuda_cub4core6detail13_kernel_agentINS1_8__reduce11ReduceAgentINS0_12zip_iteratorIN4cuda3std3__45tupleIJNS0_10device_ptrIdEENS0_17counting_iteratorIlNS0_11use_defaultESF_SF_EEEEEEEPNSB_IJdlEEESJ_iNS1_9__extrema9arg_max_fIdl10comparatorEEEEJSI_SK_iN3cub18CUB_300001_SM_100013GridEvenShareIiEENSR_9GridQueueIjEESO_EEEvDpT0_:
.text._ZN6thrust24THRUST_300001_SM_1000_NS8cuda_cub4core6detail13_kernel_agentINS1_8__reduce11ReduceAgentINS0_12zip_iteratorIN4cuda3std3__45tupleIJNS0_10device_ptrIdEENS0_17counting_iteratorIlNS0_11use_defaultESF_SF_EEEEEEEPNSB_IJdlEEESJ_iNS1_9__extrema9arg_max_fIdl10comparatorEEEEJSI_SK_iN3cub18CUB_300001_SM_100013GridEvenShareIiEENSR_9GridQueueIjEESO_EEEvDpT0_:
[----:B------:R-:W-:Y:S01]  /*0000*/  LDC R1, c[0x0][0x37c] ;  /* 0x0000df00ff017b82 */ /* 0x000fe20000000800 */
[----:B------:R-:W0:Y:S01]  /*0010*/  S2R R0, SR_CTAID.X ;  /* 0x0000000000007919 */ /* 0x000e220000002500 */
[----:B------:R-:W1:Y:S01]  /*0020*/  LDCU UR4, c[0x0][0x398] ;  /* 0x00007300ff0477ac */ /* 0x000e620008000800 */
[----:B------:R-:W-:Y:S01]  /*0030*/  BSSY.RECONVERGENT B0, `(.L_x_464) ;  /* 0x000066d000007945 */ /* 0x000fe20003800200 */
[----:B------:R-:W2:Y:S01]  /*0040*/  LDCU UR6, c[0x0][0x370] ;  /* 0x00006e00ff0677ac */ /* 0x000ea20008000800 */
[----:B------:R-:W3:Y:S01]  /*0050*/  LDCU.64 UR10, c[0x0][0x358] ;  /* 0x00006b00ff0a77ac */ /* 0x000ee20008000a00 */
[----:B-1----:R-:W-:Y:S01]  /*0060*/  IMAD.U32 R7, RZ, RZ, UR4 ;  /* 0x00000004ff077e24 */ /* 0x002fe2000f8e00ff */
[----:B--2---:R-:W-:Y:S01]  /*0070*/  UIMAD UR6, UR6, 0x500, URZ ;  /* 0x00000500060678a4 */ /* 0x004fe2000f8e02ff */
[----:B0-----:R-:W-:-:S04]  /*0080*/  IMAD R10, R0, 0x500, RZ ;  /* 0x00000500000a7824 */ /* 0x001fc800078e02ff */
[----:B------:R-:W-:-:S05]  /*0090*/  VIADD R2, R10, 0x500 ;  /* 0x000005000a027836 */ /* 0x000fca0000000000 */
[----:B------:R-:W-:-:S13]  /*00a0*/  ISETP.GT.AND P0, PT, R2, R7, PT ;  /* 0x000000070200720c */ /* 0x000fda0003f04270 */
[----:B---3--:R-:W-:Y:S05]  /*00b0*/  @!P0 BRA `(.L_x_465) ;  /* 0x0000003800d08947 */ /* 0x008fea0003800000 */
[----:B------:R-:W0:Y:S01]  /*00c0*/  S2R R5, SR_TID.X ;  /* 0x0000000000057919 */ /* 0x000e220000002100 */
[----:B------:R-:W-:Y:S01]  /*00d0*/  IMAD.IADD R4, R7, 0x1, -R10 ;  /* 0x0000000107047824 */ /* 0x000fe200078e0a0a */
[----:B------:R-:W1:Y:S01]  /*00e0*/  LDCU.64 UR6, c[0x0][0x388] ;  /* 0x00007100ff0677ac */ /* 0x000e620008000a00 */
[----:B------:R-:W-:Y:S01]  /*00f0*/  BSSY.RECONVERGENT B1, `(.L_x_466) ;  /* 0x0000010000017945 */ /* 0x000fe20003800200 */
[----:B------:R-:W-:Y:S01]  /*0100*/  IMAD.MOV.U32 R8, RZ, RZ, RZ ;  /* 0x000000ffff087224 */ /* 0x000fe200078e00ff */
[----:B------:R-:W-:Y:S01]  /*0110*/  CS2R R2, SRZ ;  /* 0x0000000000027805 */ /* 0x000fe2000001ff00 */
[----:B------:R-:W2:Y:S01]  /*0120*/  LDCU.64 UR8, c[0x0][0x388] ;  /* 0x00007100ff0877ac */ /* 0x000ea20008000a00 */
[----:B------:R-:W-:Y:S01]  /*0130*/  IMAD.MOV.U32 R6, RZ, RZ, RZ ;  /* 0x000000ffff067224 */ /* 0x000fe200078e00ff */
[----:B0-----:R-:W-:Y:S01]  /*0140*/  ISETP.GE.AND P0, PT, R5, R4, PT ;  /* 0x000000040500720c */ /* 0x001fe20003f06270 */
[----:B------:R-:W-:-:S12]  /*0150*/  IMAD.MOV.U32 R9, RZ, RZ, R5 ;  /* 0x000000ffff097224 */ /* 0x000fd800078e0005 */
[----:B-12---:R-:W-:Y:S05]  /*0160*/  @P0 BRA `(.L_x_467) ;  /* 0x0000000000200947 */ /* 0x006fea0003800000 */
[----:B------:R-:W0:Y:S01]  /*0170*/  LDC.64 R2, c[0x0][0x380] ;  /* 0x0000e000ff027b82 */ /* 0x000e220000000a00 */
[----:B------:R-:W-:Y:S01]  /*0180*/  IMAD.IADD R11, R10, 0x1, R5 ;  /* 0x000000010a0b7824 */ /* 0x000fe200078e0205 */
[----:B------:R-:W1:Y:S03]  /*0190*/  LDCU.64 UR4, c[0x0][0x388] ;  /* 0x00007100ff0477ac */ /* 0x000e660008000a00 */
[----:B0-----:R-:W-:-:S06]  /*01a0*/  IMAD.WIDE R2, R11, 0x8, R2 ;  /* 0x000000080b027825 */ /* 0x001fcc00078e0202 */
[----:B------:R-:W5:Y:S01]  /*01b0*/  LDG.E.64 R2, desc[UR10][R2.64] ;  /* 0x0000000a02027981 */ /* 0x000f62000c1e1b00 */
[----:B-1----:R-:W-:Y:S01]  /*01c0*/  IADD3 R8, P0, PT, R11, UR4, RZ ;  /* 0x000000040b087c10 */ /* 0x002fe2000ff1e0ff */
[----:B------:R-:W-:-:S03]  /*01d0*/  VIADD R9, R5, 0x100 ;  /* 0x0000010005097836 */ /* 0x000fc60000000000 */
[----:B------:R-:W-:-:S09]  /*01e0*/  LEA.HI.X.SX32 R6, R11, UR5, 0x1, P0 ;  /* 0x000000050b067c11 */ /* 0x000fd200080f0eff */
.L_x_467:
[----:B------:R-:W-:Y:S05]  /*01f0*/  BSYNC.RECONVERGENT B1 ;  /* 0x0000000000017941 */ /* 0x000fea0003800200 */
.L_x_466:
        /* <DEDUP_REMOVED lines=9> */
[----:B------:R-:W0:Y:S01]  /*0290*/  LDC.64 R12, c[0x0][0x380] ;  /* 0x0000e000ff0c7b82 */ /* 0x000e220000000a00 */
[----:B------:R-:W-:Y:S01]  /*02a0*/  LEA.HI R7, R18, 0x1, RZ, 0x18 ;  /* 0x0000000112077811 */ /* 0x000fe200078fc0ff */
[----:B------:R-:W-:-:S03]  /*02b0*/  IMAD.IADD R11, R10, 0x1, R9 ;  /* 0x000000010a0b7824 */ /* 0x000fc600078e0209 */
[----:B------:R-:W-:-:S05]  /*02c0*/  LOP3.LUT R7, R7, 0x3, RZ, 0xc0, !PT ;  /* 0x0000000307077812 */ /* 0x000fca00078ec0ff */
[----:B------:R-:W-:-:S07]  /*02d0*/  IMAD.MOV R7, RZ, RZ, -R7 ;  /* 0x000000ffff077224 */ /* 0x000fce00078e0a07 */
.L_x_474:
[----:B0-----:R-:W-:-:S06]  /*02e0*/  IMAD.WIDE R14, R11, 0x8, R12 ;  /* 0x000000080b0e7825 */ /* 0x001fcc00078e020c */
[----:B------:R-:W2:Y:S01]  /*02f0*/  LDG.E.64 R14, desc[UR10][R14.64] ;  /* 0x0000000a0e0e7981 */ /* 0x000ea2000c1e1b00 */
[----:B------:R-:W-:Y:S01]  /*0300*/  IADD3 R22, P1, PT, R11, UR6, RZ ;  /* 0x000000060b167c10 */ /* 0x000fe2000ff3e0ff */
[----:B------:R-:W-:Y:S01]  /*0310*/  VIADD R7, R7, 0x1 ;  /* 0x0000000107077836 */ /* 0x000fe20000000000 */
[----:B------:R-:W-:Y:S01]  /*0320*/  BSSY.RECONVERGENT B3, `(.L_x_472) ;  /* 0x000001b000037945 */ /* 0x000fe20003800200 */
[----:B------:R-:W-:Y:S01]  /*0330*/  IMAD.MOV.U32 R19, RZ, RZ, R8 ;  /* 0x000000ffff137224 */ /* 0x000fe200078e0008 */
[----:B------:R-:W-:Y:S01]  /*0340*/  LEA.HI.X.SX32 R21, R11, UR7, 0x1, P1 ;  /* 0x000000070b157c11 */ /* 0x000fe200088f0eff */
[----:B------:R-:W-:Y:S01]  /*0350*/  IMAD.MOV.U32 R20, RZ, RZ, R6 ;  /* 0x000000ffff147224 */ /* 0x000fe200078e0006 */
[----:B------:R-:W-:Y:S01]  /*0360*/  ISETP.NE.AND P2, PT, R7, RZ, PT ;  /* 0x000000ff0700720c */ /* 0x000fe20003f45270 */
[----:B-----5:R-:W-:Y:S02]  /*0370*/  IMAD.MOV.U32 R16, RZ, RZ, R2 ;  /* 0x000000ffff107224 */ /* 0x020fe400078e0002 */
[----:B------:R-:W-:-:S02]  /*0380*/  IMAD.MOV.U32 R17, RZ, RZ, R3 ;  /* 0x000000ffff117224 */ /* 0x000fc400078e0003 */
[----:B------:R-:W-:Y:S02]  /*0390*/  IMAD.MOV.U32 R8, RZ, RZ, R22 ;  /* 0x000000ffff087224 */ /* 0x000fe400078e0016 */
        /* <DEDUP_REMOVED lines=19> */
.L_x_473:
[----:B------:R-:W-:Y:S05]  /*04d0*/  BSYNC.RECONVERGENT B3 ;  /* 0x0000000000037941 */ /* 0x000fea0003800200 */
.L_x_472:
[----:B------:R-:W-:Y:S02]  /*04e0*/  VIADD R9, R9, 0x100 ;  /* 0x0000010009097836 */ /* 0x000fe40000000000 */
[----:B------:R-:W-:Y:S01]  /*04f0*/  VIADD R11, R11, 0x100 ;  /* 0x000001000b0b7836 */ /* 0x000fe20000000000 */
[----:B------:R-:W-:Y:S06]  /*0500*/  @P2 BRA `(.L_x_474) ;  /* 0xfffffffc00742947 */ /* 0x000fec000383ffff */
.L_x_471:
[----:B------:R-:W-:Y:S05]  /*0510*/  BSYNC.RECONVERGENT B2 ;  /* 0x0000000000027941 */ /* 0x000fea0003800200 */
.L_x_470:
[----:B------:R-:W-:-:S13]  /*0520*/  ISETP.GE.U32.AND P0, PT, R18, 0x300, PT ;  /* 0x000003001200780c */ /* 0x000fda0003f06070 */
[----:B------:R-:W-:Y:S05]  /*0530*/  @!P0 BRA `(.L_x_469) ;  /* 0x0000000400cc8947 */ /* 0x000fea0003800000 */
[----:B------:R-:W0:Y:S01]  /*0540*/  LDC.64 R12, c[0x0][0x380] ;  /* 0x0000e000ff0c7b82 */ /* 0x000e220000000a00 */
[----:B------:R-:W-:-:S04]  /*0550*/  IMAD.IADD R7, R10, 0x1, R9 ;  /* 0x000000010a077824 */ /* 0x000fc800078e0209 */
[C---:B------:R-:W-:Y:S02]  /*0560*/  VIADD R27, R7.reuse, 0x100 ;  /* 0x00000100071b7836 */ /* 0x040fe40000000000 */
[C---:B------:R-:W-:Y:S02]  /*0570*/  VIADD R26, R7.reuse, 0x200 ;  /* 0x00000200071a7836 */ /* 0x040fe40000000000 */
[----:B------:R-:W-:Y:S01]  /*0580*/  VIADD R25, R7, 0x300 ;  /* 0x0000030007197836 */ /* 0x000fe20000000000 */
[----:B0-----:R-:W-:-:S05]  /*0590*/  IADD3 R10, P0, PT, R12, 0x1000, RZ ;  /* 0x000010000c0a7810 */ /* 0x001fca0007f1e0ff */
[----:B------:R-:W-:-:S08]  /*05a0*/  IMAD.X R11, RZ, RZ, R13, P0 ;  /* 0x000000ffff0b7224 */ /* 0x000fd000000e060d */
.L_x_483:
[----:B------:R-:W-:-:S05]  /*05b0*/  IMAD.WIDE R22, R7, 0x8, R10 ;  /* 0x0000000807167825 */ /* 0x000fca00078e020a */
[----:B------:R-:W2:Y:S04]  /*05c0*/  LDG.E.64 R20, desc[UR10][R22.64+-0x1000] ;  /* 0xfff0000a16147981 */ /* 0x000ea8000c1e1b00 */
[----:B-----5:R0:W5:Y:S04]  /*05d0*/  LDG.E.64 R16, desc[UR10][R22.64+-0x800] ;  /* 0xfff8000a16107981 */ /* 0x020168000c1e1b00 */
[----:B------:R0:W5:Y:S04]  /*05e0*/  LDG.E.64 R14, desc[UR10][R22.64] ;  /* 0x0000000a160e7981 */ /* 0x000168000c1e1b00 */
[----:B------:R0:W5:Y:S01]  /*05f0*/  LDG.E.64 R12, desc[UR10][R22.64+0x800] ;  /* 0x0008000a160c7981 */ /* 0x000162000c1e1b00 */
[C---:B------:R-:W-:Y:S01]  /*0600*/  IADD3 R29, P1, PT, R7.reuse, UR8, RZ ;  /* 0x00000008071d7c10 */ /* 0x040fe2000ff3e0ff */
[----:B------:R-:W-:Y:S03]  /*0610*/  BSSY.RECONVERGENT B2, `(.L_x_475) ;  /* 0x0000016000027945 */ /* 0x000fe60003800200 */
[----:B------:R-:W-:Y:S01]  /*0620*/  LEA.HI.X.SX32 R31, R7, UR9, 0x1, P1 ;  /* 0x00000009071f7c11 */ /* 0x000fe200088f0eff */
[----:B------:R-:W-:-:S03]  /*0630*/  IMAD.MOV.U32 R24, RZ, RZ, R29 ;  /* 0x000000ffff187224 */ /* 0x000fc600078e001d */
[----:B------:R-:W-:Y:S01]  /*0640*/  MOV R28, R31 ;  /* 0x0000001f001c7202 */ /* 0x000fe20000000f00 */
        /* <DEDUP_REMOVED lines=18> */
.L_x_476:
[----:B------:R-:W-:Y:S05]  /*0770*/  BSYNC.RECONVERGENT B2 ;  /* 0x0000000000027941 */ /* 0x000fea0003800200 */
.L_x_475:
[----:B-----5:R-:W-:Y:S01]  /*0780*/  DSETP.GEU.AND P0, PT, |R18|, |R16|, PT ;  /* 0x400000101200722a */ /* 0x020fe20003f0e200 */
[C---:B------:R-:W-:Y:S01]  /*0790*/  IADD3 R21, P1, PT, R27.reuse, UR8, RZ ;  /* 0x000000081b157c10 */ /* 0x040fe2000ff3e0ff */
[----:B------:R-:W-:Y:S01]  /*07a0*/  BSSY.RECONVERGENT B2, `(.L_x_477) ;  /* 0x0000015000027945 */ /* 0x000fe20003800200 */
[----:B------:R-:W-:Y:S02]  /*07b0*/  IMAD.MOV.U32 R2, RZ, RZ, R16 ;  /* 0x000000ffff027224 */ /* 0x000fe400078e0010 */
[----:B------:R-:W-:Y:S01]  /*07c0*/  LEA.HI.X.SX32 R23, R27, UR9, 0x1, P1 ;  /* 0x000000091b177c11 */ /* 0x000fe200088f0eff */
[----:B------:R-:W-:Y:S02]  /*07d0*/  IMAD.MOV.U32 R6, RZ, RZ, R21 ;  /* 0x000000ffff067224 */ /* 0x000fe400078e0015 */
[----:B------:R-:W-:Y:S02]  /*07e0*/  IMAD.MOV.U32 R3, RZ, RZ, R17 ;  /* 0x000000ffff037224 */ /* 0x000fe400078e0011 */
[----:B------:R-:W-:-:S04]  /*07f0*/  IMAD.MOV.U32 R8, RZ, RZ, R23 ;  /* 0x000000ffff087224 */ /* 0x000fc800078e0017 */
        /* <DEDUP_REMOVED lines=15> */
.L_x_478:
[----:B------:R-:W-:Y:S05]  /*08f0*/  BSYNC.RECONVERGENT B2 ;  /* 0x0000000000027941 */ /* 0x000fea0003800200 */
.L_x_477:
[----:B------:R-:W-:Y:S01]  /*0900*/  DSETP.GEU.AND P0, PT, |R2|, |R14|, PT ;  /* 0x4000000e0200722a */ /* 0x000fe20003f0e200 */
[C---:B------:R-:W-:Y:S01]  /*0910*/  IADD3 R21, P1, PT, R26.reuse, UR8, RZ ;  /* 0x000000081a157c10 */ /* 0x040fe2000ff3e0ff */
[----:B------:R-:W-:Y:S01]  /*0920*/  BSSY.RECONVERGENT B2, `(.L_x_479) ;  /* 0x0000016000027945 */ /* 0x000fe20003800200 */
[----:B------:R-:W-:Y:S01]  /*0930*/  IADD3 R29, P2, PT, R25, UR8, RZ ;  /* 0x00000008191d7c10 */ /* 0x000fe2000ff5e0ff */
[----:B------:R-:W-:Y:S01]  /*0940*/  IMAD.MOV.U32 R16, RZ, RZ, R14 ;  /* 0x000000ffff107224 */ /* 0x000fe200078e000e */
        /* <DEDUP_REMOVED lines=19> */
.L_x_480:
[----:B------:R-:W-:Y:S05]  /*0a80*/  BSYNC.RECONVERGENT B2 ;  /* 0x0000000000027941 */ /* 0x000fea0003800200 */
.L_x_479:
[----:B------:R-:W-:Y:S01]  /*0a90*/  DSETP.GEU.AND P0, PT, |R16|, |R12|, PT ;  /* 0x4000000c1000722a */ /* 0x000fe20003f0e200 */
[----:B------:R-:W-:Y:S01]  /*0aa0*/  LEA.HI.X.SX32 R14, R25, UR9, 0x1, P2 ;  /* 0x00000009190e7c11 */ /* 0x000fe200090f0eff */
[----:B------:R-:W-:Y:S01]  /*0ab0*/  BSSY.RECONVERGENT B2, `(.L_x_481) ;  /* 0x0000014000027945 */ /* 0x000fe20003800200 */
[----:B------:R-:W-:Y:S02]  /*0ac0*/  IMAD.MOV.U32 R8, RZ, RZ, R29 ;  /* 0x000000ffff087224 */ /* 0x000fe400078e001d */
[----:B------:R-:W-:Y:S02]  /*0ad0*/  IMAD.MOV.U32 R2, RZ, RZ, R12 ;  /* 0x000000ffff027224 */ /* 0x000fe400078e000c */
[----:B------:R-:W-:Y:S02]  /*0ae0*/  IMAD.MOV.U32 R6, RZ, RZ, R14 ;  /* 0x000000ffff067224 */ /* 0x000fe400078e000e */
[----:B------:R-:W-:-:S05]  /*0af0*/  IMAD.MOV.U32 R3, RZ, RZ, R13 ;  /* 0x000000ffff037224 */ /* 0x000fca00078e000d */
        /* <DEDUP_REMOVED lines=15> */
.L_x_482:
[----:B------:R-:W-:Y:S05]  /*0bf0*/  BSYNC.RECONVERGENT B2 ;  /* 0x0000000000027941 */ /* 0x000fea0003800200 */
.L_x_481:
[----:B------:R-:W-:Y:S02]  /*0c00*/  VIADD R9, R9, 0x400 ;  /* 0x0000040009097836 */ /* 0x000fe40000000000 */
[----:B------:R-:W-:Y:S02]  /*0c10*/  VIADD R27, R27, 0x400 ;  /* 0x000004001b1b7836 */ /* 0x000fe40000000000 */
[----:B------:R-:W-:Y:S01]  /*0c20*/  VIADD R26, R26, 0x400 ;  /* 0x000004001a1a7836 */ /* 0x000fe20000000000 */
[----:B------:R-:W-:Y:S01]  /*0c30*/  ISETP.GE.AND P0, PT, R9, R4, PT ;  /* 0x000000040900720c */ /* 0x000fe20003f06270 */
[----:B------:R-:W-:Y:S02]  /*0c40*/  VIADD R25, R25, 0x400 ;  /* 0x0000040019197836 */ /* 0x000fe40000000000 */
[----:B------:R-:W-:-:S10]  /*0c50*/  VIADD R7, R7, 0x400 ;  /* 0x0000040007077836 */ /* 0x000fd40000000000 */
[----:B------:R-:W-:Y:S05]  /*0c60*/  @!P0 BRA `(.L_x_483) ;  /* 0xfffffff800508947 */ /* 0x000fea000383ffff */
.L_x_469:
[----:B------:R-:W-:Y:S05]  /*0c70*/  BSYNC.RECONVERGENT B1 ;  /* 0x0000000000017941 */ /* 0x000fea0003800200 */
.L_x_468:
        /* <DEDUP_REMOVED lines=34> */
.L_x_486:
[----:B------:R-:W-:Y:S05]  /*0ea0*/  BSYNC.RECONVERGENT B1 ;  /* 0x0000000000017941 */ /* 0x000fea0003800200 */
.L_x_485:
        /* <DEDUP_REMOVED lines=31> */
.L_x_488:
[----:B------:R-:W-:Y:S05]  /*10a0*/  BSYNC.RECONVERGENT B1 ;  /* 0x0000000000017941 */ /* 0x000fea0003800200 */
.L_x_487:
[----:B------:R-:W-:Y:S01]  /*10b0*/  ISETP.GT.AND P0, PT, R15, 0x1b, PT ;  /* 0x0000001b0f00780c */ /* 0x000fe20003f04270 */
[----:B---3--:R3:W3:Y:S01]  /*10c0*/  SHFL.DOWN PT, R8, R2, 0x4, 0x1f ;  /* 0x08801f0002087f89 */ /* 0x0086e200000e0000 */
[----:B------:R-:W-:Y:S01]  /*10d0*/  BSSY.RECONVERGENT B1, `(.L_x_489) ;  /* 0x000001d000017945 */ /* 0x000fe20003800200 */
[----:B0-----:R-:W-:Y:S01]  /*10e0*/  MOV R11, R4 ;  /* 0x00000004000b7202 */ /* 0x001fe20000000f00 */
[----:B------:R-:W-:Y:S01]  /*10f0*/  IMAD.MOV.U32 R12, RZ, RZ, R13 ;  /* 0x000000ffff0c7224 */ /* 0x000fe200078e000d */
[----:B------:R0:W0:Y:S01]  /*1100*/  SHFL.DOWN PT, R9, R3, 0x4, 0x1f ;  /* 0x08801f0003097f89 */ /* 0x00002200000e0000 */
[----:B-1----:R-:W-:Y:S02]  /*1110*/  IMAD.MOV.U32 R6, RZ, RZ, R2 ;  /* 0x000000ffff067224 */ /* 0x002fe400078e0002 */
[----:B--2---:R-:W-:Y:S01]  /*1120*/  IMAD.MOV.U32 R7, RZ, RZ, R3 ;  /* 0x000000ffff077224 */ /* 0x004fe200078e0003 */
[----:B----4-:R1:W2:Y:S04]  /*1130*/  SHFL.DOWN PT, R17, R4, 0x4, 0x1f ;  /* 0x08801f0004117f89 */ /* 0x0102a800000e0000 */
[----:B------:R1:W4:Y:S01]  /*1140*/  SHFL.DOWN PT, R10, R13, 0x4, 0x1f ;  /* 0x08801f000d0a7f89 */ /* 0x00032200000e0000 */
        /* <DEDUP_REMOVED lines=21> */
.L_x_490:
[----:B------:R-:W-:Y:S05]  /*12a0*/  BSYNC.RECONVERGENT B1 ;  /* 0x0000000000017941 */ /* 0x000fea0003800200 */
.L_x_489:
[----:B------:R-:W-:Y:S01]  /*12b0*/  ISETP.GT.AND P0, PT, R15, 0x17, PT ;  /* 0x000000170f00780c */ /* 0x000fe20003f04270 */
[----:B---3--:R3:W2:Y:S01]  /*12c0*/  SHFL.DOWN PT, R8, R6, 0x8, 0x1f ;  /* 0x09001f0006087f89 */ /* 0x0086a200000e0000 */
[----:B------:R-:W-:Y:S01]  /*12d0*/  BSSY.RECONVERGENT B1, `(.L_x_491) ;  /* 0x000001d000017945 */ /* 0x000fe20003800200 */
[----:B-1----:R-:W-:Y:S02]  /*12e0*/  IMAD.MOV.U32 R4, RZ, RZ, R11 ;  /* 0x000000ffff047224 */ /* 0x002fe400078e000b */
[----:B0-----:R3:W0:Y:S01]  /*12f0*/  SHFL.DOWN PT, R9, R7, 0x8, 0x1f ;  /* 0x09001f0007097f89 */ /* 0x00162200000e0000 */
[----:B----4-:R-:W-:Y:S02]  /*1300*/  IMAD.MOV.U32 R10, RZ, RZ, R12 ;  /* 0x000000ffff0a7224 */ /* 0x010fe400078e000c */
[----:B------:R-:W-:Y:S01]  /*1310*/  IMAD.MOV.U32 R2, RZ, RZ, R6 ;  /* 0x000000ffff027224 */ /* 0x000fe200078e0006 */
[----:B------:R3:W1:Y:S01]  /*1320*/  SHFL.DOWN PT, R14, R11, 0x8, 0x1f ;  /* 0x09001f000b0e7f89 */ /* 0x00066200000e0000 */
[----:B------:R-:W-:-:S03]  /*1330*/  IMAD.MOV.U32 R3, RZ, RZ, R7 ;  /* 0x000000ffff037224 */ /* 0x000fc600078e0007 */
[----:B------:R3:W4:Y:S01]  /*1340*/  SHFL.DOWN PT, R13, R12, 0x8, 0x1f ;  /* 0x09001f000c0d7f89 */ /* 0x00072200000e0000 */
[----:B------:R-:W-:Y:S05]  /*1350*/  @P0 BRA `(.L_x_492) ;  /* 0x0000000000500947 */ /* 0x000fea0003800000 */
[----:B0-2---:R-:W-:Y:S01]  /*1360*/  DSETP.GEU.AND P0, PT, |R6|, |R8|, PT ;  /* 0x400000080600722a */ /* 0x005fe20003f0e200 */
[----:B-1----:R-:W-:Y:S02]  /*1370*/  IMAD.MOV.U32 R4, RZ, RZ, R14 ;  /* 0x000000ffff047224 */ /* 0x002fe400078e000e */
        /* <DEDUP_REMOVED lines=18> */
.L_x_492:
[----:B------:R-:W-:Y:S05]  /*14a0*/  BSYNC.RECONVERGENT B1 ;  /* 0x0000000000017941 */ /* 0x000fea0003800200 */
.L_x_491:
[----:B------:R-:W-:Y:S01]  /*14b0*/  ISETP.GT.AND P0, PT, R15, 0xf, PT ;  /* 0x0000000f0f00780c */ /* 0x000fe20003f04270 */
[----:B---3--:R3:W1:Y:S01]  /*14c0*/  SHFL.DOWN PT, R6, R2, 0x10, 0x1f ;  /* 0x0a001f0002067f89 */ /* 0x00866200000e0000 */
[----:B------:R-:W-:Y:S01]  /*14d0*/  BSSY.RECONVERGENT B1, `(.L_x_493) ;  /* 0x000001d000017945 */ /* 0x000fe20003800200 */
[----:B--2---:R-:W-:Y:S02]  /*14e0*/  IMAD.MOV.U32 R17, RZ, RZ, R4 ;  /* 0x000000ffff117224 */ /* 0x004fe400078e0004 */
[----:B------:R3:W2:Y:S01]  /*14f0*/  SHFL.DOWN PT, R7, R3, 0x10, 0x1f ;  /* 0x0a001f0003077f89 */ /* 0x0006a200000e0000 */
[----:B------:R-:W-:Y:S02]  /*1500*/  IMAD.MOV.U32 R19, RZ, RZ, R10 ;  /* 0x000000ffff137224 */ /* 0x000fe400078e000a */
[----:B------:R-:W-:Y:S01]  /*1510*/  IMAD.MOV.U32 R12, RZ, RZ, R2 ;  /* 0x000000ffff0c7224 */ /* 0x000fe200078e0002 */
[----:B0-----:R3:W0:Y:S01]  /*1520*/  SHFL.DOWN PT, R9, R4, 0x10, 0x1f ;  /* 0x0a001f0004097f89 */ /* 0x00162200000e0000 */
[----:B----4-:R-:W-:-:S03]  /*1530*/  IMAD.MOV.U32 R13, RZ, RZ, R3 ;  /* 0x000000ffff0d7224 */ /* 0x010fc600078e0003 */
[----:B------:R3:W4:Y:S01]  /*1540*/  SHFL.DOWN PT, R11, R10, 0x10, 0x1f ;  /* 0x0a001f000a0b7f89 */ /* 0x00072200000e0000 */
[----:B------:R-:W-:Y:S05]  /*1550*/  @P0 BRA `(.L_x_494) ;  /* 0x0000000000500947 */ /* 0x000fea0003800000 */
[----:B-12---:R-:W-:Y:S01]  /*1560*/  DSETP.GEU.AND P0, PT, |R2|, |R6|, PT ;  /* 0x400000060200722a */ /* 0x006fe20003f0e200 */
[----:B0-----:R-:W-:Y:S01]  /*1570*/  IMAD.MOV.U32 R17, RZ, RZ, R9 ;  /* 0x000000ffff117224 */ /* 0x001fe200078e0009 */
        /* <DEDUP_REMOVED lines=18> */
.L_x_494:
[----:B------:R-:W-:Y:S05]  /*16a0*/  BSYNC.RECONVERGENT B1 ;  /* 0x0000000000017941 */ /* 0x000fea0003800200 */
.L_x_493:
[----:B------:R-:W-:Y:S01]  /*16b0*/  ISETP.NE.AND P0, PT, R15, RZ, PT ;  /* 0x000000ff0f00720c */ /* 0x000fe20003f05270 */
[----:B------:R-:W-:-:S12]  /*16c0*/  BSSY.RECONVERGENT B1, `(.L_x_495) ;  /* 0x000000b000017945 */ /* 0x000fd80003800200 */
[----:B------:R-:W-:Y:S05]  /*16d0*/  @P0 BRA `(.L_x_496) ;  /* 0x0000000000240947 */ /* 0x000fea0003800000 */
[----:B---3--:R-:W3:Y:S01]  /*16e0*/  S2R R4, SR_CgaCtaId ;  /* 0x0000000000047919 */ /* 0x008ee20000008800 */
[----:B------:R-:W-:Y:S01]  /*16f0*/  MOV R3, 0x400 ;  /* 0x0000040000037802 */ /* 0x000fe20000000f00 */
[----:B------:R-:W-:Y:S01]  /*1700*/  IMAD.MOV.U32 R18, RZ, RZ, R17 ;  /* 0x000000ffff127224 */ /* 0x000fe200078e0011 */
[----:B------:R-:W-:-:S04]  /*1710*/  SHF.R.U32.HI R2, RZ, 0x1, R5 ;  /* 0x00000001ff027819 */ /* 0x000fc80000011605 */
[----:B------:R-:W-:Y:S02]  /*1720*/  LOP3.LUT R2, R2, 0x1f0, RZ, 0xc0, !PT ;  /* 0x000001f002027812 */ /* 0x000fe400078ec0ff */
[----:B---3--:R-:W-:-:S05]  /*1730*/  LEA R3, R4, R3, 0x18 ;  /* 0x0000000304037211 */ /* 0x008fca00078ec0ff */
[----:B------:R-:W-:-:S05]  /*1740*/  IMAD.IADD R3, R2, 0x1, R3 ;  /* 0x0000000102037824 */ /* 0x000fca00078e0203 */
[----:B------:R3:W-:Y:S04]  /*1750*/  STS.64 [R3+0x10], R18 ;  /* 0x0000101203007388 */ /* 0x0007e80000000a00 */
[----:B------:R3:W-:Y:S02]  /*1760*/  STS.64 [R3+0x8], R12 ;  /* 0x0000080c03007388 */ /* 0x0007e40000000a00 */
.L_x_496:
[----:B------:R-:W-:Y:S05]  /*1770*/  BSYNC.RECONVERGENT B1 ;  /* 0x0000000000017941 */ /* 0x000fea0003800200 */
.L_x_495:
[----:B------:R-:W-:Y:S01]  /*1780*/  BAR.SYNC.DEFER_BLOCKING 0x0 ;  /* 0x0000000000007b1d */ /* 0x000fe20000010000 */
[----:B------:R-:W-:-:S13]  /*1790*/  ISETP.NE.AND P1, PT, R5, RZ, PT ;  /* 0x000000ff0500720c */ /* 0x000fda0003f25270 */
[----:B------:R-:W-:Y:S05]  /*17a0*/  @P1 BRA `(.L_x_497) ;  /* 0x0000004c00d41947 */ /* 0x000fea0003800000 */
[----:B---3--:R-:W3:Y:S01]  /*17b0*/  S2R R3, SR_CgaCtaId ;  /* 0x0000000000037919 */ /* 0x008ee20000008800 */
[----:B------:R-:W-:Y:S01]  /*17c0*/  MOV R2, 0x400 ;  /* 0x0000040000027802 */ /* 0x000fe20000000f00 */
[----:B------:R-:W-:Y:S03]  /*17d0*/  BSSY.RECONVERGENT B1, `(.L_x_498) ;  /* 0x000001a000017945 */ /* 0x000fe60003800200 */
[----:B---3--:R-:W-:-:S05]  /*17e0*/  LEA R32, R3, R2, 0x18 ;  /* 0x0000000203207211 */ /* 0x008fca00078ec0ff */
[----:B-1----:R-:W1:Y:S04]  /*17f0*/  LDS.64 R14, [R32+0x18] ;  /* 0x00001800200e7984 */ /* 0x002e680000000a00 */
[----:B0---4-:R-:W0:Y:S04]  /*1800*/  LDS.128 R8, [R32+0x20] ;  /* 0x0000200020087984 */ /* 0x011e280000000c00 */
[----:B------:R3:W4:Y:S04]  /*1810*/  LDS.64 R2, [R32+0x80] ;  /* 0x0000800020027984 */ /* 0x0007280000000a00 */
[----:B--2---:R3:W2:Y:S01]  /*1820*/  LDS.128 R4, [R32+0x30] ;  /* 0x0000300020047984 */ /* 0x0046a20000000c00 */
        /* <DEDUP_REMOVED lines=20> */
.L_x_499:
[----:B------:R-:W-:Y:S05]  /*1970*/  BSYNC.RECONVERGENT B1 ;  /* 0x0000000000017941 */ /* 0x000fea0003800200 */
.L_x_498:
[----:B------:R0:W1:Y:S01]  /*1980*/  LDS.128 R12, [R32+0x40] ;  /* 0x00004000200c7984 */ /* 0x0000620000000c00 */
[----:B------:R-:W-:Y:S01]  /*1990*/  DSETP.GEU.AND P0, PT, |R28|, |R10|, PT ;  /* 0x4000000a1c00722a */ /* 0x000fe20003f0e200 */
[----:B------:R-:W-:Y:S01]  /*19a0*/  BSSY.RECONVERGENT B1, `(.L_x_500) ;  /* 0x0000017000017945 */ /* 0x000fe20003800200 */
[----:B------:R-:W-:Y:S01]  /*19b0*/  IMAD.MOV.U32 R33, RZ, RZ, R4 ;  /* 0x000000ffff217224 */ /* 0x000fe200078e0004 */
[----:B------:R0:W2:Y:S01]  /*19c0*/  LDS.128 R16, [R32+0x50] ;  /* 0x0000500020107984 */ /* 0x0000a20000000c00 */
[----:B------:R-:W-:Y:S02]  /*19d0*/  IMAD.MOV.U32 R35, RZ, RZ, R5 ;  /* 0x000000ffff237224 */ /* 0x000fe400078e0005 */
[----:B------:R-:W-:Y:S01]  /*19e0*/  IMAD.MOV.U32 R8, RZ, RZ, R10 ;  /* 0x000000ffff087224 */ /* 0x000fe200078e000a */
[----:B------:R0:W3:Y:S01]  /*19f0*/  LDS.128 R20, [R32+0x60] ;  /* 0x0000600020147984 */ /* 0x0000e20000000c00 */
[----:B------:R-:W-:-:S03]  /*1a00*/  IMAD.MOV.U32 R9, RZ, RZ, R11 ;  /* 0x000000ffff097224 */ /* 0x000fc600078e000b */
[----:B------:R0:W4:Y:S03]  /*1a10*/  LDS.128 R24, [R32+0x70] ;  /* 0x0000700020187984 */ /* 0x0001260000000c00 */
        /* <DEDUP_REMOVED lines=15> */
.L_x_501:
[----:B------:R-:W-:Y:S05]  /*1b10*/  BSYNC.RECONVERGENT B1 ;  /* 0x0000000000017941 */ /* 0x000fea0003800200 */
.L_x_500:
        /* <DEDUP_REMOVED lines=21> */
.L_x_503:
[----:B------:R-:W-:Y:S05]  /*1c70*/  BSYNC.RECONVERGENT B1 ;  /* 0x0000000000017941 */ /* 0x000fea0003800200 */
.L_x_502:
[----:B------:R-:W-:Y:S01]  /*1c80*/  DSETP.GEU.AND P0, PT, |R4|, |R14|, PT ;  /* 0x4000000e0400722a */ /* 0x000fe20003f0e200 */
[----:B------:R-:W-:Y:S01]  /*1c90*/  BSSY.RECONVERGENT B1, `(.L_x_504) ;  /* 0x0000014000017945 */ /* 0x000fe20003800200 */
[----:B------:R-:W-:Y:S02]  /*1ca0*/  IMAD.MOV.U32 R6, RZ, RZ, R14 ;  /* 0x000000ffff067224 */ /* 0x000fe400078e000e */
[----:B------:R-:W-:Y:S02]  /*1cb0*/  IMAD.MOV.U32 R7, RZ, RZ, R15 ;  /* 0x000000ffff077224 */ /* 0x000fe400078e000f */
[----:B--2---:R-:W-:Y:S02]  /*1cc0*/  IMAD.MOV.U32 R9, RZ, RZ, R16 ;  /* 0x000000ffff097224 */ /* 0x004fe400078e0010 */
        /* <DEDUP_REMOVED lines=16> */
.L_x_505:
[----:B------:R-:W-:Y:S05]  /*1dd0*/  BSYNC.RECONVERGENT B1 ;  /* 0x0000000000017941 */ /* 0x000fea0003800200 */
.L_x_504:
        /* <DEDUP_REMOVED lines=21> */
.L_x_507:
[----:B------:R-:W-:Y:S05]  /*1f30*/  BSYNC.RECONVERGENT B1 ;  /* 0x0000000000017941 */ /* 0x000fea0003800200 */
.L_x_506:
[----:B------:R-:W-:Y:S01]  /*1f40*/  DSETP.GEU.AND P0, PT, |R4|, |R22|, PT ;  /* 0x400000160400722a */ /* 0x000fe20003f0e200 */
[----:B------:R-:W-:Y:S01]  /*1f50*/  BSSY.RECONVERGENT B1, `(.L_x_508) ;  /* 0x0000014000017945 */ /* 0x000fe20003800200 */
[----:B------:R-:W-:Y:S02]  /*1f60*/  IMAD.MOV.U32 R6, RZ, RZ, R22 ;  /* 0x000000ffff067224 */ /* 0x000fe400078e0016 */
[----:B------:R-:W-:Y:S02]  /*1f70*/  IMAD.MOV.U32 R7, RZ, RZ, R23 ;  /* 0x000000ffff077224 */ /* 0x000fe400078e0017 */
[----:B----4-:R-:W-:Y:S02]  /*1f80*/  IMAD.MOV.U32 R9, RZ, RZ, R24 ;  /* 0x000000ffff097224 */ /* 0x010fe400078e0018 */
        /* <DEDUP_REMOVED lines=16> */
.L_x_509:
[----:B------:R-:W-:Y:S05]  /*2090*/  BSYNC.RECONVERGENT B1 ;  /* 0x0000000000017941 */ /* 0x000fea0003800200 */
.L_x_508:
[----:B------:R-:W-:Y:S01]  /*20a0*/  DSETP.GEU.AND P0, PT, |R6|, |R26|, PT ;  /* 0x4000001a0600722a */ /* 0x000fe20003f0e200 */
[----:B------:R-:W-:Y:S02]  /*20b0*/  IMAD.MOV.U32 R12, RZ, RZ, R26 ;  /* 0x000000ffff0c7224 */ /* 0x000fe400078e001a */
[----:B------:R-:W-:Y:S02]  /*20c0*/  IMAD.MOV.U32 R13, RZ, RZ, R27 ;  /* 0x000000ffff0d7224 */ /* 0x000fe400078e001b */
        /* <DEDUP_REMOVED lines=18> */
.L_x_484:
        /* <DEDUP_REMOVED lines=8> */
[----:B------:R-:W-:Y:S01]  /*2270*/  ISETP.GT.AND P0, PT, R11, R4, PT ;  /* 0x000000040b00720c */ /* 0x000fe20003f04270 */
[----:B------:R-:W-:Y:S02]  /*2280*/  IMAD.IADD R9, R4, 0x1, R9 ;  /* 0x0000000104097824 */ /* 0x000fe400078e0209 */
[----:B------:R-:W-:-:S03]  /*2290*/  IMAD.MOV.U32 R11, RZ, RZ, R3 ;  /* 0x000000ffff0b7224 */ /* 0x000fc600078e0003 */
        /* <DEDUP_REMOVED lines=27> */
.L_x_511:
[----:B------:R-:W-:Y:S05]  /*2450*/  BSYNC.RECONVERGENT B1 ;  /* 0x0000000000017941 */ /* 0x000fea0003800200 */
.L_x_510:
[----:B------:R-:W-:Y:S01]  /*2460*/  VIADD R2, R7, 0x2 ;  /* 0x0000000207027836 */ /* 0x000fe20000000000 */
[----:B--2---:R1:W2:Y:S01]  /*2470*/  SHFL.DOWN PT, R12, R10, 0x2, R9 ;  /* 0x084000000a0c7989 */ /* 0x0042a200000e0009 */
[----:B------:R-:W-:Y:S01]  /*2480*/  BSSY.RECONVERGENT B1, `(.L_x_512) ;  /* 0x000001e000017945 */ /* 0x000fe20003800200 */
[----:B------:R-:W-:Y:S02]  /*2490*/  IMAD.MOV.U32 R8, RZ, RZ, R16 ;  /* 0x000000ffff087224 */ /* 0x000fe400078e0010 */
[----:B------:R-:W-:Y:S01]  /*24a0*/  ISETP.GT.AND P0, PT, R2, R9, PT ;  /* 0x000000090200720c */ /* 0x000fe20003f04270 */
[----:B---3--:R1:W3:Y:S01]  /*24b0*/  SHFL.DOWN PT, R13, R11, 0x2, R9 ;  /* 0x084000000b0d7989 */ /* 0x0082e200000e0009 */
[----:B------:R-:W-:Y:S02]  /*24c0*/  IMAD.MOV.U32 R14, RZ, RZ, R18 ;  /* 0x000000ffff0e7224 */ /* 0x000fe400078e0012 */
[----:B------:R-:W-:Y:S01]  /*24d0*/  IMAD.MOV.U32 R2, RZ, RZ, R10 ;  /* 0x000000ffff027224 */ /* 0x000fe200078e000a */
[----:B----4-:R1:W4:Y:S01]  /*24e0*/  SHFL.DOWN PT, R15, R16, 0x2, R9 ;  /* 0x08400000100f7989 */ /* 0x01032200000e0009 */
[----:B------:R-:W-:-:S03]  /*24f0*/  IMAD.MOV.U32 R3, RZ, RZ, R11 ;  /* 0x000000ffff037224 */ /* 0x000fc600078e000b */
[----:B0-----:R1:W0:Y:S04]  /*2500*/  SHFL.DOWN PT, R17, R18, 0x2, R9 ;  /* 0x0840000012117989 */ /* 0x00122800000e0009 */
[----:B------:R-:W-:Y:S05]  /*2510*/  @P0 BRA `(.L_x_513) ;  /* 0x0000000000500947 */ /* 0x000fea0003800000 */
[----:B--23--:R-:W-:Y:S01]  /*2520*/  DSETP.GEU.AND P0, PT, |R10|, |R12|, PT ;  /* 0x4000000c0a00722a */ /* 0x00cfe20003f0e200 */
[----:B----4-:R-:W-:Y:S02]  /*2530*/  IMAD.MOV.U32 R8, RZ, RZ, R15 ;  /* 0x000000ffff087224 */ /* 0x010fe400078e000f */
[----:B0-----:R-:W-:Y:S02]  /*2540*/  IMAD.MOV.U32 R14, RZ, RZ, R17 ;  /* 0x000000ffff0e7224 */ /* 0x001fe400078e0011 */
        /* <DEDUP_REMOVED lines=17> */
.L_x_513:
[----:B------:R-:W-:Y:S05]  /*2660*/  BSYNC.RECONVERGENT B1 ;  /* 0x0000000000017941 */ /* 0x000fea0003800200 */
.L_x_512:
[----:B------:R-:W-:Y:S01]  /*2670*/  VIADD R6, R7, 0x4 ;  /* 0x0000000407067836 */ /* 0x000fe20000000000 */
[----:B--2---:R2:W2:Y:S01]  /*2680*/  SHFL.DOWN PT, R12, R2, 0x4, R9 ;  /* 0x08800000020c7989 */ /* 0x0044a200000e0009 */
[----:B------:R-:W-:Y:S01]  /*2690*/  BSSY.RECONVERGENT B1, `(.L_x_514) ;  /* 0x000001e000017945 */ /* 0x000fe20003800200 */
[----:B-1----:R-:W-:Y:S02]  /*26a0*/  IMAD.MOV.U32 R16, RZ, RZ, R14 ;  /* 0x000000ffff107224 */ /* 0x002fe400078e000e */
        /* <DEDUP_REMOVED lines=28> */
.L_x_515:
[----:B------:R-:W-:Y:S05]  /*2870*/  BSYNC.RECONVERGENT B1 ;  /* 0x0000000000017941 */ /* 0x000fea0003800200 */
.L_x_514:
[----:B--2---:R-:W-:Y:S01]  /*2880*/  VIADD R2, R7, 0x8 ;  /* 0x0000000807027836 */ /* 0x004fe20000000000 */
[----:B------:R2:W2:Y:S01]  /*2890*/  SHFL.DOWN PT, R12, R10, 0x8, R9 ;  /* 0x090000000a0c7989 */ /* 0x0004a200000e0009 */
        /* <DEDUP_REMOVED lines=30> */
.L_x_517:
[----:B------:R-:W-:Y:S05]  /*2a80*/  BSYNC.RECONVERGENT B1 ;  /* 0x0000000000017941 */ /* 0x000fea0003800200 */
.L_x_516:
[----:B-1----:R-:W-:Y:S01]  /*2a90*/  VIADD R6, R7, 0x10 ;  /* 0x0000001007067836 */ /* 0x002fe20000000000 */
[----:B--2---:R1:W2:Y:S01]  /*2aa0*/  SHFL.DOWN PT, R10, R2, 0x10, R9 ;  /* 0x0a000000020a7989 */ /* 0x0042a200000e0009 */
[----:B------:R-:W-:Y:S01]  /*2ab0*/  BSSY.RECONVERGENT B1, `(.L_x_518) ;  /* 0x000001e000017945 */ /* 0x000fe20003800200 */
[----:B0-----:R-:W-:Y:S01]  /*2ac0*/  IMAD.MOV.U32 R17, RZ, RZ, R8 ;  /* 0x000000ffff117224 */ /* 0x001fe200078e0008 */
[----:B------:R-:W-:Y:S01]  /*2ad0*/  MOV R19, R14 ;  /* 0x0000000e00137202 */ /* 0x000fe20000000f00 */
[----:B------:R1:W0:Y:S01]  /*2ae0*/  SHFL.DOWN PT, R11, R3, 0x10, R9 ;  /* 0x0a000000030b7989 */ /* 0x00022200000e0009 */
[----:B------:R-:W-:Y:S01]  /*2af0*/  ISETP.GT.AND P0, PT, R6, R9, PT ;  /* 0x000000090600720c */ /* 0x000fe20003f04270 */
[----:B------:R-:W-:Y:S02]  /*2b00*/  IMAD.MOV.U32 R12, RZ, RZ, R2 ;  /* 0x000000ffff0c7224 */ /* 0x000fe400078e0002 */
[----:B----4-:R1:W4:Y:S01]  /*2b10*/  SHFL.DOWN PT, R15, R8, 0x10, R9 ;  /* 0x0a000000080f7989 */ /* 0x01032200000e0009 */
[----:B---3--:R-:W-:-:S03]  /*2b20*/  IMAD.MOV.U32 R13, RZ, RZ, R3 ;  /* 0x000000ffff0d7224 */ /* 0x008fc600078e0003 */
[----:B------:R1:W3:Y:S06]  /*2b30*/  SHFL.DOWN PT, R21, R14, 0x10, R9 ;  /* 0x0a0000000e157989 */ /* 0x0002ec00000e0009 */
[----:B------:R-:W-:Y:S05]  /*2b40*/  @P0 BRA `(.L_x_519) ;  /* 0x0000000000500947 */ /* 0x000fea0003800000 */
[----:B0-2---:R-:W-:Y:S01]  /*2b50*/  DSETP.GEU.AND P0, PT, |R2|, |R10|, PT ;  /* 0x4000000a0200722a */ /* 0x005fe20003f0e200 */
        /* <DEDUP_REMOVED lines=19> */
.L_x_519:
[----:B------:R-:W-:Y:S05]  /*2c90*/  BSYNC.RECONVERGENT B1 ;  /* 0x0000000000017941 */ /* 0x000fea0003800200 */
.L_x_518:
[----:B------:R-:W-:Y:S01]  /*2ca0*/  ISETP.NE.AND P0, PT, R7, RZ, PT ;  /* 0x000000ff0700720c */ /* 0x000fe20003f05270 */
[----:B------:R-:W-:-:S12]  /*2cb0*/  BSSY.RECONVERGENT B1, `(.L_x_520) ;  /* 0x000000b000017945 */ /* 0x000fd80003800200 */
[----:B------:R-:W-:Y:S05]  /*2cc0*/  @P0 BRA `(.L_x_521) ;  /* 0x0000000000240947 */ /* 0x000fea0003800000 */
[----:B------:R-:W5:Y:S01]  /*2cd0*/  S2R R6, SR_CgaCtaId ;  /* 0x0000000000067919 */ /* 0x000f620000008800 */
[----:B-1----:R-:W-:Y:S01]  /*2ce0*/  MOV R3, 0x400 ;  /* 0x0000040000037802 */ /* 0x002fe20000000f00 */
[----:B------:R-:W-:Y:S01]  /*2cf0*/  IMAD.MOV.U32 R18, RZ, RZ, R17 ;  /* 0x000000ffff127224 */ /* 0x000fe200078e0011 */
[----:B------:R-:W-:-:S04]  /*2d00*/  SHF.R.U32.HI R2, RZ, 0x1, R5 ;  /* 0x00000001ff027819 */ /* 0x000fc80000011605 */
[----:B------:R-:W-:Y:S02]  /*2d10*/  LOP3.LUT R2, R2, 0x1f0, RZ, 0xc0, !PT ;  /* 0x000001f002027812 */ /* 0x000fe400078ec0ff */
[----:B-----5:R-:W-:-:S05]  /*2d20*/  LEA R3, R6, R3, 0x18 ;  /* 0x0000000306037211 */ /* 0x020fca00078ec0ff */
[----:B------:R-:W-:-:S05]  /*2d30*/  IMAD.IADD R3, R2, 0x1, R3 ;  /* 0x0000000102037824 */ /* 0x000fca00078e0203 */
[----:B------:R1:W-:Y:S04]  /*2d40*/  STS.64 [R3+0x10], R18 ;  /* 0x0000101203007388 */ /* 0x0003e80000000a00 */
[----:B------:R1:W-:Y:S02]  /*2d50*/  STS.64 [R3+0x8], R12 ;  /* 0x0000080c03007388 */ /* 0x0003e40000000a00 */
.L_x_521:
[----:B------:R-:W-:Y:S05]  /*2d60*/  BSYNC.RECONVERGENT B1 ;  /* 0x0000000000017941 */ /* 0x000fea0003800200 */
.L_x_520:
[----:B------:R-:W-:Y:S01]  /*2d70*/  BAR.SYNC.DEFER_BLOCKING 0x0 ;  /* 0x0000000000007b1d */ /* 0x000fe20000010000 */
[----:B------:R-:W-:-:S13]  /*2d80*/  ISETP.NE.AND P1, PT, R5, RZ, PT ;  /* 0x000000ff0500720c */ /* 0x000fda0003f25270 */
[----:B------:R-:W-:Y:S05]  /*2d90*/  @P1 BRA `(.L_x_497) ;  /* 0x0000003800581947 */ /* 0x000fea0003800000 */
[----:B------:R-:W-:Y:S01]  /*2da0*/  ISETP.GE.AND P0, PT, R4, 0x21, PT ;  /* 0x000000210400780c */ /* 0x000fe20003f06270 */
[----:B0-----:R-:W-:Y:S02]  /*2db0*/  IMAD.MOV.U32 R11, RZ, RZ, R17 ;  /* 0x000000ffff0b7224 */ /* 0x001fe400078e0011 */
[----:B-1----:R-:W-:Y:S02]  /*2dc0*/  IMAD.MOV.U32 R14, RZ, RZ, R19 ;  /* 0x000000ffff0e7224 */ /* 0x002fe400078e0013 */
        /* <DEDUP_REMOVED lines=29> */
.L_x_523:
[----:B------:R-:W-:Y:S05]  /*2fa0*/  BSYNC.RECONVERGENT B1 ;  /* 0x0000000000017941 */ /* 0x000fea0003800200 */
.L_x_522:
[----:B------:R-:W-:Y:S01]  /*2fb0*/  ISETP.GE.AND P0, PT, R4, 0x41, PT ;  /* 0x000000410400780c */ /* 0x000fe20003f06270 */
[----:B------:R-:W-:Y:S02]  /*2fc0*/  IMAD.MOV.U32 R5, RZ, RZ, R11 ;  /* 0x000000ffff057224 */ /* 0x000fe400078e000b */
[----:B--2---:R-:W-:Y:S02]  /*2fd0*/  IMAD.MOV.U32 R10, RZ, RZ, R14 ;  /* 0x000000ffff0a7224 */ /* 0x004fe400078e000e */
        /* <DEDUP_REMOVED lines=29> */
.L_x_525:
[----:B------:R-:W-:Y:S05]  /*31b0*/  BSYNC.RECONVERGENT B1 ;  /* 0x0000000000017941 */ /* 0x000fea0003800200 */
.L_x_524:
        /* <DEDUP_REMOVED lines=32> */
.L_x_527:
[----:B------:R-:W-:Y:S05]  /*33c0*/  BSYNC.RECONVERGENT B1 ;  /* 0x0000000000017941 */ /* 0x000fea0003800200 */
.L_x_526:
        /* <DEDUP_REMOVED lines=32> */
.L_x_529:
[----:B------:R-:W-:Y:S05]  /*35d0*/  BSYNC.RECONVERGENT B1 ;  /* 0x0000000000017941 */ /* 0x000fea0003800200 */
.L_x_528:
        /* <DEDUP_REMOVED lines=32> */
.L_x_531:
[----:B------:R-:W-:Y:S05]  /*37e0*/  BSYNC.RECONVERGENT B1 ;  /* 0x0000000000017941 */ /* 0x000fea0003800200 */
.L_x_530:
        /* <DEDUP_REMOVED lines=32> */
.L_x_533:
[----:B------:R-:W-:Y:S05]  /*39f0*/  BSYNC.RECONVERGENT B1 ;  /* 0x0000000000017941 */ /* 0x000fea0003800200 */
.L_x_532:
        /* <DEDUP_REMOVED lines=32> */
.L_x_465:
[----:B------:R-:W0:Y:S01]  /*3c00*/  S2R R4, SR_TID.X ;  /* 0x0000000000047919 */ /* 0x000e220000002100 */
[----:B------:R-:W1:Y:S01]  /*3c10*/  LDCU.128 UR12, c[0x0][0x380] ;  /* 0x00007000ff0c77ac */ /* 0x000e620008000c00 */
[----:B------:R-:W-:Y:S02]  /*3c20*/  SHF.R.S32.HI R5, RZ, 0x1f, R10 ;  /* 0x0000001fff057819 */ /* 0x000fe4000001140a */
[----:B0-----:R-:W-:-:S04]  /*3c30*/  IADD3 R2, P0, PT, R10, R4, RZ ;  /* 0x000000040a027210 */ /* 0x001fc80007f1e0ff */
[----:B-1----:R-:W-:Y:S01]  /*3c40*/  LEA R8, P1, R2, UR12, 0x3 ;  /* 0x0000000c02087c11 */ /* 0x002fe2000f8218ff */
[----:B------:R-:W-:-:S05]  /*3c50*/  IMAD.X R3, RZ, RZ, R5, P0 ;  /* 0x000000ffff037224 */ /* 0x000fca00000e0605 */
[----:B------:R-:W-:-:S05]  /*3c60*/  LEA.HI.X R9, R2, UR13, R3, 0x3, P1 ;  /* 0x0000000d02097c11 */ /* 0x000fca00088f1c03 */
[----:B------:R-:W2:Y:S04]  /*3c70*/  LDG.E.64 R12, desc[UR10][R8.64] ;  /* 0x0000000a080c7981 */ /* 0x000ea8000c1e1b00 */
[----:B------:R-:W2:Y:S04]  /*3c80*/  LDG.E.64 R14, desc[UR10][R8.64+0x800] ;  /* 0x0008000a080e7981 */ /* 0x000ea8000c1e1b00 */
[----:B------:R-:W3:Y:S04]  /*3c90*/  LDG.E.64 R16, desc[UR10][R8.64+0x1000] ;  /* 0x0010000a08107981 */ /* 0x000ee8000c1e1b00 */
[----:B------:R-:W4:Y:S04]  /*3ca0*/  LDG.E.64 R18, desc[UR10][R8.64+0x1800] ;  /* 0x0018000a08127981 */ /* 0x000f28000c1e1b00 */
[----:B------:R0:W5:Y:S01]  /*3cb0*/  LDG.E.64 R2, desc[UR10][R8.64+0x2000] ;  /* 0x0020000a08027981 */ /* 0x000162000c1e1b00 */
[----:B------:R-:W-:Y:S01]  /*3cc0*/  BSSY.RECONVERGENT B1, `(.L_x_534) ;  /* 0x000001f000017945 */ /* 0x000fe20003800200 */
[C---:B0-----:R-:W-:Y:S01]  /*3cd0*/  LOP3.LUT R8, R4.reuse, 0x400, RZ, 0xfc, !PT ;  /* 0x0000040004087812 */ /* 0x041fe200078efcff */
[----:B------:R-:W-:Y:S01]  /*3ce0*/  VIADD R9, R4, 0x200 ;  /* 0x0000020004097836 */ /* 0x000fe20000000000 */
[----:B--2---:R-:W-:-:S06]  /*3cf0*/  DSETP.GEU.AND P0, PT, |R12|, |R14|, PT ;  /* 0x4000000e0c00722a */ /* 0x004fcc0003f0e200 */
[----:B------:R-:W-:Y:S02]  /*3d00*/  FSEL R12, R12, R14, P0 ;  /* 0x0000000e0c0c7208 */ /* 0x000fe40000000000 */
[----:B------:R-:W-:Y:S02]  /*3d10*/  FSEL R13, R13, R15, P0 ;  /* 0x0000000f0d0d7208 */ /* 0x000fe40000000000 */
[----:B------:R-:W-:-:S04]  /*3d20*/  IADD3 R14, P1, PT, R10, UR14, RZ ;  /* 0x0000000e0a0e7c10 */ /* 0x000fc8000ff3e0ff */
[----:B---3--:R-:W-:Y:S01]  /*3d30*/  DSETP.GEU.AND P2, PT, |R12|, |R16|, PT ;  /* 0x400000100c00722a */ /* 0x008fe20003f4e200 */
[----:B------:R-:W-:-:S05]  /*3d40*/  IADD3 R6, P5, PT, R8, R14, RZ ;  /* 0x0000000e08067210 */ /* 0x000fca0007fbe0ff */
[----:B------:R-:W-:Y:S02]  /*3d50*/  FSEL R12, R12, R16, P2 ;  /* 0x000000100c0c7208 */ /* 0x000fe40001000000 */
[----:B------:R-:W-:-:S06]  /*3d60*/  FSEL R13, R13, R17, P2 ;  /* 0x000000110d0d7208 */ /* 0x000fcc0001000000 */
[----:B----4-:R-:W-:-:S06]  /*3d70*/  DSETP.GEU.AND P3, PT, |R12|, |R18|, PT ;  /* 0x400000120c00722a */ /* 0x010fcc0003f6e200 */
[----:B------:R-:W-:Y:S02]  /*3d80*/  FSEL R10, R12, R18, P3 ;  /* 0x000000120c0a7208 */ /* 0x000fe40001800000 */
[----:B------:R-:W-:Y:S02]  /*3d90*/  FSEL R11, R13, R19, P3 ;  /* 0x000000130d0b7208 */ /* 0x000fe40001800000 */
[----:B------:R-:W-:Y:S01]  /*3da0*/  IADD3.X R12, PT, PT, R5, UR15, RZ, P1, !PT ;  /* 0x0000000f050c7c10 */ /* 0x000fe20008ffe4ff */
[C---:B------:R-:W-:Y:S01]  /*3db0*/  VIADD R5, R4.reuse, 0x100 ;  /* 0x0000010004057836 */ /* 0x040fe20000000000 */
[----:B------:R-:W-:Y:S02]  /*3dc0*/  ISETP.LE.AND P1, PT, R7, UR6, PT ;  /* 0x0000000607007c0c */ /* 0x000fe4000bf23270 */
[----:B-----5:R-:W-:Y:S02]  /*3dd0*/  DSETP.GEU.AND P4, PT, |R10|, |R2|, PT ;  /* 0x400000020a00722a */ /* 0x020fe40003f8e200 */
[----:B------:R-:W-:Y:S01]  /*3de0*/  @P2 SEL R9, R4, R5, P0 ;  /* 0x0000000504092207 */ /* 0x000fe20000000000 */
[----:B------:R-:W-:-:S02]  /*3df0*/  IMAD.X R5, RZ, RZ, R12, P5 ;  /* 0x000000ffff057224 */ /* 0x000fc400028e060c */
[----:B------:R-:W-:-:S09]  /*3e00*/  @!P3 VIADD R9, R4, 0x300 ;  /* 0x000003000409b836 */ /* 0x000fd20000000000 */
        /* <DEDUP_REMOVED lines=10> */
.L_x_535:
[----:B------:R-:W-:Y:S05]  /*3eb0*/  BSYNC.RECONVERGENT B1 ;  /* 0x0000000000017941 */ /* 0x000fea0003800200 */
.L_x_534:
        /* <DEDUP_REMOVED lines=12> */
[----:B------:R-:W-:-:S05]  /*3f80*/  IMAD.MOV.U32 R11, RZ, RZ, 0x500 ;  /* 0x00000500ff0b7424 */ /* 0x000fca00078e00ff */
[----:B------:R-:W2:Y:S01]  /*3f90*/  ATOMG.E.ADD.STRONG.GPU PT, R10, desc[UR10][R8.64], R11 ;  /* 0x8000000b080a79a8 */ /* 0x000ea200081ef10a */
[----:B------:R-:W0:Y:S01]  /*3fa0*/  S2UR UR5, SR_CgaCtaId ;  /* 0x00000000000579c3 */ /* 0x000e220000008800 */
[----:B------:R-:W-:Y:S02]  /*3fb0*/  UMOV UR4, 0x400 ;  /* 0x0000040000047882 */ /* 0x000fe40000000000 */
[----:B0-----:R-:W-:Y:S01]  /*3fc0*/  ULEA UR4, UR5, UR4, 0x18 ;  /* 0x0000000405047291 */ /* 0x001fe2000f8ec0ff */
[----:B--2---:R-:W-:-:S08]  /*3fd0*/  VIADD R10, R10, UR6 ;  /* 0x000000060a0a7c36 */ /* 0x004fd00008000000 */
[----:B------:R0:W-:Y:S03]  /*3fe0*/  STS [UR4+0x98], R10 ;  /* 0x0000980aff007988 */ /* 0x0001e60008000804 */
.L_x_538:
[----:B------:R-:W-:Y:S05]  /*3ff0*/  BSYNC.RECONVERGENT B1 ;  /* 0x0000000000017941 */ /* 0x000fea0003800200 */
.L_x_537:
[----:B------:R-:W1:Y:S08]  /*4000*/  S2UR UR5, SR_CgaCtaId ;  /* 0x00000000000579c3 */ /* 0x000e700000008800 */
[----:B------:R-:W-:Y:S06]  /*4010*/  BAR.SYNC.DEFER_BLOCKING 0x0 ;  /* 0x0000000000007b1d */ /* 0x000fec0000010000 */
[----:B------:R-:W-:-:S02]  /*4020*/  UMOV UR4, 0x400 ;  /* 0x0000040000047882 */ /* 0x000fc40000000000 */
[----:B-1----:R-:W-:-:S06]  /*4030*/  ULEA UR4, UR5, UR4, 0x18 ;  /* 0x0000000405047291 */ /* 0x002fcc000f8ec0ff */
[----:B------:R-:W-:-:S05]  /*4040*/  IMAD.U32 R14, RZ, RZ, UR4 ;  /* 0x00000004ff0e7e24 */ /* 0x000fca000f8e00ff */
[----:B------:R-:W0:Y:S02]  /*4050*/  LDS R12, [R14+0x98] ;  /* 0x000098000e0c7984 */ /* 0x000e240000000800 */
[----:B0-----:R-:W-:-:S05]  /*4060*/  VIADD R10, R12, 0x500 ;  /* 0x000005000c0a7836 */ /* 0x001fca0000000000 */
[----:B------:R-:W-:-:S13]  /*4070*/  ISETP.GT.AND P0, PT, R10, R7, PT ;  /* 0x000000070a00720c */ /* 0x000fda0003f04270 */
[----:B------:R-:W-:Y:S05]  /*4080*/  @P0 BRA `(.L_x_539) ;  /* 0x0000000400900947 */ /* 0x000fea0003800000 */
[----:B------:R-:W-:Y:S01]  /*4090*/  BSSY.RECONVERGENT B1, `(.L_x_539) ;  /* 0x0000063000017945 */ /* 0x000fe20003800200 */
[----:B------:R-:W-:Y:S01]  /*40a0*/  IMAD.MOV.U32 R20, RZ, RZ, R2 ;  /* 0x000000ffff147224 */ /* 0x000fe200078e0002 */
[----:B------:R-:W0:Y:S01]  /*40b0*/  LDCU UR7, c[0x0][0x398] ;  /* 0x00007300ff0777ac */ /* 0x000e220008000800 */
[----:B------:R-:W-:Y:S02]  /*40c0*/  IMAD.MOV.U32 R21, RZ, RZ, R3 ;  /* 0x000000ffff157224 */ /* 0x000fe400078e0003 */
[----:B------:R-:W-:Y:S01]  /*40d0*/  IMAD.MOV.U32 R27, RZ, RZ, R6 ;  /* 0x000000ffff1b7224 */ /* 0x000fe200078e0006 */
[----:B------:R-:W1:Y:S01]  /*40e0*/  LDCU.128 UR12, c[0x0][0x380] ;  /* 0x00007000ff0c77ac */ /* 0x000e620008000c00 */
[----:B------:R-:W-:-:S07]  /*40f0*/  IMAD.MOV.U32 R22, RZ, RZ, R5 ;  /* 0x000000ffff167224 */ /* 0x000fce00078e0005 */
.L_x_542:
[----:B------:R-:W-:-:S04]  /*4100*/  IADD3 R28, P0, PT, R4, R12, RZ ;  /* 0x0000000c041c7210 */ /* 0x000fc80007f1e0ff */
[----:B------:R-:W-:Y:S02]  /*4110*/  LEA.HI.X.SX32 R25, R12, RZ, 0x1, P0 ;  /* 0x000000ff0c197211 */ /* 0x000fe400000f0eff */
[----:B-1----:R-:W-:-:S04]  /*4120*/  LEA R6, P0, R28, UR12, 0x3 ;  /* 0x0000000c1c067c11 */ /* 0x002fc8000f8018ff */
[----:B------:R-:W-:-:S05]  /*4130*/  LEA.HI.X R7, R28, UR13, R25, 0x3, P0 ;  /* 0x0000000d1c077c11 */ /* 0x000fca00080f1c19 */
[----:B------:R-:W2:Y:S04]  /*4140*/  LDG.E.64 R18, desc[UR10][R6.64] ;  /* 0x0000000a06127981 */ /* 0x000ea8000c1e1b00 */
[----:B------:R-:W3:Y:S04]  /*4150*/  LDG.E.64 R16, desc[UR10][R6.64+0x800] ;  /* 0x0008000a06107981 */ /* 0x000ee8000c1e1b00 */
[----:B------:R-:W4:Y:S04]  /*4160*/  LDG.E.64 R12, desc[UR10][R6.64+0x1000] ;  /* 0x0010000a060c7981 */ /* 0x000f28000c1e1b00 */
[----:B------:R-:W4:Y:S01]  /*4170*/  LDG.E.64 R10, desc[UR10][R6.64+0x1800] ;  /* 0x0018000a060a7981 */ /* 0x000f22000c1e1b00 */
[----:B------:R-:W-:-:S03]  /*4180*/  IADD3 R28, P0, PT, R28, UR14, RZ ;  /* 0x0000000e1c1c7c10 */ /* 0x000fc6000ff1e0ff */
[----:B------:R1:W5:Y:S01]  /*4190*/  LDG.E.64 R2, desc[UR10][R6.64+0x2000] ;  /* 0x0020000a06027981 */ /* 0x000362000c1e1b00 */
[----:B------:R-:W-:Y:S01]  /*41a0*/  IADD3.X R25, PT, PT, R25, UR15, RZ, P0, !PT ;  /* 0x0000000f19197c10 */ /* 0x000fe200087fe4ff */
[----:B------:R-:W-:Y:S01]  /*41b0*/  BSSY.RECONVERGENT B2, `(.L_x_540) ;  /* 0x0000038000027945 */ /* 0x000fe20003800200 */
[----:B------:R-:W-:Y:S01]  /*41c0*/  BAR.SYNC.DEFER_BLOCKING 0x0 ;  /* 0x0000000000007b1d */ /* 0x000fe20000010000 */
[C---:B------:R-:W-:Y:S02]  /*41d0*/  IADD3 R24, P4, PT, R28.reuse, 0x200, RZ ;  /* 0x000002001c187810 */ /* 0x040fe40007f9e0ff */
[C---:B------:R-:W-:Y:S02]  /*41e0*/  IADD3 R15, P5, PT, R28.reuse, 0x300, RZ ;  /* 0x000003001c0f7810 */ /* 0x040fe40007fbe0ff */
[C---:B------:R-:W-:Y:S02]  /*41f0*/  IADD3 R23, P3, PT, R28.reuse, 0x100, RZ ;  /* 0x000001001c177810 */ /* 0x040fe40007f7e0ff */
[----:B-1----:R-:W-:-:S02]  /*4200*/  IADD3 R6, P6, PT, R28, 0x400, RZ ;  /* 0x000004001c067810 */ /* 0x002fc40007fde0ff */
[----:B------:R-:W-:Y:S01]  /*4210*/  IADD3.X R26, PT, PT, RZ, R25, RZ, P3, !PT ;  /* 0x00000019ff1a7210 */ /* 0x000fe20001ffe4ff */
[----:B--2---:R-:W-:-:S14]  /*4220*/  DSETP.GEU.AND P2, PT, |R20|, |R18|, PT ;  /* 0x400000121400722a */ /* 0x004fdc0003f4e200 */
[----:B------:R-:W-:-:S04]  /*4230*/  @P2 ISETP.GE.U32.AND P0, PT, R27, R28, PT ;  /* 0x0000001c1b00220c */ /* 0x000fc80003f06070 */
[----:B------:R-:W-:-:S13]  /*4240*/  @P2 ISETP.GE.AND.EX P0, PT, R22, R25, PT, P0 ;  /* 0x000000191600220c */ /* 0x000fda0003f06300 */
[----:B------:R-:W-:-:S06]  /*4250*/  @P2 DSETP.LT.OR P0, PT, |R18|, |R20|, !P0 ;  /* 0x400000141200222a */ /* 0x000fcc0004701600 */
[----:B------:R-:W-:Y:S02]  /*4260*/  @P2 FSEL R5, R20, R18, P0 ;  /* 0x0000001214052208 */ /* 0x000fe40000000000 */
[----:B------:R-:W-:Y:S01]  /*4270*/  @P2 FSEL R20, R21, R19, P0 ;  /* 0x0000001315142208 */ /* 0x000fe20000000000 */
[----:B------:R-:W-:Y:S01]  /*4280*/  IMAD.X R21, RZ, RZ, R25, P4 ;  /* 0x000000ffff157224 */ /* 0x000fe200020e0619 */
[----:B------:R-:W-:Y:S01]  /*4290*/  @P2 SEL R28, R27, R28, P0 ;  /* 0x0000001c1b1c2207 */ /* 0x000fe20000000000 */
[----:B------:R-:W-:Y:S02]  /*42a0*/  @P2 IMAD.MOV.U32 R18, RZ, RZ, R5 ;  /* 0x000000ffff122224 */ /* 0x000fe400078e0005 */
[----:B------:R-:W-:Y:S02]  /*42b0*/  @P2 IMAD.MOV.U32 R19, RZ, RZ, R20 ;  /* 0x000000ffff132224 */ /* 0x000fe400078e0014 */
[--C-:B------:R-:W-:Y:S02]  /*42c0*/  IMAD.X R20, RZ, RZ, R25.reuse, P5 ;  /* 0x000000ffff147224 */ /* 0x100fe400028e0619 */
[----:B------:R-:W-:Y:S01]  /*42d0*/  IMAD.X R5, RZ, RZ, R25, P6 ;  /* 0x000000ffff057224 */ /* 0x000fe200030e0619 */
[----:B------:R-:W-:Y:S01]  /*42e0*/  @P2 SEL R25, R22, R25, P0 ;  /* 0x0000001916192207 */ /* 0x000fe20000000000 */
        /* <DEDUP_REMOVED lines=20> */
[----:B------:R-:W-:-:S05]  /*4430*/  ISETP.NE.AND P2, PT, R4, RZ, PT ;  /* 0x000000ff0400720c */ /* 0x000fca0003f45270 */
[----:B------:R-:W-:-:S14]  /*4440*/  DSETP.GEU.AND P1, PT, |R12|, |R10|, PT ;  /* 0x4000000a0c00722a */ /* 0x000fdc0003f2e200 */
[----:B------:R-:W-:-:S04]  /*4450*/  @P1 ISETP.GE.U32.AND P0, PT, R24, R15, PT ;  /* 0x0000000f1800120c */ /* 0x000fc80003f06070 */
[----:B------:R-:W-:-:S13]  /*4460*/  @P1 ISETP.GE.AND.EX P0, PT, R21, R20, PT, P0 ;  /* 0x000000141500120c */ /* 0x000fda0003f06300 */
[----:B------:R-:W-:-:S06]  /*4470*/  @P1 DSETP.LT.OR P0, PT, |R10|, |R12|, !P0 ;  /* 0x4000000c0a00122a */ /* 0x000fcc0004701600 */
[----:B------:R-:W-:Y:S02]  /*4480*/  @P1 FSEL R16, R12, R10, P0 ;  /* 0x0000000a0c101208 */ /* 0x000fe40000000000 */
[----:B------:R-:W-:Y:S01]  /*4490*/  @P1 FSEL R13, R13, R11, P0 ;  /* 0x0000000b0d0d1208 */ /* 0x000fe20000000000 */
[----:B------:R-:W-:Y:S06]  /*44a0*/  @P2 BRA `(.L_x_541) ;  /* 0x0000000000202947 */ /* 0x000fec0003800000 */
[----:B------:R-:W-:-:S05]  /*44b0*/  IMAD.MOV.U32 R17, RZ, RZ, 0x500 ;  /* 0x00000500ff117424 */ /* 0x000fca00078e00ff */
[----:B------:R-:W2:Y:S01]  /*44c0*/  ATOMG.E.ADD.STRONG.GPU PT, R7, desc[UR10][R8.64], R17 ;  /* 0x80000011080779a8 */ /* 0x000ea200081ef10a */
[----:B------:R-:W1:Y:S01]  /*44d0*/  S2UR UR5, SR_CgaCtaId ;  /* 0x00000000000579c3 */ /* 0x000e620000008800 */
[----:B------:R-:W-:Y:S02]  /*44e0*/  UMOV UR4, 0x400 ;  /* 0x0000040000047882 */ /* 0x000fe40000000000 */
[----:B-1----:R-:W-:-:S06]  /*44f0*/  ULEA UR4, UR5, UR4, 0x18 ;  /* 0x0000000405047291 */ /* 0x002fcc000f8ec0ff */
[----:B------:R-:W-:Y:S02]  /*4500*/  IMAD.U32 R14, RZ, RZ, UR4 ;  /* 0x00000004ff0e7e24 */ /* 0x000fe4000f8e00ff */
[----:B--2---:R-:W-:-:S05]  /*4510*/  VIADD R7, R7, UR6 ;  /* 0x0000000607077c36 */ /* 0x004fca0008000000 */
[----:B------:R1:W-:Y:S02]  /*4520*/  STS [R14+0x98], R7 ;  /* 0x000098070e007388 */ /* 0x0003e40000000800 */
.L_x_541:
[----:B0-----:R-:W-:Y:S05]  /*4530*/  BSYNC.RECONVERGENT B2 ;  /* 0x0000000000027941 */ /* 0x001fea0003800200 */
.L_x_540:
[----:B------:R-:W-:Y:S01]  /*4540*/  BAR.SYNC.DEFER_BLOCKING 0x0 ;  /* 0x0000000000007b1d */ /* 0x000fe20000010000 */
[----:B------:R-:W-:Y:S01]  /*4550*/  @P1 IMAD.MOV.U32 R10, RZ, RZ, R16 ;  /* 0x000000ffff0a1224 */ /* 0x000fe200078e0010 */
[----:B------:R-:W-:Y:S01]  /*4560*/  @P1 SEL R15, R24, R15, P0 ;  /* 0x0000000f180f1207 */ /* 0x000fe20000000000 */
[----:B------:R-:W-:Y:S01]  /*4570*/  @P1 IMAD.MOV.U32 R11, RZ, RZ, R13 ;  /* 0x000000ffff0b1224 */ /* 0x000fe200078e000d */
[----:B------:R-:W-:Y:S01]  /*4580*/  @P1 SEL R20, R21, R20, P0 ;  /* 0x0000001415141207 */ /* 0x000fe20000000000 */
[----:B-1----:R-:W-:-:S04]  /*4590*/  IMAD.U32 R7, RZ, RZ, UR7 ;  /* 0x00000007ff077e24 */ /* 0x002fc8000f8e00ff */
[----:B-----5:R-:W-:-:S14]  /*45a0*/  DSETP.GEU.AND P2, PT, |R10|, |R2|, PT ;  /* 0x400000020a00722a */ /* 0x020fdc0003f4e200 */
[----:B------:R-:W-:Y:S01]  /*45b0*/  @P2 ISETP.GE.U32.AND P0, PT, R15, R6, PT ;  /* 0x000000060f00220c */ /* 0x000fe20003f06070 */
[----:B------:R-:W0:Y:S03]  /*45c0*/  LDS R12, [R14+0x98] ;  /* 0x000098000e0c7984 */ /* 0x000e260000000800 */
        /* <DEDUP_REMOVED lines=9> */
[----:B------:R-:W-:-:S02]  /*4660*/  IMAD.MOV.U32 R22, RZ, RZ, R5 ;  /* 0x000000ffff167224 */ /* 0x000fc400078e0005 */
[----:B------:R-:W-:Y:S02]  /*4670*/  IMAD.MOV.U32 R20, RZ, RZ, R2 ;  /* 0x000000ffff147224 */ /* 0x000fe400078e0002 */
[----:B------:R-:W-:Y:S02]  /*4680*/  IMAD.MOV.U32 R21, RZ, RZ, R3 ;  /* 0x000000ffff157224 */ /* 0x000fe400078e0003 */
[----:B0-----:R-:W-:-:S05]  /*4690*/  VIADD R10, R12, 0x500 ;  /* 0x000005000c0a7836 */ /* 0x001fca0000000000 */
[----:B------:R-:W-:-:S13]  /*46a0*/  ISETP.GT.AND P0, PT, R10, R7, PT ;  /* 0x000000070a00720c */ /* 0x000fda0003f04270 */
[----:B------:R-:W-:Y:S05]  /*46b0*/  @!P0 BRA `(.L_x_542) ;  /* 0xfffffff800908947 */ /* 0x000fea000383ffff */
[----:B------:R-:W-:Y:S05]  /*46c0*/  BSYNC.RECONVERGENT B1 ;  /* 0x0000000000017941 */ /* 0x000fea0003800200 */
.L_x_539:
[----:B------:R-:W-:Y:S01]  /*46d0*/  ISETP.GE.AND P0, PT, R12, R7, PT ;  /* 0x000000070c00720c */ /* 0x000fe20003f06270 */
[----:B------:R-:W0:Y:S01]  /*46e0*/  LDCU.64 UR6, c[0x0][0x388] ;  /* 0x00007100ff0677ac */ /* 0x000e220008000a00 */
[----:B------:R-:W-:Y:S01]  /*46f0*/  BSSY.RECONVERGENT B1, `(.L_x_536) ;  /* 0x00000ac000017945 */ /* 0x000fe20003800200 */
[----:B------:R-:W1:Y:S10]  /*4700*/  LDCU.64 UR4, c[0x0][0x388] ;  /* 0x00007100ff0477ac */ /* 0x000e740008000a00 */
[----:B------:R-:W-:Y:S05]  /*4710*/  @P0 BRA `(.L_x_543) ;  /* 0x0000000800a40947 */ /* 0x000fea0003800000 */
[----:B------:R-:W-:-:S05]  /*4720*/  IMAD.IADD R9, R7, 0x1, -R12 ;  /* 0x0000000107097824 */ /* 0x000fca00078e0a0c */
[----:B------:R-:W-:-:S13]  /*4730*/  ISETP.GE.AND P0, PT, R4, R9, PT ;  /* 0x000000090400720c */ /* 0x000fda0003f06270 */
[----:B------:R-:W-:Y:S05]  /*4740*/  @P0 BRA `(.L_x_543) ;  /* 0x0000000800980947 */ /* 0x000fea0003800000 */
[----:B------:R-:W-:Y:S01]  /*4750*/  LOP3.LUT R8, RZ, R4, RZ, 0x33, !PT ;  /* 0x00000004ff087212 */ /* 0x000fe200078e33ff */
[----:B------:R-:W-:Y:S03]  /*4760*/  BSSY.RECONVERGENT B2, `(.L_x_544) ;  /* 0x000002f000027945 */ /* 0x000fe60003800200 */
[----:B------:R-:W-:Y:S01]  /*4770*/  IADD3 R18, PT, PT, -R12, R7, R8 ;  /* 0x000000070c127210 */ /* 0x000fe20007ffe108 */
[----:B------:R-:W-:-:S03]  /*4780*/  IMAD.MOV.U32 R8, RZ, RZ, R4 ;  /* 0x000000ffff087224 */ /* 0x000fc600078e0004 */
[----:B------:R-:W-:-:S04]  /*4790*/  LOP3.LUT R7, R18, 0x300, RZ, 0xc0, !PT ;  /* 0x0000030012077812 */ /* 0x000fc800078ec0ff */
[----:B------:R-:W-:-:S13]  /*47a0*/  ISETP.NE.AND P0, PT, R7, 0x300, PT ;  /* 0x000003000700780c */ /* 0x000fda0003f05270 */
[----:B------:R-:W-:Y:S05]  /*47b0*/  @!P0 BRA `(.L_x_545) ;  /* 0x0000000000a48947 */ /* 0x000fea0003800000 */
[----:B------:R-:W2:Y:S01]  /*47c0*/  LDC.64 R10, c[0x0][0x380] ;  /* 0x0000e000ff0a7b82 */ /* 0x000ea20000000a00 */
[----:B------:R-:W-:Y:S01]  /*47d0*/  LEA.HI R7, R18, 0x1, RZ, 0x18 ;  /* 0x0000000112077811 */ /* 0x000fe200078fc0ff */
[----:B------:R-:W-:Y:S02]  /*47e0*/  IMAD.IADD R13, R4, 0x1, R12 ;  /* 0x00000001040d7824 */ /* 0x000fe400078e020c */
[----:B------:R-:W-:Y:S01]  /*47f0*/  IMAD.MOV.U32 R8, RZ, RZ, R4 ;  /* 0x000000ffff087224 */ /* 0x000fe200078e0004 */
[----:B------:R-:W-:-:S05]  /*4800*/  LOP3.LUT R7, R7, 0x3, RZ, 0xc0, !PT ;  /* 0x0000000307077812 */ /* 0x000fca00078ec0ff */
[----:B------:R-:W-:-:S07]  /*4810*/  IMAD.MOV R7, RZ, RZ, -R7 ;  /* 0x000000ffff077224 */ /* 0x000fce00078e0a07 */
.L_x_548:
[----:B--2---:R-:W-:-:S06]  /*4820*/  IMAD.WIDE R14, R13, 0x8, R10 ;  /* 0x000000080d0e7825 */ /* 0x004fcc00078e020a */
[----:B------:R-:W2:Y:S01]  /*4830*/  LDG.E.64 R14, desc[UR10][R14.64] ;  /* 0x0000000a0e0e7981 */ /* 0x000ea2000c1e1b00 */
[----:B-1----:R-:W-:Y:S01]  /*4840*/  IADD3 R22, P1, PT, R13, UR4, RZ ;  /* 0x000000040d167c10 */ /* 0x002fe2000ff3e0ff */
[----:B------:R-:W-:Y:S01]  /*4850*/  VIADD R7, R7, 0x1 ;  /* 0x0000000107077836 */ /* 0x000fe20000000000 */
[----:B------:R-:W-:Y:S01]  /*4860*/  BSSY.RECONVERGENT B3, `(.L_x_546) ;  /* 0x000001b000037945 */ /* 0x000fe20003800200 */
[----:B------:R-:W-:Y:S01]  /*4870*/  IMAD.MOV.U32 R19, RZ, RZ, R6 ;  /* 0x000000ffff137224 */ /* 0x000fe200078e0006 */
[----:B------:R-:W-:Y:S01]  /*4880*/  LEA.HI.X.SX32 R21, R13, UR5, 0x1, P1 ;  /* 0x000000050d157c11 */ /* 0x000fe200088f0eff */
[----:B------:R-:W-:Y:S01]  /*4890*/  IMAD.MOV.U32 R20, RZ, RZ, R5 ;  /* 0x000000ffff147224 */ /* 0x000fe200078e0005 */
[----:B------:R-:W-:Y:S01]  /*48a0*/  MOV R16, R2 ;  /* 0x0000000200107202 */ /* 0x000fe20000000f00 */
[----:B------:R-:W-:Y:S01]  /*48b0*/  IMAD.MOV.U32 R17, RZ, RZ, R3 ;  /* 0x000000ffff117224 */ /* 0x000fe200078e0003 */
[----:B------:R-:W-:Y:S01]  /*48c0*/  ISETP.NE.AND P2, PT, R7, RZ, PT ;  /* 0x000000ff0700720c */ /* 0x000fe20003f45270 */
        /* <DEDUP_REMOVED lines=20> */
.L_x_547:
[----:B0-----:R-:W-:Y:S05]  /*4a10*/  BSYNC.RECONVERGENT B3 ;  /* 0x0000000000037941 */ /* 0x001fea0003800200 */
.L_x_546:
[----:B------:R-:W-:Y:S02]  /*4a20*/  VIADD R8, R8, 0x100 ;  /* 0x0000010008087836 */ /* 0x000fe40000000000 */
[----:B------:R-:W-:Y:S01]  /*4a30*/  VIADD R13, R13, 0x100 ;  /* 0x000001000d0d7836 */ /* 0x000fe20000000000 */
[----:B------:R-:W-:Y:S06]  /*4a40*/  @P2 BRA `(.L_x_548) ;  /* 0xfffffffc00742947 */ /* 0x000fec000383ffff */
.L_x_545:
[----:B01----:R-:W-:Y:S05]  /*4a50*/  BSYNC.RECONVERGENT B2 ;  /* 0x0000000000027941 */ /* 0x003fea0003800200 */
.L_x_544:
        /* <DEDUP_REMOVED lines=9> */
.L_x_557:
[----:B------:R-:W-:-:S05]  /*4af0*/  IMAD.WIDE R22, R7, 0x8, R10 ;  /* 0x0000000807167825 */ /* 0x000fca00078e020a */
[----:B------:R-:W2:Y:S04]  /*4b00*/  LDG.E.64 R20, desc[UR10][R22.64+-0x1000] ;  /* 0xfff0000a16147981 */ /* 0x000ea8000c1e1b00 */
[----:B------:R0:W5:Y:S04]  /*4b10*/  LDG.E.64 R16, desc[UR10][R22.64+-0x800] ;  /* 0xfff8000a16107981 */ /* 0x000168000c1e1b00 */
[----:B------:R0:W5:Y:S04]  /*4b20*/  LDG.E.64 R14, desc[UR10][R22.64] ;  /* 0x0000000a160e7981 */ /* 0x000168000c1e1b00 */
[----:B------:R0:W5:Y:S01]  /*4b30*/  LDG.E.64 R12, desc[UR10][R22.64+0x800] ;  /* 0x0008000a160c7981 */ /* 0x000162000c1e1b00 */
[C---:B------:R-:W-:Y:S01]  /*4b40*/  IADD3 R29, P1, PT, R7.reuse, UR6, RZ ;  /* 0x00000006071d7c10 */ /* 0x040fe2000ff3e0ff */
[----:B------:R-:W-:Y:S03]  /*4b50*/  BSSY.RECONVERGENT B2, `(.L_x_549) ;  /* 0x0000016000027945 */ /* 0x000fe60003800200 */
[----:B------:R-:W-:Y:S01]  /*4b60*/  LEA.HI.X.SX32 R30, R7, UR7, 0x1, P1 ;  /* 0x00000007071e7c11 */ /* 0x000fe200088f0eff */
        /* <DEDUP_REMOVED lines=20> */
.L_x_550:
[----:B------:R-:W-:Y:S05]  /*4cb0*/  BSYNC.RECONVERGENT B2 ;  /* 0x0000000000027941 */ /* 0x000fea0003800200 */
.L_x_549:
        /* <DEDUP_REMOVED lines=23> */
.L_x_552:
[----:B------:R-:W-:Y:S05]  /*4e30*/  BSYNC.RECONVERGENT B2 ;  /* 0x0000000000027941 */ /* 0x000fea0003800200 */
.L_x_551:
        /* <DEDUP_REMOVED lines=24> */
.L_x_554:
[----:B------:R-:W-:Y:S05]  /*4fc0*/  BSYNC.RECONVERGENT B2 ;  /* 0x0000000000027941 */ /* 0x000fea0003800200 */
.L_x_553:
        /* <DEDUP_REMOVED lines=22> */
.L_x_556:
[----:B------:R-:W-:Y:S05]  /*5130*/  BSYNC.RECONVERGENT B2 ;  /* 0x0000000000027941 */ /* 0x000fea0003800200 */
.L_x_555:
[----:B------:R-:W-:Y:S02]  /*5140*/  VIADD R8, R8, 0x400 ;  /* 0x0000040008087836 */ /* 0x000fe40000000000 */
[----:B------:R-:W-:Y:S02]  /*5150*/  VIADD R27, R27, 0x400 ;  /* 0x000004001b1b7836 */ /* 0x000fe40000000000 */
[----:B------:R-:W-:Y:S01]  /*5160*/  VIADD R26, R26, 0x400 ;  /* 0x000004001a1a7836 */ /* 0x000fe20000000000 */
[----:B------:R-:W-:Y:S01]  /*5170*/  ISETP.GE.AND P0, PT, R8, R9, PT ;  /* 0x000000090800720c */ /* 0x000fe20003f06270 */
[----:B------:R-:W-:Y:S02]  /*5180*/  VIADD R25, R25, 0x400 ;  /* 0x0000040019197836 */ /* 0x000fe40000000000 */
[----:B------:R-:W-:-:S10]  /*5190*/  VIADD R7, R7, 0x400 ;  /* 0x0000040007077836 */ /* 0x000fd40000000000 */
[----:B------:R-:W-:Y:S05]  /*51a0*/  @!P0 BRA `(.L_x_557) ;  /* 0xfffffff800508947 */ /* 0x000fea000383ffff */
.L_x_543:
[----:B01----:R-:W-:Y:S05]  /*51b0*/  BSYNC.RECONVERGENT B1 ;  /* 0x0000000000017941 */ /* 0x003fea0003800200 */
.L_x_536:
        /* <DEDUP_REMOVED lines=13> */
[----:B------:R-:W-:Y:S01]  /*5290*/  MOV R12, R7 ;  /* 0x00000007000c7202 */ /* 0x000fe20000000f00 */
[----:B------:R-:W-:Y:S02]  /*52a0*/  IMAD.MOV.U32 R13, RZ, RZ, R16 ;  /* 0x000000ffff0d7224 */ /* 0x000fe400078e0010 */
        /* <DEDUP_REMOVED lines=17> */
.L_x_559:
[----:B------:R-:W-:Y:S05]  /*53c0*/  BSYNC.RECONVERGENT B1 ;  /* 0x0000000000017941 */ /* 0x000fea0003800200 */
.L_x_558:
        /* <DEDUP_REMOVED lines=31> */
.L_x_561:
[----:B------:R-:W-:Y:S05]  /*55c0*/  BSYNC.RECONVERGENT B1 ;  /* 0x0000000000017941 */ /* 0x000fea0003800200 */
.L_x_560:
[----:B------:R-:W-:Y:S01]  /*55d0*/  ISETP.GT.AND P0, PT, R14, 0x1b, PT ;  /* 0x0000001b0e00780c */ /* 0x000fe20003f04270 */
[----:B0-----:R0:W0:Y:S01]  /*55e0*/  SHFL.DOWN PT, R8, R2, 0x4, 0x1f ;  /* 0x08801f0002087f89 */ /* 0x00102200000e0000 */
[----:B------:R-:W-:Y:S01]  /*55f0*/  BSSY.RECONVERGENT B1, `(.L_x_562) ;  /* 0x000001d000017945 */ /* 0x000fe20003800200 */
[----:B---3--:R-:W-:Y:S02]  /*5600*/  IMAD.MOV.U32 R11, RZ, RZ, R5 ;  /* 0x000000ffff0b7224 */ /* 0x008fe400078e0005 */
[----:B------:R3:W0:Y:S01]  /*5610*/  SHFL.DOWN PT, R9, R3, 0x4, 0x1f ;  /* 0x08801f0003097f89 */ /* 0x00062200000e0000 */
[----:B------:R-:W-:Y:S02]  /*5620*/  IMAD.MOV.U32 R12, RZ, RZ, R10 ;  /* 0x000000ffff0c7224 */ /* 0x000fe400078e000a */
[----:B-1----:R-:W-:Y:S01]  /*5630*/  IMAD.MOV.U32 R6, RZ, RZ, R2 ;  /* 0x000000ffff067224 */ /* 0x002fe200078e0002 */
[----:B----4-:R3:W1:Y:S01]  /*5640*/  SHFL.DOWN PT, R16, R5, 0x4, 0x1f ;  /* 0x08801f0005107f89 */ /* 0x01066200000e0000 */
[----:B--2---:R-:W-:-:S03]  /*5650*/  IMAD.MOV.U32 R7, RZ, RZ, R3 ;  /* 0x000000ffff077224 */ /* 0x004fc600078e0003 */
[----:B------:R3:W2:Y:S01]  /*5660*/  SHFL.DOWN PT, R13, R10, 0x4, 0x1f ;  /* 0x08801f000a0d7f89 */ /* 0x0006a200000e0000 */
[----:B------:R-:W-:Y:S05]  /*5670*/  @P0 BRA `(.L_x_563) ;  /* 0x0000000000500947 */ /* 0x000fea0003800000 */
[----:B0-----:R-:W-:Y:S01]  /*5680*/  DSETP.GEU.AND P0, PT, |R2|, |R8|, PT ;  /* 0x400000080200722a */ /* 0x001fe20003f0e200 */
[----:B-1----:R-:W-:Y:S02]  /*5690*/  IMAD.MOV.U32 R11, RZ, RZ, R16 ;  /* 0x000000ffff0b7224 */ /* 0x002fe400078e0010 */
[----:B--2---:R-:W-:Y:S02]  /*56a0*/  IMAD.MOV.U32 R12, RZ, RZ, R13 ;  /* 0x000000ffff0c7224 */ /* 0x004fe400078e000d */
        /* <DEDUP_REMOVED lines=17> */
.L_x_563:
[----:B------:R-:W-:Y:S05]  /*57c0*/  BSYNC.RECONVERGENT B1 ;  /* 0x0000000000017941 */ /* 0x000fea0003800200 */
.L_x_562:
[----:B------:R-:W-:Y:S01]  /*57d0*/  ISETP.GT.AND P0, PT, R14, 0x17, PT ;  /* 0x000000170e00780c */ /* 0x000fe20003f04270 */
[----:B0-----:R0:W4:Y:S01]  /*57e0*/  SHFL.DOWN PT, R8, R6, 0x8, 0x1f ;  /* 0x09001f0006087f89 */ /* 0x00112200000e0000 */
[----:B------:R-:W-:Y:S01]  /*57f0*/  BSSY.RECONVERGENT B1, `(.L_x_564) ;  /* 0x000001d000017945 */ /* 0x000fe20003800200 */
[----:B---3--:R-:W-:Y:S02]  /*5800*/  IMAD.MOV.U32 R5, RZ, RZ, R11 ;  /* 0x000000ffff057224 */ /* 0x008fe400078e000b */
[----:B------:R0:W3:Y:S01]  /*5810*/  SHFL.DOWN PT, R9, R7, 0x8, 0x1f ;  /* 0x09001f0007097f89 */ /* 0x0000e200000e0000 */
[----:B------:R-:W-:Y:S02]  /*5820*/  IMAD.MOV.U32 R10, RZ, RZ, R12 ;  /* 0x000000ffff0a7224 */ /* 0x000fe400078e000c */
[----:B------:R-:W-:Y:S01]  /*5830*/  IMAD.MOV.U32 R2, RZ, RZ, R6 ;  /* 0x000000ffff027224 */ /* 0x000fe200078e0006 */
[----:B-1----:R0:W1:Y:S01]  /*5840*/  SHFL.DOWN PT, R16, R11, 0x8, 0x1f ;  /* 0x09001f000b107f89 */ /* 0x00206200000e0000 */
[----:B------:R-:W-:-:S03]  /*5850*/  IMAD.MOV.U32 R3, RZ, RZ, R7 ;  /* 0x000000ffff037224 */ /* 0x000fc600078e0007 */
[----:B--2---:R0:W2:Y:S01]  /*5860*/  SHFL.DOWN PT, R13, R12, 0x8, 0x1f ;  /* 0x09001f000c0d7f89 */ /* 0x0040a200000e0000 */
[----:B------:R-:W-:Y:S05]  /*5870*/  @P0 BRA `(.L_x_565) ;  /* 0x0000000000500947 */ /* 0x000fea0003800000 */
[----:B---34-:R-:W-:Y:S01]  /*5880*/  DSETP.GEU.AND P0, PT, |R6|, |R8|, PT ;  /* 0x400000080600722a */ /* 0x018fe20003f0e200 */
[----:B-1----:R-:W-:Y:S02]  /*5890*/  IMAD.MOV.U32 R5, RZ, RZ, R16 ;  /* 0x000000ffff057224 */ /* 0x002fe400078e0010 */
        /* <DEDUP_REMOVED lines=18> */
.L_x_565:
[----:B------:R-:W-:Y:S05]  /*59c0*/  BSYNC.RECONVERGENT B1 ;  /* 0x0000000000017941 */ /* 0x000fea0003800200 */
.L_x_564:
[----:B------:R-:W-:Y:S01]  /*59d0*/  ISETP.GT.AND P0, PT, R14, 0xf, PT ;  /* 0x0000000f0e00780c */ /* 0x000fe20003f04270 */
[----:B0-----:R0:W0:Y:S01]  /*59e0*/  SHFL.DOWN PT, R6, R2, 0x10, 0x1f ;  /* 0x0a001f0002067f89 */ /* 0x00102200000e0000 */
[----:B------:R-:W-:Y:S01]  /*59f0*/  BSSY.RECONVERGENT B1, `(.L_x_566) ;  /* 0x000001d000017945 */ /* 0x000fe20003800200 */
[----:B------:R-:W-:Y:S02]  /*5a00*/  IMAD.MOV.U32 R17, RZ, RZ, R5 ;  /* 0x000000ffff117224 */ /* 0x000fe400078e0005 */
[----:B------:R0:W0:Y:S01]  /*5a10*/  SHFL.DOWN PT, R7, R3, 0x10, 0x1f ;  /* 0x0a001f0003077f89 */ /* 0x00002200000e0000 */
[----:B------:R-:W-:Y:S02]  /*5a20*/  IMAD.MOV.U32 R19, RZ, RZ, R10 ;  /* 0x000000ffff137224 */ /* 0x000fe400078e000a */
[----:B------:R-:W-:Y:S01]  /*5a30*/  IMAD.MOV.U32 R12, RZ, RZ, R2 ;  /* 0x000000ffff0c7224 */ /* 0x000fe200078e0002 */
[----:B----4-:R4:W0:Y:S01]  /*5a40*/  SHFL.DOWN PT, R8, R5, 0x10, 0x1f ;  /* 0x0a001f0005087f89 */ /* 0x01082200000e0000 */
[----:B--2---:R-:W-:-:S03]  /*5a50*/  IMAD.MOV.U32 R13, RZ, RZ, R3 ;  /* 0x000000ffff0d7224 */ /* 0x004fc600078e0003 */
[----:B---3--:R4:W2:Y:S01]  /*5a60*/  SHFL.DOWN PT, R9, R10, 0x10, 0x1f ;  /* 0x0a001f000a097f89 */ /* 0x0088a200000e0000 */
[----:B------:R-:W-:Y:S05]  /*5a70*/  @P0 BRA `(.L_x_567) ;  /* 0x0000000000500947 */ /* 0x000fea0003800000 */
[----:B0-----:R-:W-:Y:S01]  /*5a80*/  DSETP.GEU.AND P0, PT, |R2|, |R6|, PT ;  /* 0x400000060200722a */ /* 0x001fe20003f0e200 */
[----:B------:R-:W-:Y:S02]  /*5a90*/  IMAD.MOV.U32 R17, RZ, RZ, R8 ;  /* 0x000000ffff117224 */ /* 0x000fe400078e0008 */
        /* <DEDUP_REMOVED lines=18> */
.L_x_567:
[----:B------:R-:W-:Y:S05]  /*5bc0*/  BSYNC.RECONVERGENT B1 ;  /* 0x0000000000017941 */ /* 0x000fea0003800200 */
.L_x_566:
[----:B------:R-:W-:Y:S01]  /*5bd0*/  ISETP.NE.AND P0, PT, R14, RZ, PT ;  /* 0x000000ff0e00720c */ /* 0x000fe20003f05270 */
[----:B------:R-:W-:-:S12]  /*5be0*/  BSSY.RECONVERGENT B1, `(.L_x_568) ;  /* 0x000000b000017945 */ /* 0x000fd80003800200 */
[----:B------:R-:W-:Y:S05]  /*5bf0*/  @P0 BRA `(.L_x_569) ;  /* 0x0000000000240947 */ /* 0x000fea0003800000 */
[----:B0-----:R-:W0:Y:S01]  /*5c00*/  S2R R6, SR_CgaCtaId ;  /* 0x0000000000067919 */ /* 0x001e220000008800 */
[----:B------:R-:W-:Y:S01]  /*5c10*/  MOV R3, 0x400 ;  /* 0x0000040000037802 */ /* 0x000fe20000000f00 */
[----:B------:R-:W-:Y:S01]  /*5c20*/  IMAD.MOV.U32 R18, RZ, RZ, R17 ;  /* 0x000000ffff127224 */ /* 0x000fe200078e0011 */
[----:B------:R-:W-:-:S04]  /*5c30*/  SHF.R.U32.HI R2, RZ, 0x1, R4 ;  /* 0x00000001ff027819 */ /* 0x000fc80000011604 */
[----:B------:R-:W-:Y:S02]  /*5c40*/  LOP3.LUT R2, R2, 0x1f0, RZ, 0xc0, !PT ;  /* 0x000001f002027812 */ /* 0x000fe400078ec0ff */
[----:B0-----:R-:W-:-:S05]  /*5c50*/  LEA R3, R6, R3, 0x18 ;  /* 0x0000000306037211 */ /* 0x001fca00078ec0ff */
[----:B------:R-:W-:-:S05]  /*5c60*/  IMAD.IADD R3, R2, 0x1, R3 ;  /* 0x0000000102037824 */ /* 0x000fca00078e0203 */
[----:B------:R3:W-:Y:S04]  /*5c70*/  STS.64 [R3+0x10], R18 ;  /* 0x0000101203007388 */ /* 0x0007e80000000a00 */
[----:B------:R3:W-:Y:S02]  /*5c80*/  STS.64 [R3+0x8], R12 ;  /* 0x0000080c03007388 */ /* 0x0007e40000000a00 */
.L_x_569:
[----:B------:R-:W-:Y:S05]  /*5c90*/  BSYNC.RECONVERGENT B1 ;  /* 0x0000000000017941 */ /* 0x000fea0003800200 */
.L_x_568:
[----:B------:R-:W-:Y:S01]  /*5ca0*/  BAR.SYNC.DEFER_BLOCKING 0x0 ;  /* 0x0000000000007b1d */ /* 0x000fe20000010000 */
[----:B------:R-:W-:-:S13]  /*5cb0*/  ISETP.NE.AND P1, PT, R4, RZ, PT ;  /* 0x000000ff0400720c */ /* 0x000fda0003f25270 */
[----:B------:R-:W-:Y:S05]  /*5cc0*/  @P1 BRA `(.L_x_497) ;  /* 0x00000008008c1947 */ /* 0x000fea0003800000 */
[----:B0--3--:R-:W0:Y:S01]  /*5cd0*/  S2R R3, SR_CgaCtaId ;  /* 0x0000000000037919 */ /* 0x009e220000008800 */
[----:B------:R-:W-:Y:S01]  /*5ce0*/  MOV R2, 0x400 ;  /* 0x0000040000027802 */ /* 0x000fe20000000f00 */
[----:B------:R-:W-:Y:S03]  /*5cf0*/  BSSY.RECONVERGENT B1, `(.L_x_570) ;  /* 0x000001a000017945 */ /* 0x000fe60003800200 */
[----:B0-----:R-:W-:-:S05]  /*5d00*/  LEA R30, R3, R2, 0x18 ;  /* 0x00000002031e7211 */ /* 0x001fca00078ec0ff */
[----:B------:R-:W0:Y:S04]  /*5d10*/  LDS.64 R14, [R30+0x18] ;  /* 0x000018001e0e7984 */ /* 0x000e280000000a00 */
[----:B----4-:R-:W3:Y:S04]  /*5d20*/  LDS.128 R4, [R30+0x20] ;  /* 0x000020001e047984 */ /* 0x010ee80000000c00 */
[----:B------:R4:W1:Y:S04]  /*5d30*/  LDS.64 R28, [R30+0x80] ;  /* 0x000080001e1c7984 */ /* 0x0008680000000a00 */
[----:B--2---:R4:W2:Y:S01]  /*5d40*/  LDS.128 R8, [R30+0x30] ;  /* 0x000030001e087984 */ /* 0x0048a20000000c00 */
[----:B0-----:R-:W-:Y:S01]  /*5d50*/  DSETP.GEU.AND P0, PT, |R12|, |R14|, PT ;  /* 0x4000000e0c00722a */ /* 0x001fe20003f0e200 */
[----:B------:R-:W-:Y:S01]  /*5d60*/  MOV R2, R14 ;  /* 0x0000000e00027202 */ /* 0x000fe20000000f00 */
[----:B------:R-:W-:-:S02]  /*5d70*/  IMAD.MOV.U32 R3, RZ, RZ, R15 ;  /* 0x000000ffff037224 */ /* 0x000fc400078e000f */
[----:B---3--:R-:W-:Y:S02]  /*5d80*/  IMAD.MOV.U32 R31, RZ, RZ, R4 ;  /* 0x000000ffff1f7224 */ /* 0x008fe400078e0004 */
[----:B------:R-:W-:-:S08]  /*5d90*/  IMAD.MOV.U32 R33, RZ, RZ, R5 ;  /* 0x000000ffff217224 */ /* 0x000fd000078e0005 */
[----:B-12-4-:R-:W-:Y:S05]  /*5da0*/  @!P0 BRA `(.L_x_571) ;  /* 0x0000000000388947 */ /* 0x016fea0003800000 */
        /* <DEDUP_REMOVED lines=14> */
.L_x_571:
[----:B------:R-:W-:Y:S05]  /*5e90*/  BSYNC.RECONVERGENT B1 ;  /* 0x0000000000017941 */ /* 0x000fea0003800200 */
.L_x_570:
        /* <DEDUP_REMOVED lines=25> */
.L_x_573:
[----:B------:R-:W-:Y:S05]  /*6030*/  BSYNC.RECONVERGENT B1 ;  /* 0x0000000000017941 */ /* 0x000fea0003800200 */
.L_x_572:
        /* <DEDUP_REMOVED lines=21> */
.L_x_575:
[----:B------:R-:W-:Y:S05]  /*6190*/  BSYNC.RECONVERGENT B1 ;  /* 0x0000000000017941 */ /* 0x000fea0003800200 */
.L_x_574:
        /* <DEDUP_REMOVED lines=21> */
.L_x_577:
[----:B------:R-:W-:Y:S05]  /*62f0*/  BSYNC.RECONVERGENT B1 ;  /* 0x0000000000017941 */ /* 0x000fea0003800200 */
.L_x_576:
        /* <DEDUP_REMOVED lines=21> */
.L_x_579:
[----:B------:R-:W-:Y:S05]  /*6450*/  BSYNC.RECONVERGENT B1 ;  /* 0x0000000000017941 */ /* 0x000fea0003800200 */
.L_x_578:
        /* <DEDUP_REMOVED lines=21> */
.L_x_581:
[----:B------:R-:W-:Y:S05]  /*65b0*/  BSYNC.RECONVERGENT B1 ;  /* 0x0000000000017941 */ /* 0x000fea0003800200 */
.L_x_580:
        /* <DEDUP_REMOVED lines=20> */
.L_x_497:
[----:B------:R-:W-:Y:S05]  /*6700*/  BSYNC.RECONVERGENT B0 ;  /* 0x0000000000007941 */ /* 0x000fea0003800200 */
.L_x_464:
[----:B------:R-:W-:Y:S05]  /*6710*/  @P1 EXIT ;  /* 0x000000000000194d */ /* 0x000fea0003800000 */
[----:B01-3--:R-:W0:Y:S01]  /*6720*/  LDC.64 R2, c[0x0][0x390] ;  /* 0x0000e400ff027b82 */ /* 0x00be220000000a00 */
[----:B------:R-:W-:Y:S02]  /*6730*/  IMAD.MOV.U32 R18, RZ, RZ, R17 ;  /* 0x000000ffff127224 */ /* 0x000fe400078e0011 */
[----:B0-----:R-:W-:-:S05]  /*6740*/  IMAD.WIDE.U32 R2, R0, 0x10, R2 ;  /* 0x0000001000027825 */ /* 0x001fca00078e0002 */
[----:B------:R-:W-:Y:S04]  /*6750*/  STG.E.64 desc[UR10][R2.64], R12 ;  /* 0x0000000c02007986 */ /* 0x000fe8000c101b0a */
[----:B------:R-:W-:Y:S01]  /*6760*/  STG.E.64 desc[UR10][R2.64+0x8], R18 ;  /* 0x0000081202007986 */ /* 0x000fe2000c101b0a */
[----:B------:R-:W-:Y:S05]  /*6770*/  EXIT ;  /* 0x000000000000794d */ /* 0x000fea0003800000 */
.L_x_582:
        /* <DEDUP_REMOVED lines=16> */
.L_x_777:


//--------------------- .text._ZN6thrust24THRUST_300001_SM_1000_NS8cuda_cub4core6detail13_kernel_agentINS1_8__reduce11ReduceAgentINS0_12zip_iteratorIN4cuda3std3__45tupleIJNS0_10device_ptrIdEENS0_17counting_iteratorIlNS0_11use_defaultESF_SF_EEEEEEEPNSB_IJdlEEESJ_iNS1_9__extrema9arg_max_fIdl10comparatorEEEEJSI_SK_iSO_EEEvDpT0_ --------------------------
	.section	.text._ZN6thrust24THRUST_300001_SM_1000_NS8cuda_cub4core6detail13_kernel_agentINS1_8__reduce11ReduceAgentINS0_12zip_iteratorIN4cuda3std3__45tupleIJNS0_10device_ptrIdEENS0_17counting_iteratorIlNS0_11use_defaultESF_SF_EEEEEEEPNSB_IJdlEEESJ_iNS1_9__extrema9arg_max_fIdl10comparatorEEEEJSI_SK_iSO_EEEvDpT0_,"ax",@progbits
	.align	128
        .global         _ZN6thrust24THRUST_300001_SM_1000_NS8cuda_cub4core6detail13_kernel_agentINS1_8__reduce11ReduceAgentINS0_12zip_iteratorIN4cuda3std3__45tupleIJNS0_10device_ptrIdEENS0_17counting_iteratorIlNS0_11use_defaultESF_SF_EEEEEEEPNSB_IJdlEEESJ_iNS1_9__extrema9arg_max_fIdl10comparatorEEEEJSI_SK_iSO_EEEvDpT0_
        .type           _ZN6thrust24THRUST_300001_SM_1000_NS8cuda_cub4core6detail13_kernel_agentINS1_8__reduce11ReduceAgentINS0_12zip_iteratorIN4cuda3std3__45tupleIJNS0_10device_ptrIdEENS0_17counting_iteratorIlNS0_11use_defaultESF_SF_EEEEEEEPNSB_IJdlEEESJ_iNS1_9__extrema9arg_max_fIdl10comparatorEEEEJSI_SK_iSO_EEEvDpT0_,@function
        .size           _ZN6thrust24THRUST_300001_SM_1000_NS8cuda_cub4core6detail13_kernel_agentINS1_8__reduce11ReduceAgentINS0_12zip_iteratorIN4cuda3std3__45tupleIJNS0_10device_ptrIdEENS0_17counting_iteratorIlNS0_11use_defaultESF_SF_EEEEEEEPNSB_IJdlEEESJ_iNS1_9__extrema9arg_max_fIdl10comparatorEEEEJSI_SK_iSO_EEEvDpT0_,(.L_x_778 - _ZN6thrust24THRUST_300001_SM_1000_NS8cuda_cub4core6detail13_kernel_agentINS1_8__reduce11ReduceAgentINS0_12zip_iteratorIN4cuda3std3__45tupleIJNS0_10device_ptrIdEENS0_17counting_iteratorIlNS0_11use_defaultESF_SF_EEEEEEEPNSB_IJdlEEESJ_iNS1_9__extrema9arg_max_fIdl10comparatorEEEEJSI_SK_iSO_EEEvDpT0_)
        .other          _ZN6thrust24THRUST_300001_SM_1000_NS8cuda_cub4core6detail13_kernel_agentINS1_8__reduce11ReduceAgentINS0_12zip_iteratorIN4cuda3std3__45tupleIJNS0_10device_ptrIdEENS0_17counting_iteratorIlNS0_11use_defaultESF_SF_EEEEEEEPNSB_IJdlEEESJ_iNS1_9__extrema9arg_max_fIdl10comparatorEEEEJSI_SK_iSO_EEEvDpT0_,@"STO_CUDA_ENTRY STV_DEFAULT"
_ZN6thrust24THRUST_300001_SM_1000_NS8cuda_cub4core6detail13_kernel_agentINS1_8__reduce11ReduceAgentINS0_12zip_iteratorIN4cuda3std3__45tupleIJNS0_10device_ptrIdEENS0_17counting_iteratorIlNS0_11use_defaultESF_SF_EEEEEEEPNSB_IJdlEEESJ_iNS1_9__extrema9arg_max_fIdl10comparatorEEEEJSI_SK_iSO_EEEvDpT0_:
.text._ZN6thrust24THRUST_300001_SM_1000_NS8cuda_cub4core6detail13_kernel_agentINS1_8__reduce11ReduceAgentINS0_12zip_iteratorIN4cuda3std3__45tupleIJNS0_10device_ptrIdEENS0_17counting_iteratorIlNS0_11use_defaultESF_SF_EEEEEEEPNSB_IJdlEEESJ_iNS1_9__extrema9arg_max_fIdl10comparatorEEEEJSI_SK_iSO_EEEvDpT0_:
        /* <DEDUP_REMOVED lines=23> */
.L_x_586:
[----:B0-----:R-:W-:Y:S05]  /*0170*/  BSYNC.RECONVERGENT B1 ;  /* 0x0000000000017941 */ /* 0x001fea0003800200 */
.L_x_585:
        /* <DEDUP_REMOVED lines=19> */
.L_x_593:
        /* <DEDUP_REMOVED lines=31> */
.L_x_592:
[----:B------:R-:W-:Y:S05]  /*04a0*/  BSYNC.RECONVERGENT B3 ;  /* 0x0000000000037941 */ /* 0x000fea0003800200 */
.L_x_591:
[----:B------:R-:W-:Y:S01]  /*04b0*/  IADD3 R14, P0, PT, R14, 0x100, RZ ;  /* 0x000001000e0e7810 */ /* 0x000fe20007f1e0ff */
[----:B------:R-:W-:Y:S02]  /*04c0*/  VIADD R10, R10, 0x100 ;  /* 0x000001000a0a7836 */ /* 0x000fe40000000000 */
[----:B------:R-:W-:Y:S02]  /*04d0*/  IMAD.X R13, RZ, RZ, R13, P3 ;  /* 0x000000ffff0d7224 */ /* 0x000fe400018e060d */
[----:B------:R-:W-:Y:S01]  /*04e0*/  IMAD.X R15, RZ, RZ, R15, P0 ;  /* 0x000000ffff0f7224 */ /* 0x000fe200000e060f */
[----:B------:R-:W-:Y:S07]  /*04f0*/  @P2 BRA `(.L_x_593) ;  /* 0xfffffffc006c2947 */ /* 0x000fee000383ffff */
.L_x_590:
[----:B------:R-:W-:Y:S05]  /*0500*/  BSYNC.RECONVERGENT B2 ;  /* 0x0000000000027941 */ /* 0x000fea0003800200 */
.L_x_589:
[----:B------:R-:W-:-:S13]  /*0510*/  ISETP.GE.U32.AND P0, PT, R16, 0x300, PT ;  /* 0x000003001000780c */ /* 0x000fda0003f06070 */
[----:B------:R-:W-:Y:S05]  /*0520*/  @!P0 BRA `(.L_x_588) ;  /* 0x0000000400bc8947 */ /* 0x000fea0003800000 */
[----:B------:R-:W0:Y:S01]  /*0530*/  LDC.64 R4, c[0x0][0x380] ;  /* 0x0000e000ff047b82 */ /* 0x000e220000000a00 */
[----:B------:R-:W-:-:S07]  /*0540*/  VIADD R20, R10, 0x200 ;  /* 0x000002000a147836 */ /* 0x000fce0000000000 */
[----:B------:R-:W1:Y:S02]  /*0550*/  LDC.64 R6, c[0x0][0x388] ;  /* 0x0000e200ff067b82 */ /* 0x000e640000000a00 */
.L_x_602:
        /* <DEDUP_REMOVED lines=30> */
.L_x_595:
[----:B------:R-:W-:Y:S05]  /*0740*/  BSYNC.RECONVERGENT B2 ;  /* 0x0000000000027941 */ /* 0x000fea0003800200 */
.L_x_594:
[----:B-----5:R-:W-:Y:S01]  /*0750*/  DSETP.GEU.AND P0, PT, |R16|, |R14|, PT ;  /* 0x4000000e1000722a */ /* 0x020fe20003f0e200 */
[C---:B------:R-:W-:Y:S01]  /*0760*/  IADD3 R19, P1, PT, R23.reuse, R6, RZ ;  /* 0x0000000617137210 */ /* 0x040fe20007f3e0ff */
[----:B------:R-:W-:Y:S01]  /*0770*/  BSSY.RECONVERGENT B2, `(.L_x_596) ;  /* 0x0000015000027945 */ /* 0x000fe20003800200 */
[----:B------:R-:W-:Y:S02]  /*0780*/  IMAD.MOV.U32 R2, RZ, RZ, R14 ;  /* 0x000000ffff027224 */ /* 0x000fe400078e000e */
[----:B------:R-:W-:Y:S01]  /*0790*/  LEA.HI.X.SX32 R18, R23, R7, 0x1, P1 ;  /* 0x0000000717127211 */ /* 0x000fe200008f0eff */
[----:B------:R-:W-:Y:S02]  /*07a0*/  IMAD.MOV.U32 R9, RZ, RZ, R19 ;  /* 0x000000ffff097224 */ /* 0x000fe400078e0013 */
[----:B------:R-:W-:Y:S02]  /*07b0*/  IMAD.MOV.U32 R3, RZ, RZ, R15 ;  /* 0x000000ffff037224 */ /* 0x000fe400078e000f */
[----:B------:R-:W-:-:S04]  /*07c0*/  IMAD.MOV.U32 R8, RZ, RZ, R18 ;  /* 0x000000ffff087224 */ /* 0x000fc800078e0012 */
        /* <DEDUP_REMOVED lines=15> */
.L_x_597:
[----:B------:R-:W-:Y:S05]  /*08c0*/  BSYNC.RECONVERGENT B2 ;  /* 0x0000000000027941 */ /* 0x000fea0003800200 */
.L_x_596:
        /* <DEDUP_REMOVED lines=25> */
.L_x_599:
[----:B------:R-:W-:Y:S05]  /*0a60*/  BSYNC.RECONVERGENT B2 ;  /* 0x0000000000027941 */ /* 0x000fea0003800200 */
.L_x_598:
        /* <DEDUP_REMOVED lines=22> */
.L_x_601:
[----:B------:R-:W-:Y:S05]  /*0bd0*/  BSYNC.RECONVERGENT B2 ;  /* 0x0000000000027941 */ /* 0x000fea0003800200 */
.L_x_600:
[C---:B------:R-:W-:Y:S01]  /*0be0*/  VIADD R10, R20.reuse, 0x200 ;  /* 0x00000200140a7836 */ /* 0x040fe20000000000 */
[----:B------:R-:W-:-:S04]  /*0bf0*/  IADD3 R20, PT, PT, R20, 0x400, RZ ;  /* 0x0000040014147810 */ /* 0x000fc80007ffe0ff */
[----:B------:R-:W-:-:S13]  /*0c00*/  ISETP.GE.AND P0, PT, R10, UR5, PT ;  /* 0x000000050a007c0c */ /* 0x000fda000bf06270 */
[----:B------:R-:W-:Y:S05]  /*0c10*/  @!P0 BRA `(.L_x_602) ;  /* 0xfffffff800508947 */ /* 0x000fea000383ffff */
.L_x_588:
[----:B------:R-:W-:Y:S05]  /*0c20*/  BSYNC.RECONVERGENT B1 ;  /* 0x0000000000017941 */ /* 0x000fea0003800200 */
.L_x_587:
        /* <DEDUP_REMOVED lines=35> */
.L_x_605:
[----:B------:R-:W-:Y:S05]  /*0e60*/  BSYNC.RECONVERGENT B1 ;  /* 0x0000000000017941 */ /* 0x000fea0003800200 */
.L_x_604:
        /* <DEDUP_REMOVED lines=31> */
.L_x_607:
[----:B------:R-:W-:Y:S05]  /*1060*/  BSYNC.RECONVERGENT B1 ;  /* 0x0000000000017941 */ /* 0x000fea0003800200 */
.L_x_606:
        /* <DEDUP_REMOVED lines=31> */
.L_x_609:
[----:B------:R-:W-:Y:S05]  /*1260*/  BSYNC.RECONVERGENT B1 ;  /* 0x0000000000017941 */ /* 0x000fea0003800200 */
.L_x_608:
[----:B------:R-:W-:Y:S01]  /*1270*/  ISETP.GT.AND P0, PT, R10, 0x17, PT ;  /* 0x000000170a00780c */ /* 0x000fe20003f04270 */
[----:B-1----:R1:W1:Y:S01]  /*1280*/  SHFL.DOWN PT, R2, R4, 0x8, 0x1f ;  /* 0x09001f0004027f89 */ /* 0x00226200000e0000 */
[----:B------:R-:W-:Y:S01]  /*1290*/  BSSY.RECONVERGENT B1, `(.L_x_610) ;  /* 0x000001d000017945 */ /* 0x000fe20003800200 */
[----:B0-----:R-:W-:Y:S02]  /*12a0*/  IMAD.MOV.U32 R8, RZ, RZ, R11 ;  /* 0x000000ffff087224 */ /* 0x001fe400078e000b */
[----:B------:R0:W0:Y:S01]  /*12b0*/  SHFL.DOWN PT, R3, R5, 0x8, 0x1f ;  /* 0x09001f0005037f89 */ /* 0x00002200000e0000 */
[----:B------:R-:W-:Y:S02]  /*12c0*/  IMAD.MOV.U32 R9, RZ, RZ, R12 ;  /* 0x000000ffff097224 */ /* 0x000fe400078e000c */
[----:B------:R-:W-:Y:S01]  /*12d0*/  IMAD.MOV.U32 R6, RZ, RZ, R4 ;  /* 0x000000ffff067224 */ /* 0x000fe200078e0004 */
[----:B---3--:R3:W0:Y:S01]  /*12e0*/  SHFL.DOWN PT, R14, R11, 0x8, 0x1f ;  /* 0x09001f000b0e7f89 */ /* 0x00862200000e0000 */
[----:B--2---:R-:W-:-:S03]  /*12f0*/  IMAD.MOV.U32 R7, RZ, RZ, R5 ;  /* 0x000000ffff077224 */ /* 0x004fc600078e0005 */
[----:B----4-:R3:W2:Y:S01]  /*1300*/  SHFL.DOWN PT, R13, R12, 0x8, 0x1f ;  /* 0x09001f000c0d7f89 */ /* 0x0106a200000e0000 */
[----:B------:R-:W-:Y:S05]  /*1310*/  @P0 BRA `(.L_x_611) ;  /* 0x0000000000500947 */ /* 0x000fea0003800000 */
[----:B01----:R-:W-:Y:S01]  /*1320*/  DSETP.GEU.AND P0, PT, |R4|, |R2|, PT ;  /* 0x400000020400722a */ /* 0x003fe20003f0e200 */
[----:B------:R-:W-:Y:S01]  /*1330*/  IMAD.MOV.U32 R8, RZ, RZ, R14 ;  /* 0x000000ffff087224 */ /* 0x000fe200078e000e */
[----:B--2---:R-:W-:Y:S01]  /*1340*/  MOV R9, R13 ;  /* 0x0000000d00097202 */ /* 0x004fe20000000f00 */
        /* <DEDUP_REMOVED lines=17> */
.L_x_611:
[----:B------:R-:W-:Y:S05]  /*1460*/  BSYNC.RECONVERGENT B1 ;  /* 0x0000000000017941 */ /* 0x000fea0003800200 */
.L_x_610:
[----:B------:R-:W-:Y:S01]  /*1470*/  ISETP.GT.AND P0, PT, R10, 0xf, PT ;  /* 0x0000000f0a00780c */ /* 0x000fe20003f04270 */
[----:B-1----:R1:W4:Y:S01]  /*1480*/  SHFL.DOWN PT, R4, R6, 0x10, 0x1f ;  /* 0x0a001f0006047f89 */ /* 0x00232200000e0000 */
[----:B------:R-:W-:Y:S01]  /*1490*/  BSSY.RECONVERGENT B1, `(.L_x_612) ;  /* 0x000001d000017945 */ /* 0x000fe20003800200 */
[----:B0-----:R-:W-:Y:S02]  /*14a0*/  IMAD.MOV.U32 R14, RZ, RZ, R8 ;  /* 0x000000ffff0e7224 */ /* 0x001fe400078e0008 */
[----:B------:R1:W0:Y:S01]  /*14b0*/  SHFL.DOWN PT, R5, R7, 0x10, 0x1f ;  /* 0x0a001f0007057f89 */ /* 0x00022200000e0000 */
[----:B------:R-:W-:Y:S02]  /*14c0*/  IMAD.MOV.U32 R15, RZ, RZ, R9 ;  /* 0x000000ffff0f7224 */ /* 0x000fe400078e0009 */
[----:B------:R-:W-:Y:S01]  /*14d0*/  IMAD.MOV.U32 R2, RZ, RZ, R6 ;  /* 0x000000ffff027224 */ /* 0x000fe200078e0006 */
[----:B---3--:R1:W3:Y:S01]  /*14e0*/  SHFL.DOWN PT, R11, R8, 0x10, 0x1f ;  /* 0x0a001f00080b7f89 */ /* 0x0082e200000e0000 */
[----:B------:R-:W-:-:S03]  /*14f0*/  IMAD.MOV.U32 R3, RZ, RZ, R7 ;  /* 0x000000ffff037224 */ /* 0x000fc600078e0007 */
[----:B------:R1:W0:Y:S01]  /*1500*/  SHFL.DOWN PT, R12, R9, 0x10, 0x1f ;  /* 0x0a001f00090c7f89 */ /* 0x00022200000e0000 */
[----:B------:R-:W-:Y:S05]  /*1510*/  @P0 BRA `(.L_x_613) ;  /* 0x0000000000500947 */ /* 0x000fea0003800000 */
[----:B0---4-:R-:W-:Y:S01]  /*1520*/  DSETP.GEU.AND P0, PT, |R6|, |R4|, PT ;  /* 0x400000040600722a */ /* 0x011fe20003f0e200 */
[----:B---3--:R-:W-:Y:S02]  /*1530*/  IMAD.MOV.U32 R14, RZ, RZ, R11 ;  /* 0x000000ffff0e7224 */ /* 0x008fe400078e000b */
        /* <DEDUP_REMOVED lines=18> */
.L_x_613:
[----:B------:R-:W-:Y:S05]  /*1660*/  BSYNC.RECONVERGENT B1 ;  /* 0x0000000000017941 */ /* 0x000fea0003800200 */
.L_x_612:
[----:B------:R-:W-:Y:S01]  /*1670*/  ISETP.NE.AND P0, PT, R10, RZ, PT ;  /* 0x000000ff0a00720c */ /* 0x000fe20003f05270 */
[----:B------:R-:W-:-:S12]  /*1680*/  BSSY.RECONVERGENT B1, `(.L_x_614) ;  /* 0x000000a000017945 */ /* 0x000fd80003800200 */
[----:B------:R-:W-:Y:S05]  /*1690*/  @P0 BRA `(.L_x_615) ;  /* 0x0000000000200947 */ /* 0x000fea0003800000 */
[----:B-1----:R-:W1:Y:S01]  /*16a0*/  S2R R6, SR_CgaCtaId ;  /* 0x0000000000067919 */ /* 0x002e620000008800 */
[----:B0-----:R-:W-:Y:S02]  /*16b0*/  MOV R5, 0x400 ;  /* 0x0000040000057802 */ /* 0x001fe40000000f00 */
[----:B----4-:R-:W-:-:S04]  /*16c0*/  SHF.R.U32.HI R4, RZ, 0x1, R0 ;  /* 0x00000001ff047819 */ /* 0x010fc80000011600 */
[----:B------:R-:W-:Y:S02]  /*16d0*/  LOP3.LUT R4, R4, 0x1f0, RZ, 0xc0, !PT ;  /* 0x000001f004047812 */ /* 0x000fe400078ec0ff */
[----:B-1----:R-:W-:-:S05]  /*16e0*/  LEA R5, R6, R5, 0x18 ;  /* 0x0000000506057211 */ /* 0x002fca00078ec0ff */
[----:B------:R-:W-:-:S05]  /*16f0*/  IMAD.IADD R5, R4, 0x1, R5 ;  /* 0x0000000104057824 */ /* 0x000fca00078e0205 */
[----:B------:R0:W-:Y:S04]  /*1700*/  STS.64 [R5+0x10], R14 ;  /* 0x0000100e05007388 */ /* 0x0001e80000000a00 */
[----:B------:R0:W-:Y:S02]  /*1710*/  STS.64 [R5+0x8], R2 ;  /* 0x0000080205007388 */ /* 0x0001e40000000a00 */
.L_x_615:
[----:B------:R-:W-:Y:S05]  /*1720*/  BSYNC.RECONVERGENT B1 ;  /* 0x0000000000017941 */ /* 0x000fea0003800200 */
.L_x_614:
        /* <DEDUP_REMOVED lines=8> */
[----:B-1--4-:R-:W1:Y:S04]  /*17b0*/  LDS.128 R4, [R0+0x20] ;  /* 0x0000200000047984 */ /* 0x012e680000000c00 */
[----:B--2---:R2:W4:Y:S04]  /*17c0*/  LDS.64 R12, [R0+0x80] ;  /* 0x00008000000c7984 */ /* 0x0045280000000a00 */
[----:B---3--:R2:W3:Y:S01]  /*17d0*/  LDS.128 R8, [R0+0x30] ;  /* 0x0000300000087984 */ /* 0x0084e20000000c00 */
[----:B0-----:R-:W-:Y:S01]  /*17e0*/  DSETP.GEU.AND P0, PT, |R2|, |R16|, PT ;  /* 0x400000100200722a */ /* 0x001fe20003f0e200 */
[----:B------:R-:W-:Y:S01]  /*17f0*/  IMAD.MOV.U32 R24, RZ, RZ, R16 ;  /* 0x000000ffff187224 */ /* 0x000fe200078e0010 */
[----:B------:R-:W-:Y:S01]  /*1800*/  MOV R25, R17 ;  /* 0x0000001100197202 */ /* 0x000fe20000000f00 */
[----:B-1----:R-:W-:-:S02]  /*1810*/  IMAD.MOV.U32 R26, RZ, RZ, R4 ;  /* 0x000000ffff1a7224 */ /* 0x002fc400078e0004 */
[----:B------:R-:W-:-:S09]  /*1820*/  IMAD.MOV.U32 R27, RZ, RZ, R5 ;  /* 0x000000ffff1b7224 */ /* 0x000fd200078e0005 */
        /* <DEDUP_REMOVED lines=15> */
.L_x_618:
[----:B------:R-:W-:Y:S05]  /*1920*/  BSYNC.RECONVERGENT B1 ;  /* 0x0000000000017941 */ /* 0x000fea0003800200 */
.L_x_617:
        /* <DEDUP_REMOVED lines=23> */
.L_x_620:
[----:B------:R-:W-:Y:S05]  /*1aa0*/  BSYNC.RECONVERGENT B1 ;  /* 0x0000000000017941 */ /* 0x000fea0003800200 */
.L_x_619:
        /* <DEDUP_REMOVED lines=21> */
.L_x_622:
[----:B------:R-:W-:Y:S05]  /*1c00*/  BSYNC.RECONVERGENT B1 ;  /* 0x0000000000017941 */ /* 0x000fea0003800200 */
.L_x_621:
        /* <DEDUP_REMOVED lines=23> */
.L_x_624:
[----:B------:R-:W-:Y:S05]  /*1d80*/  BSYNC.RECONVERGENT B1 ;  /* 0x0000000000017941 */ /* 0x000fea0003800200 */
.L_x_623:
        /* <DEDUP_REMOVED lines=21> */
.L_x_626:
[----:B------:R-:W-:Y:S05]  /*1ee0*/  BSYNC.RECONVERGENT B1 ;  /* 0x0000000000017941 */ /* 0x000fea0003800200 */
.L_x_625:
[----:B------:R-:W-:Y:S01]  /*1ef0*/  DSETP.GEU.AND P0, PT, |R2|, |R10|, PT ;  /* 0x4000000a0200722a */ /* 0x000fe20003f0e200 */
[----:B------:R-:W-:Y:S01]  /*1f00*/  BSSY.RECONVERGENT B1, `(.L_x_627) ;  /* 0x0000014000017945 */ /* 0x000fe20003800200 */
[----:B------:R-:W-:Y:S01]  /*1f10*/  IMAD.MOV.U32 R8, RZ, RZ, R10 ;  /* 0x000000ffff087224 */ /* 0x000fe200078e000a */
[----:B---3--:R-:W-:Y:S01]  /*1f20*/  MOV R0, R5 ;  /* 0x0000000500007202 */ /* 0x008fe20000000f00 */
        /* <DEDUP_REMOVED lines=17> */
.L_x_628:
[----:B------:R-:W-:Y:S05]  /*2040*/  BSYNC.RECONVERGENT B1 ;  /* 0x0000000000017941 */ /* 0x000fea0003800200 */
.L_x_627:
        /* <DEDUP_REMOVED lines=21> */
.L_x_603:
        /* <DEDUP_REMOVED lines=9> */
[----:B------:R-:W-:Y:S02]  /*2230*/  VIADD R5, R5, UR6 ;  /* 0x0000000605057c36 */ /* 0x000fe40008000000 */
        /* <DEDUP_REMOVED lines=9> */
[----:B----4-:R-:W-:Y:S01]  /*22d0*/  IMAD.MOV.U32 R14, RZ, RZ, R12 ;  /* 0x000000ffff0e7224 */ /* 0x010fe200078e000c */
[----:B------:R-:W-:Y:S01]  /*22e0*/  MOV R6, R10 ;  /* 0x0000000a00067202 */ /* 0x000fe20000000f00 */
[----:B0-----:R-:W-:Y:S02]  /*22f0*/  IMAD.MOV.U32 R16, RZ, RZ, R13 ;  /* 0x000000ffff107224 */ /* 0x001fe400078e000d */
        /* <DEDUP_REMOVED lines=16> */
.L_x_630:
[----:B------:R-:W-:Y:S05]  /*2400*/  BSYNC.RECONVERGENT B1 ;  /* 0x0000000000017941 */ /* 0x000fea0003800200 */
.L_x_629:
        /* <DEDUP_REMOVED lines=32> */
.L_x_632:
[----:B------:R-:W-:Y:S05]  /*2610*/  BSYNC.RECONVERGENT B1 ;  /* 0x0000000000017941 */ /* 0x000fea0003800200 */
.L_x_631:
[----:B-1----:R-:W-:Y:S01]  /*2620*/  VIADD R2, R4, 0x4 ;  /* 0x0000000404027836 */ /* 0x002fe20000000000 */
[----:B------:R1:W4:Y:S01]  /*2630*/  SHFL.DOWN PT, R6, R8, 0x4, R5 ;  /* 0x0880000008067989 */ /* 0x00032200000e0005 */
[----:B------:R-:W-:Y:S01]  /*2640*/  BSSY.RECONVERGENT B1, `(.L_x_633) ;  /* 0x000001e000017945 */ /* 0x000fe20003800200 */
[----:B--2---:R-:W-:Y:S01]  /*2650*/  IMAD.MOV.U32 R14, RZ, RZ, R10 ;  /* 0x000000ffff0e7224 */ /* 0x004fe200078e000a */
[----:B------:R-:W-:Y:S01]  /*2660*/  MOV R16, R12 ;  /* 0x0000000c00107202 */ /* 0x000fe20000000f00 */
[----:B------:R1:W2:Y:S01]  /*2670*/  SHFL.DOWN PT, R7, R9, 0x4, R5 ;  /* 0x0880000009077989 */ /* 0x0002a200000e0005 */
[----:B------:R-:W-:Y:S01]  /*2680*/  ISETP.GT.AND P0, PT, R2, R5, PT ;  /* 0x000000050200720c */ /* 0x000fe20003f04270 */
[----:B------:R-:W-:Y:S02]  /*2690*/  IMAD.MOV.U32 R2, RZ, RZ, R8 ;  /* 0x000000ffff027224 */ /* 0x000fe400078e0008 */
[----:B---3--:R1:W3:Y:S01]  /*26a0*/  SHFL.DOWN PT, R11, R10, 0x4, R5 ;  /* 0x088000000a0b7989 */ /* 0x0082e200000e0005 */
[----:B------:R-:W-:-:S03]  /*26b0*/  IMAD.MOV.U32 R3, RZ, RZ, R9 ;  /* 0x000000ffff037224 */ /* 0x000fc600078e0009 */
[----:B0-----:R1:W0:Y:S06]  /*26c0*/  SHFL.DOWN PT, R13, R12, 0x4, R5 ;  /* 0x088000000c0d7989 */ /* 0x00122c00000e0005 */
        /* <DEDUP_REMOVED lines=21> */
.L_x_634:
[----:B------:R-:W-:Y:S05]  /*2820*/  BSYNC.RECONVERGENT B1 ;  /* 0x0000000000017941 */ /* 0x000fea0003800200 */
.L_x_633:
        /* <DEDUP_REMOVED lines=8> */
[----:B---3--:R3:W1:Y:S01]  /*28b0*/  SHFL.DOWN PT, R11, R14, 0x8, R5 ;  /* 0x090000000e0b7989 */ /* 0x00866200000e0005 */
[----:B--2---:R-:W-:-:S03]  /*28c0*/  IMAD.MOV.U32 R7, RZ, RZ, R3 ;  /* 0x000000ffff077224 */ /* 0x004fc600078e0003 */
[----:B0-----:R3:W0:Y:S04]  /*28d0*/  SHFL.DOWN PT, R13, R16, 0x8, R5 ;  /* 0x09000000100d7989 */ /* 0x00162800000e0005 */
        /* <DEDUP_REMOVED lines=21> */
.L_x_636:
[----:B------:R-:W-:Y:S05]  /*2a30*/  BSYNC.RECONVERGENT B1 ;  /* 0x0000000000017941 */ /* 0x000fea0003800200 */
.L_x_635:
[----:B-1----:R-:W-:Y:S01]  /*2a40*/  VIADD R2, R4, 0x10 ;  /* 0x0000001004027836 */ /* 0x002fe20000000000 */
[----:B----4-:R1:W2:Y:S01]  /*2a50*/  SHFL.DOWN PT, R8, R6, 0x10, R5 ;  /* 0x0a00000006087989 */ /* 0x0102a200000e0005 */
[----:B------:R-:W-:Y:S01]  /*2a60*/  BSSY.RECONVERGENT B1, `(.L_x_637) ;  /* 0x000001e000017945 */ /* 0x000fe20003800200 */
[----:B---3--:R-:W-:Y:S02]  /*2a70*/  IMAD.MOV.U32 R14, RZ, RZ, R10 ;  /* 0x000000ffff0e7224 */ /* 0x008fe400078e000a */
[----:B------:R-:W-:Y:S01]  /*2a80*/  ISETP.GT.AND P0, PT, R2, R5, PT ;  /* 0x000000050200720c */ /* 0x000fe20003f04270 */
[----:B------:R1:W3:Y:S01]  /*2a90*/  SHFL.DOWN PT, R9, R7, 0x10, R5 ;  /* 0x0a00000007097989 */ /* 0x0002e200000e0005 */
[----:B------:R-:W-:Y:S02]  /*2aa0*/  IMAD.MOV.U32 R15, RZ, RZ, R12 ;  /* 0x000000ffff0f7224 */ /* 0x000fe400078e000c */
[----:B------:R-:W-:Y:S01]  /*2ab0*/  IMAD.MOV.U32 R2, RZ, RZ, R6 ;  /* 0x000000ffff027224 */ /* 0x000fe200078e0006 */
[----:B------:R1:W4:Y:S01]  /*2ac0*/  SHFL.DOWN PT, R11, R10, 0x10, R5 ;  /* 0x0a0000000a0b7989 */ /* 0x00032200000e0005 */
        /* <DEDUP_REMOVED lines=23> */
.L_x_638:
[----:B------:R-:W-:Y:S05]  /*2c40*/  BSYNC.RECONVERGENT B1 ;  /* 0x0000000000017941 */ /* 0x000fea0003800200 */
.L_x_637:
        /* <DEDUP_REMOVED lines=11> */
.L_x_640:
[----:B------:R-:W-:Y:S05]  /*2d00*/  BSYNC.RECONVERGENT B1 ;  /* 0x0000000000017941 */ /* 0x000fea0003800200 */
.L_x_639:
[----:B------:R-:W-:Y:S01]  /*2d10*/  BAR.SYNC.DEFER_BLOCKING 0x0 ;  /* 0x0000000000007b1d */ /* 0x000fe20000010000 */
[----:B------:R-:W-:-:S13]  /*2d20*/  ISETP.NE.AND P1, PT, R0, RZ, PT ;  /* 0x000000ff0000720c */ /* 0x000fda0003f25270 */
[----:B------:R-:W-:Y:S05]  /*2d30*/  @P1 BRA `(.L_x_616) ;  /* 0x0000003400d41947 */ /* 0x000fea0003800000 */
[----:B------:R-:W-:Y:S01]  /*2d40*/  UISETP.GE.AND UP0, UPT, UR6, 0x21, UPT ;  /* 0x000000210600788c */ /* 0x000fe2000bf06270 */
[----:B----4-:R-:W-:Y:S02]  /*2d50*/  IMAD.MOV.U32 R11, RZ, RZ, R14 ;  /* 0x000000ffff0b7224 */ /* 0x010fe400078e000e */
[----:B--2---:R-:W-:Y:S02]  /*2d60*/  IMAD.MOV.U32 R8, RZ, RZ, R15 ;  /* 0x000000ffff087224 */ /* 0x004fe400078e000f */
        /* <DEDUP_REMOVED lines=8> */
[----:B0-----:R-:W0:Y:S01]  /*2df0*/  LDS.64 R12, [UR4+0x20] ;  /* 0x00002004ff0c7984 */ /* 0x001e220008000a00 */
[----:B-1----:R-:W-:Y:S01]  /*2e00*/  DSETP.GEU.AND P0, PT, |R2|, |R6|, PT ;  /* 0x400000060200722a */ /* 0x002fe20003f0e200 */
[----:B------:R-:W-:Y:S01]  /*2e10*/  MOV R4, R6 ;  /* 0x0000000600047202 */ /* 0x000fe20000000f00 */
[----:B------:R-:W-:Y:S02]  /*2e20*/  IMAD.MOV.U32 R5, RZ, RZ, R7 ;  /* 0x000000ffff057224 */ /* 0x000fe400078e0007 */
[----:B0-----:R-:W-:Y:S02]  /*2e30*/  IMAD.MOV.U32 R11, RZ, RZ, R12 ;  /* 0x000000ffff0b7224 */ /* 0x001fe400078e000c */
        /* <DEDUP_REMOVED lines=16> */
.L_x_642:
[----:B------:R-:W-:Y:S05]  /*2f40*/  BSYNC.RECONVERGENT B1 ;  /* 0x0000000000017941 */ /* 0x000fea0003800200 */
.L_x_641:
[----:B------:R-:W-:Y:S01]  /*2f50*/  UISETP.GE.AND UP0, UPT, UR6, 0x41, UPT ;  /* 0x000000410600788c */ /* 0x000fe2000bf06270 */
[----:B---3--:R-:W-:Y:S02]  /*2f60*/  IMAD.MOV.U32 R9, RZ, RZ, R11 ;  /* 0x000000ffff097224 */ /* 0x008fe400078e000b */
[----:B------:R-:W-:Y:S02]  /*2f70*/  IMAD.MOV.U32 R0, RZ, RZ, R8 ;  /* 0x000000ffff007224 */ /* 0x000fe400078e0008 */
[----:B------:R-:W-:Y:S02]  /*2f80*/  IMAD.MOV.U32 R2, RZ, RZ, R4 ;  /* 0x000000ffff027224 */ /* 0x000fe400078e0004 */
[----:B------:R-:W-:Y:S02]  /*2f90*/  IMAD.MOV.U32 R3, RZ, RZ, R5 ;  /* 0x000000ffff037224 */ /* 0x000fe400078e0005 */
        /* <DEDUP_REMOVED lines=8> */
[----:B------:R-:W-:Y:S02]  /*3020*/  IMAD.MOV.U32 R2, RZ, RZ, R6 ;  /* 0x000000ffff027224 */ /* 0x000fe400078e0006 */
[----:B------:R-:W-:Y:S02]  /*3030*/  IMAD.MOV.U32 R3, RZ, RZ, R7 ;  /* 0x000000ffff037224 */ /* 0x000fe400078e0007 */
[----:B0-----:R-:W-:-:S02]  /*3040*/  IMAD.MOV.U32 R9, RZ, RZ, R12 ;  /* 0x000000ffff097224 */ /* 0x001fc400078e000c */
        /* <DEDUP_REMOVED lines=16> */
.L_x_644:
[----:B------:R-:W-:Y:S05]  /*3150*/  BSYNC.RECONVERGENT B1 ;  /* 0x0000000000017941 */ /* 0x000fea0003800200 */
.L_x_643:
[----:B------:R-:W-:Y:S01]  /*3160*/  UISETP.GE.AND UP0, UPT, UR6, 0x61, UPT ;  /* 0x000000610600788c */ /* 0x000fe2000bf06270 */
[----:B------:R-:W-:Y:S01]  /*3170*/  IMAD.MOV.U32 R11, RZ, RZ, R9 ;  /* 0x000000ffff0b7224 */ /* 0x000fe200078e0009 */
[----:B------:R-:W-:Y:S01]  /*3180*/  MOV R8, R0 ;  /* 0x0000000000087202 */ /* 0x000fe20000000f00 */
[----:B------:R-:W-:Y:S02]  /*3190*/  IMAD.MOV.U32 R4, RZ, RZ, R2 ;  /* 0x000000ffff047224 */ /* 0x000fe400078e0002 */
[----:B------:R-:W-:-:S04]  /*31a0*/  IMAD.MOV.U32 R5, RZ, RZ, R3 ;  /* 0x000000ffff057224 */ /* 0x000fc800078e0003 */
        /* <DEDUP_REMOVED lines=27> */
.L_x_646:
[----:B------:R-:W-:Y:S05]  /*3360*/  BSYNC.RECONVERGENT B1 ;  /* 0x0000000000017941 */ /* 0x000fea0003800200 */
.L_x_645:
[----:B------:R-:W-:Y:S01]  /*3370*/  UISETP.GE.AND UP0, UPT, UR6, 0x81, UPT ;  /* 0x000000810600788c */ /* 0x000fe2000bf06270 */
[----:B------:R-:W-:Y:S02]  /*3380*/  IMAD.MOV.U32 R9, RZ, RZ, R11 ;  /* 0x000000ffff097224 */ /* 0x000fe400078e000b */
        /* <DEDUP_REMOVED lines=30> */
.L_x_648:
[----:B------:R-:W-:Y:S05]  /*3570*/  BSYNC.RECONVERGENT B1 ;  /* 0x0000000000017941 */ /* 0x000fea0003800200 */
.L_x_647:
        /* <DEDUP_REMOVED lines=32> */
.L_x_650:
[----:B------:R-:W-:Y:S05]  /*3780*/  BSYNC.RECONVERGENT B1 ;  /* 0x0000000000017941 */ /* 0x000fea0003800200 */
.L_x_649:
        /* <DEDUP_REMOVED lines=14> */
[----:B------:R-:W-:Y:S01]  /*3870*/  IMAD.MOV.U32 R7, RZ, RZ, R3 ;  /* 0x000000ffff077224 */ /* 0x000fe200078e0003 */
[----:B0-----:R-:W-:Y:S01]  /*3880*/  MOV R0, R13 ;  /* 0x0000000d00007202 */ /* 0x001fe20000000f00 */
        /* <DEDUP_REMOVED lines=16> */
.L_x_652:
[----:B------:R-:W-:Y:S05]  /*3990*/  BSYNC.RECONVERGENT B1 ;  /* 0x0000000000017941 */ /* 0x000fea0003800200 */
.L_x_651:
[----:B------:R-:W-:Y:S01]  /*39a0*/  UISETP.GE.AND UP0, UPT, UR6, 0xe1, UPT ;  /* 0x000000e10600788c */ /* 0x000fe2000bf06270 */
[----:B------:R-:W-:Y:S02]  /*39b0*/  IMAD.MOV.U32 R14, RZ, RZ, R9 ;  /* 0x000000ffff0e7224 */ /* 0x000fe400078e0009 */
[----:B------:R-:W-:Y:S02]  /*39c0*/  IMAD.MOV.U32 R15, RZ, RZ, R0 ;  /* 0x000000ffff0f7224 */ /* 0x000fe400078e0000 */
[----:B------:R-:W-:Y:S02]  /*39d0*/  IMAD.MOV.U32 R2, RZ, RZ, R6 ;  /* 0x000000ffff027224 */ /* 0x000fe400078e0006 */
[----:B------:R-:W-:Y:S02]  /*39e0*/  IMAD.MOV.U32 R3, RZ, RZ, R7 ;  /* 0x000000ffff037224 */ /* 0x000fe400078e0007 */
[----:B------:R-:W-:Y:S05]  /*39f0*/  BRA.U !UP0, `(.L_x_616) ;  /* 0x0000002908a47547 */ /* 0x000fea000b800000 */
[----:B------:R-:W1:Y:S01]  /*3a00*/  S2UR UR5, SR_CgaCtaId ;  /* 0x00000000000579c3 */ /* 0x000e620000008800 */
[----:B------:R-:W-:Y:S02]  /*3a10*/  UMOV UR4, 0x400 ;  /* 0x0000040000047882 */ /* 0x000fe40000000000 */
[----:B-1----:R-:W-:-:S09]  /*3a20*/  ULEA UR4, UR5, UR4, 0x18 ;  /* 0x0000000405047291 */ /* 0x002fd2000f8ec0ff */
[----:B------:R-:W1:Y:S04]  /*3a30*/  LDS.64 R4, [UR4+0x78] ;  /* 0x00007804ff047984 */ /* 0x000e680008000a00 */
[----:B------:R-:W2:Y:S01]  /*3a40*/  LDS.64 R10, [UR4+0x80] ;  /* 0x00008004ff0a7984 */ /* 0x000ea20008000a00 */
        /* <DEDUP_REMOVED lines=21> */
.L_x_584:
        /* <DEDUP_REMOVED lines=30> */
[----:B------:R-:W-:Y:S02]  /*3d80*/  ISETP.GE.U32.AND.EX P0, PT, RZ, RZ, PT, P0 ;  /* 0x000000ffff00720c */ /* 0x000fe40003f06100 */
[----:B------:R-:W-:-:S11]  /*3d90*/  IADD3.X R7, PT, PT, RZ, UR7, RZ, P1, !PT ;  /* 0x00000007ff077c10 */ /* 0x000fd60008ffe4ff */
[----:B------:R-:W-:-:S06]  /*3da0*/  DSETP.LT.OR P0, PT, |R8|, |R4|, !P0 ;  /* 0x400000040800722a */ /* 0x000fcc0004701600 */
[----:B------:R-:W-:Y:S02]  /*3db0*/  FSEL R8, R4, R8, P0 ;  /* 0x0000000804087208 */ /* 0x000fe40000000000 */
[----:B------:R-:W-:Y:S02]  /*3dc0*/  FSEL R9, R5, R9, P0 ;  /* 0x0000000905097208 */ /* 0x000fe40000000000 */
[----:B------:R-:W-:Y:S02]  /*3dd0*/  SEL R23, R6, R23, P0 ;  /* 0x0000001706177207 */ /* 0x000fe40000000000 */
[----:B------:R-:W-:-:S07]  /*3de0*/  SEL R24, R7, R24, P0 ;  /* 0x0000001807187207 */ /* 0x000fce0000000000 */
.L_x_654:
[----:B------:R-:W-:Y:S05]  /*3df0*/  BSYNC.RECONVERGENT B1 ;  /* 0x0000000000017941 */ /* 0x000fea0003800200 */
.L_x_653:
[----:B------:R-:W-:Y:S01]  /*3e00*/  UISETP.GE.U32.AND UP0, UPT, UR4, 0xa00, UPT ;  /* 0x00000a000400788c */ /* 0x000fe2000bf06070 */
[----:B------:R-:W-:-:S08]  /*3e10*/  IMAD.MOV.U32 R5, RZ, RZ, 0x500 ;  /* 0x00000500ff057424 */ /* 0x000fd000078e00ff */
[----:B------:R-:W-:Y:S05]  /*3e20*/  BRA.U !UP0, `(.L_x_655) ;  /* 0x00000005084c7547 */ /* 0x000fea000b800000 */
[----:B------:R-:W-:Y:S01]  /*3e30*/  IMAD.MOV.U32 R12, RZ, RZ, R8 ;  /* 0x000000ffff0c7224 */ /* 0x000fe200078e0008 */
[----:B------:R-:W0:Y:S01]  /*3e40*/  LDCU UR4, c[0x0][0x398] ;  /* 0x00007300ff0477ac */ /* 0x000e220008000800 */
[----:B------:R-:W-:Y:S02]  /*3e50*/  IMAD.MOV.U32 R13, RZ, RZ, R9 ;  /* 0x000000ffff0d7224 */ /* 0x000fe400078e0009 */
[----:B------:R-:W-:Y:S01]  /*3e60*/  IMAD.MOV.U32 R17, RZ, RZ, 0x500 ;  /* 0x00000500ff117424 */ /* 0x000fe200078e00ff */
[----:B------:R-:W1:Y:S01]  /*3e70*/  LDCU.64 UR6, c[0x0][0x388] ;  /* 0x00007100ff0677ac */ /* 0x000e620008000a00 */
[----:B------:R-:W-:-:S05]  /*3e80*/  NOP ;  /* 0x0000000000007918 */ /* 0x000fca0000000000 */
.L_x_656:
[----:B------:R-:W-:-:S05]  /*3e90*/  IMAD.WIDE.U32 R26, R17, 0x8, R2 ;  /* 0x00000008111a7825 */ /* 0x000fca00078e0002 */
[----:B------:R-:W2:Y:S04]  /*3ea0*/  LDG.E.64 R14, desc[UR8][R26.64] ;  /* 0x000000081a0e7981 */ /* 0x000ea8000c1e1b00 */
[----:B------:R-:W3:Y:S04]  /*3eb0*/  LDG.E.64 R4, desc[UR8][R26.64+0x800] ;  /* 0x000800081a047981 */ /* 0x000ee8000c1e1b00 */
[----:B------:R-:W4:Y:S04]  /*3ec0*/  LDG.E.64 R6, desc[UR8][R26.64+0x1000] ;  /* 0x001000081a067981 */ /* 0x000f28000c1e1b00 */
[----:B------:R-:W5:Y:S04]  /*3ed0*/  LDG.E.64 R10, desc[UR8][R26.64+0x1800] ;  /* 0x001800081a0a7981 */ /* 0x000f68000c1e1b00 */
[----:B------:R-:W5:Y:S01]  /*3ee0*/  LDG.E.64 R8, desc[UR8][R26.64+0x2000] ;  /* 0x002000081a087981 */ /* 0x000f62000c1e1b00 */
[----:B-1----:R-:W-:-:S04]  /*3ef0*/  IADD3 R18, P0, P1, R0, UR6, R17 ;  /* 0x0000000600127c10 */ /* 0x002fc8000f91e011 */
[----:B------:R-:W-:Y:S01]  /*3f00*/  IADD3.X R16, PT, PT, RZ, UR7, RZ, P0, P1 ;  /* 0x00000007ff107c10 */ /* 0x000fe200087e24ff */
[----:B------:R-:W-:Y:S01]  /*3f10*/  IMAD.MOV.U32 R20, RZ, RZ, R18 ;  /* 0x000000ffff147224 */ /* 0x000fe200078e0012 */
[----:B------:R-:W-:-:S03]  /*3f20*/  IADD3 R22, P3, PT, R18, 0x100, RZ ;  /* 0x0000010012167810 */ /* 0x000fc60007f7e0ff */
        /* <DEDUP_REMOVED lines=11> */
[----:B------:R-:W-:Y:S01]  /*3fe0*/  IMAD.X R24, RZ, RZ, R16, P3 ;  /* 0x000000ffff187224 */ /* 0x000fe200018e0610 */
[----:B------:R-:W-:-:S03]  /*3ff0*/  IADD3 R13, P3, PT, R18, 0x200, RZ ;  /* 0x00000200120d7810 */ /* 0x000fc60007f7e0ff */
[----:B---3--:R-:W-:-:S14]  /*4000*/  DSETP.GEU.AND P1, PT, |R14|, |R4|, PT ;  /* 0x400000040e00722a */ /* 0x008fdc0003f2e200 */
[----:B------:R-:W-:-:S04]  /*4010*/  @P1 ISETP.GE.U32.AND P0, PT, R20, R22, PT ;  /* 0x000000161400120c */ /* 0x000fc80003f06070 */
[----:B------:R-:W-:-:S13]  /*4020*/  @P1 ISETP.GE.AND.EX P0, PT, R19, R24, PT, P0 ;  /* 0x000000181300120c */ /* 0x000fda0003f06300 */
[----:B------:R-:W-:-:S06]  /*4030*/  @P1 DSETP.LT.OR P0, PT, |R4|, |R14|, !P0 ;  /* 0x4000000e0400122a */ /* 0x000fcc0004701600 */
[----:B------:R-:W-:Y:S01]  /*4040*/  @P1 FSEL R12, R14, R4, P0 ;  /* 0x000000040e0c1208 */ /* 0x000fe20000000000 */
[----:B------:R-:W-:Y:S01]  /*4050*/  IMAD.X R14, RZ, RZ, R16, P3 ;  /* 0x000000ffff0e7224 */ /* 0x000fe200018e0610 */
[----:B------:R-:W-:Y:S02]  /*4060*/  @P1 FSEL R15, R15, R5, P0 ;  /* 0x000000050f0f1208 */ /* 0x000fe40000000000 */
[----:B------:R-:W-:Y:S01]  /*4070*/  @P1 SEL R22, R20, R22, P0 ;  /* 0x0000001614161207 */ /* 0x000fe20000000000 */
[----:B------:R-:W-:Y:S01]  /*4080*/  @P1 IMAD.MOV.U32 R4, RZ, RZ, R12 ;  /* 0x000000ffff041224 */ /* 0x000fe200078e000c */
[----:B------:R-:W-:Y:S01]  /*4090*/  IADD3 R12, P3, PT, R18, 0x300, RZ ;  /* 0x00000300120c7810 */ /* 0x000fe20007f7e0ff */
[----:B------:R-:W-:Y:S02]  /*40a0*/  @P1 IMAD.MOV.U32 R5, RZ, RZ, R15 ;  /* 0x000000ffff051224 */ /* 0x000fe400078e000f */
[----:B------:R-:W-:Y:S01]  /*40b0*/  IMAD.MOV.U32 R15, RZ, RZ, R24 ;  /* 0x000000ffff0f7224 */ /* 0x000fe200078e0018 */
[----:B------:R-:W-:-:S03]  /*40c0*/  @P1 SEL R15, R19, R24, P0 ;  /* 0x00000018130f1207 */ /* 0x000fc60000000000 */
[----:B----4-:R-:W-:-:S14]  /*40d0*/  DSETP.GEU.AND P2, PT, |R4|, |R6|, PT ;  /* 0x400000060400722a */ /* 0x010fdc0003f4e200 */
[----:B------:R-:W-:-:S04]  /*40e0*/  @P2 ISETP.GE.U32.AND P0, PT, R22, R13, PT ;  /* 0x0000000d1600220c */ /* 0x000fc80003f06070 */
[----:B------:R-:W-:-:S13]  /*40f0*/  @P2 ISETP.GE.AND.EX P0, PT, R15, R14, PT, P0 ;  /* 0x0000000e0f00220c */ /* 0x000fda0003f06300 */
[----:B------:R-:W-:-:S06]  /*4100*/  @P2 DSETP.LT.OR P0, PT, |R6|, |R4|, !P0 ;  /* 0x400000040600222a */ /* 0x000fcc0004701600 */
[----:B------:R-:W-:Y:S02]  /*4110*/  @P2 FSEL R4, R4, R6, P0 ;  /* 0x0000000604042208 */ /* 0x000fe40000000000 */
[----:B------:R-:W-:Y:S02]  /*4120*/  @P2 FSEL R5, R5, R7, P0 ;  /* 0x0000000705052208 */ /* 0x000fe40000000000 */
[----:B------:R-:W-:Y:S01]  /*4130*/  @P2 SEL R14, R15, R14, P0 ;  /* 0x0000000e0f0e2207 */ /* 0x000fe20000000000 */
[----:B------:R-:W-:Y:S02]  /*4140*/  @P2 IMAD.MOV.U32 R6, RZ, RZ, R4 ;  /* 0x000000ffff062224 */ /* 0x000fe400078e0004 */
[----:B------:R-:W-:Y:S02]  /*4150*/  @P2 IMAD.MOV.U32 R7, RZ, RZ, R5 ;  /* 0x000000ffff072224 */ /* 0x000fe400078e0005 */
[----:B------:R-:W-:Y:S01]  /*4160*/  IMAD.MOV.U32 R5, RZ, RZ, R13 ;  /* 0x000000ffff057224 */ /* 0x000fe200078e000d */
[----:B------:R-:W-:Y:S01]  /*4170*/  @P2 SEL R5, R22, R13, P0 ;  /* 0x0000000d16052207 */ /* 0x000fe20000000000 */
        /* <DEDUP_REMOVED lines=13> */
[----:B------:R-:W-:-:S04]  /*4250*/  IADD3 R5, PT, PT, R17, 0xa00, RZ ;  /* 0x00000a0011057810 */ /* 0x000fc80007ffe0ff */
[----:B0-----:R-:W-:Y:S01]  /*4260*/  ISETP.GT.AND P1, PT, R5, UR4, PT ;  /* 0x0000000405007c0c */ /* 0x001fe2000bf24270 */
[----:B------:R-:W-:Y:S01]  /*4270*/  DSETP.GEU.AND P2, PT, |R10|, |R8|, PT ;  /* 0x400000080a00722a */ /* 0x000fe20003f4e200 */
[----:B------:R-:W-:-:S04]  /*4280*/  VIADD R5, R17, 0x500 ;  /* 0x0000050011057836 */ /* 0x000fc80000000000 */
[----:B------:R-:W-:-:S09]  /*4290*/  IMAD.MOV.U32 R17, RZ, RZ, R5 ;  /* 0x000000ffff117224 */ /* 0x000fd200078e0005 */
        /* <DEDUP_REMOVED lines=12> */
.L_x_655:
        /* <DEDUP_REMOVED lines=14> */
[----:B------:R-:W-:Y:S01]  /*4440*/  IMAD.IADD R7, R0, 0x1, R5 ;  /* 0x0000000100077824 */ /* 0x000fe200078e0205 */
[----:B------:R-:W-:-:S04]  /*4450*/  LEA.HI R4, R10, 0x1, RZ, 0x18 ;  /* 0x000000010a047811 */ /* 0x000fc800078fc0ff */
[C---:B------:R-:W-:Y:S02]  /*4460*/  IADD3 R14, P0, PT, R7.reuse, UR6, RZ ;  /* 0x00000006070e7c10 */ /* 0x040fe4000ff1e0ff */
[----:B------:R-:W-:Y:S01]  /*4470*/  LOP3.LUT R6, R4, 0x3, RZ, 0xc0, !PT ;  /* 0x0000000304067812 */ /* 0x000fe200078ec0ff */
[----:B------:R-:W-:Y:S02]  /*4480*/  IMAD.MOV.U32 R4, RZ, RZ, R0 ;  /* 0x000000ffff047224 */ /* 0x000fe400078e0000 */
[----:B------:R-:W-:Y:S02]  /*4490*/  IMAD.X R15, RZ, RZ, UR7, P0 ;  /* 0x00000007ff0f7e24 */ /* 0x000fe400080e06ff */
[----:B------:R-:W-:Y:S02]  /*44a0*/  IMAD.MOV R11, RZ, RZ, -R6 ;  /* 0x000000ffff0b7224 */ /* 0x000fe400078e0a06 */
[----:B0-----:R-:W-:-:S04]  /*44b0*/  IMAD.WIDE.U32 R2, R7, 0x8, R2 ;  /* 0x0000000807027825 */ /* 0x001fc800078e0002 */
[----:B------:R-:W-:Y:S02]  /*44c0*/  IMAD.MOV.U32 R12, RZ, RZ, R2 ;  /* 0x000000ffff0c7224 */ /* 0x000fe400078e0002 */
[----:B------:R-:W-:-:S07]  /*44d0*/  IMAD.MOV.U32 R13, RZ, RZ, R3 ;  /* 0x000000ffff0d7224 */ /* 0x000fce00078e0003 */
.L_x_663:
[----:B------:R-:W-:Y:S02]  /*44e0*/  IMAD.MOV.U32 R2, RZ, RZ, R12 ;  /* 0x000000ffff027224 */ /* 0x000fe400078e000c */
[----:B------:R-:W-:-:S06]  /*44f0*/  IMAD.MOV.U32 R3, RZ, RZ, R13 ;  /* 0x000000ffff037224 */ /* 0x000fcc00078e000d */
[----:B------:R-:W2:Y:S01]  /*4500*/  LDG.E.64 R2, desc[UR8][R2.64] ;  /* 0x0000000802027981 */ /* 0x000ea2000c1e1b00 */
[----:B------:R-:W-:Y:S01]  /*4510*/  VIADD R11, R11, 0x1 ;  /* 0x000000010b0b7836 */ /* 0x000fe20000000000 */
[----:B------:R-:W-:Y:S01]  /*4520*/  BSSY.RECONVERGENT B3, `(.L_x_661) ;  /* 0x000001b000037945 */ /* 0x000fe20003800200 */
[----:B------:R-:W-:Y:S01]  /*4530*/  IMAD.MOV.U32 R19, RZ, RZ, R23 ;  /* 0x000000ffff137224 */ /* 0x000fe200078e0017 */
[----:B------:R-:W-:Y:S01]  /*4540*/  MOV R7, R9 ;  /* 0x0000000900077202 */ /* 0x000fe20000000f00 */
[----:B------:R-:W-:Y:S01]  /*4550*/  IMAD.MOV.U32 R16, RZ, RZ, R24 ;  /* 0x000000ffff107224 */ /* 0x000fe200078e0018 */
[----:B------:R-:W-:Y:S01]  /*4560*/  ISETP.NE.AND P2, PT, R11, RZ, PT ;  /* 0x000000ff0b00720c */ /* 0x000fe20003f45270 */
[----:B------:R-:W-:Y:S01]  /*4570*/  IMAD.MOV.U32 R6, RZ, RZ, R8 ;  /* 0x000000ffff067224 */ /* 0x000fe200078e0008 */
[----:B------:R-:W-:Y:S01]  /*4580*/  IADD3 R12, P3, PT, R12, 0x800, RZ ;  /* 0x000008000c0c7810 */ /* 0x000fe20007f7e0ff */
[----:B------:R-:W-:Y:S02]  /*4590*/  IMAD.MOV.U32 R23, RZ, RZ, R14 ;  /* 0x000000ffff177224 */ /* 0x000fe400078e000e */
[----:B------:R-:W-:Y:S01]  /*45a0*/  IMAD.MOV.U32 R24, RZ, RZ, R15 ;  /* 0x000000ffff187224 */ /* 0x000fe200078e000f */
[----:B--2---:R-:W-:Y:S01]  /*45b0*/  DSETP.GEU.AND P0, PT, |R8|, |R2|, PT ;  /* 0x400000020800722a */ /* 0x004fe20003f0e200 */
[----:B------:R-:W-:-:S02]  /*45c0*/  IMAD.MOV.U32 R8, RZ, RZ, R2 ;  /* 0x000000ffff087224 */ /* 0x000fc400078e0002 */
        /* <DEDUP_REMOVED lines=16> */
.L_x_662:
[----:B------:R-:W-:Y:S05]  /*46d0*/  BSYNC.RECONVERGENT B3 ;  /* 0x0000000000037941 */ /* 0x000fea0003800200 */
.L_x_661:
[----:B------:R-:W-:Y:S01]  /*46e0*/  IADD3 R14, P0, PT, R14, 0x100, RZ ;  /* 0x000001000e0e7810 */ /* 0x000fe20007f1e0ff */
[----:B------:R-:W-:Y:S02]  /*46f0*/  VIADD R4, R4, 0x100 ;  /* 0x0000010004047836 */ /* 0x000fe40000000000 */
[----:B------:R-:W-:Y:S02]  /*4700*/  IMAD.X R13, RZ, RZ, R13, P3 ;  /* 0x000000ffff0d7224 */ /* 0x000fe400018e060d */
[----:B------:R-:W-:Y:S01]  /*4710*/  IMAD.X R15, RZ, RZ, R15, P0 ;  /* 0x000000ffff0f7224 */ /* 0x000fe200000e060f */
[----:B------:R-:W-:Y:S07]  /*4720*/  @P2 BRA `(.L_x_663) ;  /* 0xfffffffc006c2947 */ /* 0x000fee000383ffff */
.L_x_660:
[----:B------:R-:W-:Y:S05]  /*4730*/  BSYNC.RECONVERGENT B2 ;  /* 0x0000000000027941 */ /* 0x000fea0003800200 */
.L_x_659:
[----:B------:R-:W-:-:S13]  /*4740*/  ISETP.GE.U32.AND P0, PT, R10, 0x300, PT ;  /* 0x000003000a00780c */ /* 0x000fda0003f06070 */
[----:B------:R-:W-:Y:S05]  /*4750*/  @!P0 BRA `(.L_x_658) ;  /* 0x0000000400fc8947 */ /* 0x000fea0003800000 */
[----:B------:R-:W0:Y:S01]  /*4760*/  LDCU.128 UR12, c[0x0][0x380] ;  /* 0x00007000ff0c77ac */ /* 0x000e220008000c00 */
[----:B------:R-:W1:Y:S01]  /*4770*/  LDC.64 R20, c[0x0][0x380] ;  /* 0x0000e000ff147b82 */ /* 0x000e620000000a00 */
[C---:B------:R-:W-:Y:S01]  /*4780*/  IADD3 R7, P1, PT, R4.reuse, R5, RZ ;  /* 0x0000000504077210 */ /* 0x040fe20007f3e0ff */
[C---:B------:R-:W-:Y:S02]  /*4790*/  IMAD.IADD R16, R4.reuse, 0x1, R5 ;  /* 0x0000000104107824 */ /* 0x040fe400078e0205 */
[----:B------:R-:W-:Y:S02]  /*47a0*/  VIADD R22, R4, 0x200 ;  /* 0x0000020004167836 */ /* 0x000fe40000000000 */
[----:B------:R-:W-:Y:S02]  /*47b0*/  IMAD.X R10, RZ, RZ, RZ, P1 ;  /* 0x000000ffff0a7224 */ /* 0x000fe400008e06ff */
[----:B------:R-:W2:Y:S01]  /*47c0*/  LDC.64 R2, c[0x0][0x388] ;  /* 0x0000e200ff027b82 */ /* 0x000ea20000000a00 */
[----:B0-----:R-:W-:-:S02]  /*47d0*/  LEA R6, P2, R7, UR12, 0x3 ;  /* 0x0000000c07067c11 */ /* 0x001fc4000f8418ff */
[----:B------:R-:W-:Y:S02]  /*47e0*/  IADD3 R18, P0, PT, R16, UR14, RZ ;  /* 0x0000000e10127c10 */ /* 0x000fe4000ff1e0ff */
[----:B------:R-:W-:Y:S02]  /*47f0*/  IADD3 R6, P1, PT, R6, 0x1800, RZ ;  /* 0x0000180006067810 */ /* 0x000fe40007f3e0ff */
[----:B------:R-:W-:Y:S01]  /*4800*/  LEA.HI.X R5, R7, UR13, R10, 0x3, P2 ;  /* 0x0000000d07057c11 */ /* 0x000fe200090f1c0a */
[----:B-1----:R-:W-:-:S04]  /*4810*/  IMAD.WIDE.U32 R20, R16, 0x8, R20 ;  /* 0x0000000810147825 */ /* 0x002fc800078e0014 */
[----:B------:R-:W-:Y:S02]  /*4820*/  IMAD.X R19, RZ, RZ, UR15, P0 ;  /* 0x0000000fff137e24 */ /* 0x000fe400080e06ff */
[----:B------:R-:W-:-:S07]  /*4830*/  IMAD.X R5, RZ, RZ, R5, P1 ;  /* 0x000000ffff057224 */ /* 0x000fce00008e0605 */
.L_x_672:
[----:B------:R-:W3:Y:S01]  /*4840*/  LDG.E.64 R14, desc[UR8][R20.64] ;  /* 0x00000008140e7981 */ /* 0x000ee2000c1e1b00 */
[----:B------:R-:W-:-:S05]  /*4850*/  IMAD.MOV.U32 R4, RZ, RZ, R6 ;  /* 0x000000ffff047224 */ /* 0x000fca00078e0006 */
[----:B------:R0:W5:Y:S04]  /*4860*/  LDG.E.64 R10, desc[UR8][R4.64+-0x1000] ;  /* 0xfff00008040a7981 */ /* 0x000168000c1e1b00 */
[----:B------:R0:W5:Y:S01]  /*4870*/  LDG.E.64 R6, desc[UR8][R4.64+-0x800] ;  /* 0xfff8000804067981 */ /* 0x000162000c1e1b00 */
[----:B------:R-:W-:Y:S01]  /*4880*/  BSSY.RECONVERGENT B2, `(.L_x_664) ;  /* 0x0000015000027945 */ /* 0x000fe20003800200 */
[----:B------:R-:W-:Y:S02]  /*4890*/  IMAD.MOV.U32 R26, RZ, RZ, R18 ;  /* 0x000000ffff1a7224 */ /* 0x000fe400078e0012 */
[----:B------:R-:W-:Y:S01]  /*48a0*/  IMAD.MOV.U32 R25, RZ, RZ, R19 ;  /* 0x000000ffff197224 */ /* 0x000fe200078e0013 */
[----:B---3--:R-:W-:Y:S01]  /*48b0*/  DSETP.GEU.AND P0, PT, |R8|, |R14|, PT ;  /* 0x4000000e0800722a */ /* 0x008fe20003f0e200 */
[----:B------:R-:W-:Y:S01]  /*48c0*/  MOV R12, R14 ;  /* 0x0000000e000c7202 */ /* 0x000fe20000000f00 */
[----:B------:R-:W-:-:S12]  /*48d0*/  IMAD.MOV.U32 R13, RZ, RZ, R15 ;  /* 0x000000ffff0d7224 */ /* 0x000fd800078e000f */
        /* <DEDUP_REMOVED lines=15> */
.L_x_665:
[----:B------:R-:W-:Y:S05]  /*49d0*/  BSYNC.RECONVERGENT B2 ;  /* 0x0000000000027941 */ /* 0x000fea0003800200 */
.L_x_664:
[----:B-----5:R-:W-:Y:S01]  /*49e0*/  DSETP.GEU.AND P0, PT, |R12|, |R10|, PT ;  /* 0x4000000a0c00722a */ /* 0x020fe20003f0e200 */
[----:B------:R-:W-:Y:S01]  /*49f0*/  VIADD R9, R16, 0x100 ;  /* 0x0000010010097836 */ /* 0x000fe20000000000 */
[----:B------:R-:W-:Y:S01]  /*4a00*/  BSSY.RECONVERGENT B2, `(.L_x_666) ;  /* 0x0000016000027945 */ /* 0x000fe20003800200 */
[----:B------:R-:W-:-:S03]  /*4a10*/  IMAD.MOV.U32 R8, RZ, RZ, R10 ;  /* 0x000000ffff087224 */ /* 0x000fc600078e000a */
[----:B--2---:R-:W-:Y:S01]  /*4a20*/  IADD3 R23, P1, PT, R9, R2, RZ ;  /* 0x0000000209177210 */ /* 0x004fe20007f3e0ff */
[----:B------:R-:W-:-:S04]  /*4a30*/  IMAD.MOV.U32 R9, RZ, RZ, R11 ;  /* 0x000000ffff097224 */ /* 0x000fc800078e000b */
[----:B------:R-:W-:Y:S02]  /*4a40*/  IMAD.X R24, RZ, RZ, R3, P1 ;  /* 0x000000ffff187224 */ /* 0x000fe400008e0603 */
[----:B------:R-:W-:Y:S02]  /*4a50*/  IMAD.MOV.U32 R15, RZ, RZ, R23 ;  /* 0x000000ffff0f7224 */ /* 0x000fe400078e0017 */
[----:B------:R-:W-:Y:S01]  /*4a60*/  IMAD.MOV.U32 R14, RZ, RZ, R24 ;  /* 0x000000ffff0e7224 */ /* 0x000fe200078e0018 */
        /* <DEDUP_REMOVED lines=15> */
.L_x_667:
[----:B------:R-:W-:Y:S05]  /*4b60*/  BSYNC.RECONVERGENT B2 ;  /* 0x0000000000027941 */ /* 0x000fea0003800200 */
.L_x_666:
[----:B------:R0:W5:Y:S01]  /*4b70*/  LDG.E.64 R10, desc[UR8][R4.64] ;  /* 0x00000008040a7981 */ /* 0x000162000c1e1b00 */
[----:B------:R-:W-:Y:S01]  /*4b80*/  DSETP.GEU.AND P0, PT, |R8|, |R6|, PT ;  /* 0x400000060800722a */ /* 0x000fe20003f0e200 */
[----:B------:R-:W-:Y:S01]  /*4b90*/  VIADD R13, R16, 0x200 ;  /* 0x00000200100d7836 */ /* 0x000fe20000000000 */
[----:B------:R-:W-:Y:S01]  /*4ba0*/  BSSY.RECONVERGENT B2, `(.L_x_668) ;  /* 0x0000016000027945 */ /* 0x000fe20003800200 */
[----:B------:R-:W-:-:S03]  /*4bb0*/  MOV R12, R6 ;  /* 0x00000006000c7202 */ /* 0x000fc60000000f00 */
[----:B------:R-:W-:Y:S01]  /*4bc0*/  IADD3 R24, P1, PT, R13, R2, RZ ;  /* 0x000000020d187210 */ /* 0x000fe20007f3e0ff */
[----:B------:R-:W-:-:S04]  /*4bd0*/  IMAD.MOV.U32 R13, RZ, RZ, R7 ;  /* 0x000000ffff0d7224 */ /* 0x000fc800078e0007 */
[----:B------:R-:W-:Y:S02]  /*4be0*/  IMAD.X R23, RZ, RZ, R3, P1 ;  /* 0x000000ffff177224 */ /* 0x000fe400008e0603 */
        /* <DEDUP_REMOVED lines=17> */
.L_x_669:
[----:B------:R-:W-:Y:S05]  /*4d00*/  BSYNC.RECONVERGENT B2 ;  /* 0x0000000000027941 */ /* 0x000fea0003800200 */
.L_x_668:
[----:B-----5:R-:W-:Y:S01]  /*4d10*/  DSETP.GEU.AND P0, PT, |R12|, |R10|, PT ;  /* 0x4000000a0c00722a */ /* 0x020fe20003f0e200 */
[----:B------:R-:W-:Y:S01]  /*4d20*/  VIADD R7, R16, 0x300 ;  /* 0x0000030010077836 */ /* 0x000fe20000000000 */
[----:B------:R-:W-:Y:S01]  /*4d30*/  BSSY.RECONVERGENT B2, `(.L_x_670) ;  /* 0x0000016000027945 */ /* 0x000fe20003800200 */
[----:B------:R-:W-:Y:S02]  /*4d40*/  IMAD.MOV.U32 R8, RZ, RZ, R10 ;  /* 0x000000ffff087224 */ /* 0x000fe400078e000a */
[----:B------:R-:W-:Y:S01]  /*4d50*/  IMAD.MOV.U32 R9, RZ, RZ, R11 ;  /* 0x000000ffff097224 */ /* 0x000fe200078e000b */
[----:B------:R-:W-:-:S05]  /*4d60*/  IADD3 R7, P1, PT, R7, R2, RZ ;  /* 0x0000000207077210 */ /* 0x000fca0007f3e0ff */
        /* <DEDUP_REMOVED lines=18> */
.L_x_671:
[----:B------:R-:W-:Y:S05]  /*4e90*/  BSYNC.RECONVERGENT B2 ;  /* 0x0000000000027941 */ /* 0x000fea0003800200 */
.L_x_670:
[----:B------:R-:W-:Y:S01]  /*4ea0*/  VIADD R10, R22, 0x200 ;  /* 0x00000200160a7836 */ /* 0x000fe20000000000 */
[----:B------:R-:W-:Y:S01]  /*4eb0*/  IADD3 R6, P2, PT, R4, 0x2000, RZ ;  /* 0x0000200004067810 */ /* 0x000fe20007f5e0ff */
[----:B------:R-:W-:Y:S01]  /*4ec0*/  VIADD R22, R22, 0x400 ;  /* 0x0000040016167836 */ /* 0x000fe20000000000 */
[----:B------:R-:W-:Y:S01]  /*4ed0*/  IADD3 R18, P1, PT, R18, 0x400, RZ ;  /* 0x0000040012127810 */ /* 0x000fe20007f3e0ff */
[----:B------:R-:W-:Y:S01]  /*4ee0*/  VIADD R16, R16, 0x400 ;  /* 0x0000040010107836 */ /* 0x000fe20000000000 */
[----:B------:R-:W-:Y:S01]  /*4ef0*/  ISETP.GE.AND P0, PT, R10, R17, PT ;  /* 0x000000110a00720c */ /* 0x000fe20003f06270 */
[----:B------:R-:W-:Y:S01]  /*4f00*/  IMAD.X R5, RZ, RZ, R5, P2 ;  /* 0x000000ffff057224 */ /* 0x000fe200010e0605 */
[----:B------:R-:W-:Y:S02]  /*4f10*/  IADD3 R20, P2, PT, R20, 0x2000, RZ ;  /* 0x0000200014147810 */ /* 0x000fe40007f5e0ff */
[----:B------:R-:W-:-:S03]  /*4f20*/  IADD3.X R19, PT, PT, RZ, R19, RZ, P1, !PT ;  /* 0x00000013ff137210 */ /* 0x000fc60000ffe4ff */
[----:B------:R-:W-:-:S06]  /*4f30*/  IMAD.X R21, RZ, RZ, R21, P2 ;  /* 0x000000ffff157224 */ /* 0x000fcc00010e0615 */
[----:B------:R-:W-:Y:S05]  /*4f40*/  @!P0 BRA `(.L_x_672) ;  /* 0xfffffff8003c8947 */ /* 0x000fea000383ffff */
.L_x_658:
[----:B------:R-:W-:Y:S05]  /*4f50*/  BSYNC.RECONVERGENT B1 ;  /* 0x0000000000017941 */ /* 0x000fea0003800200 */
.L_x_657:
        /* <DEDUP_REMOVED lines=32> */
.L_x_674:
[----:B------:R-:W-:Y:S05]  /*5160*/  BSYNC.RECONVERGENT B1 ;  /* 0x0000000000017941 */ /* 0x000fea0003800200 */
.L_x_673:
        /* <DEDUP_REMOVED lines=31> */
.L_x_676:
[----:B------:R-:W-:Y:S05]  /*5360*/  BSYNC.RECONVERGENT B1 ;  /* 0x0000000000017941 */ /* 0x000fea0003800200 */
.L_x_675:
        /* <DEDUP_REMOVED lines=31> */
.L_x_678:
[----:B------:R-:W-:Y:S05]  /*5560*/  BSYNC.RECONVERGENT B1 ;  /* 0x0000000000017941 */ /* 0x000fea0003800200 */
.L_x_677:
[----:B------:R-:W-:Y:S01]  /*5570*/  ISETP.GT.AND P0, PT, R10, 0x17, PT ;  /* 0x000000170a00780c */ /* 0x000fe20003f04270 */
[----:B-1----:R1:W1:Y:S01]  /*5580*/  SHFL.DOWN PT, R6, R2, 0x8, 0x1f ;  /* 0x09001f0002067f89 */ /* 0x00226200000e0000 */
[----:B------:R-:W-:Y:S01]  /*5590*/  BSSY.RECONVERGENT B1, `(.L_x_679) ;  /* 0x000001d000017945 */ /* 0x000fe20003800200 */
[----:B0-----:R-:W-:Y:S01]  /*55a0*/  IMAD.MOV.U32 R8, RZ, RZ, R11 ;  /* 0x000000ffff087224 */ /* 0x001fe200078e000b */
[----:B------:R-:W-:Y:S01]  /*55b0*/  MOV R4, R2 ;  /* 0x0000000200047202 */ /* 0x000fe20000000f00 */
[----:B--2---:R0:W2:Y:S01]  /*55c0*/  SHFL.DOWN PT, R7, R3, 0x8, 0x1f ;  /* 0x09001f0003077f89 */ /* 0x0040a200000e0000 */
[----:B------:R-:W-:Y:S02]  /*55d0*/  IMAD.MOV.U32 R9, RZ, RZ, R12 ;  /* 0x000000ffff097224 */ /* 0x000fe400078e000c */
[----:B------:R-:W-:Y:S01]  /*55e0*/  IMAD.MOV.U32 R5, RZ, RZ, R3 ;  /* 0x000000ffff057224 */ /* 0x000fe200078e0003 */
[----:B---3--:R0:W3:Y:S04]  /*55f0*/  SHFL.DOWN PT, R14, R11, 0x8, 0x1f ;  /* 0x09001f000b0e7f89 */ /* 0x0080e800000e0000 */
        /* <DEDUP_REMOVED lines=22> */
.L_x_680:
[----:B------:R-:W-:Y:S05]  /*5760*/  BSYNC.RECONVERGENT B1 ;  /* 0x0000000000017941 */ /* 0x000fea0003800200 */
.L_x_679:
        /* <DEDUP_REMOVED lines=31> */
.L_x_682:
[----:B------:R-:W-:Y:S05]  /*5960*/  BSYNC.RECONVERGENT B1 ;  /* 0x0000000000017941 */ /* 0x000fea0003800200 */
.L_x_681:
        /* <DEDUP_REMOVED lines=11> */
.L_x_684:
[----:B------:R-:W-:Y:S05]  /*5a20*/  BSYNC.RECONVERGENT B1 ;  /* 0x0000000000017941 */ /* 0x000fea0003800200 */
.L_x_683:
        /* <DEDUP_REMOVED lines=31> */
.L_x_686:
[----:B------:R-:W-:Y:S05]  /*5c20*/  BSYNC.RECONVERGENT B1 ;  /* 0x0000000000017941 */ /* 0x000fea0003800200 */
.L_x_685:
        /* <DEDUP_REMOVED lines=23> */
.L_x_688:
[----:B------:R-:W-:Y:S05]  /*5da0*/  BSYNC.RECONVERGENT B1 ;  /* 0x0000000000017941 */ /* 0x000fea0003800200 */
.L_x_687:
[----:B------:R-:W-:Y:S01]  /*5db0*/  DSETP.GEU.AND P0, PT, |R4|, |R10|, PT ;  /* 0x4000000a0400722a */ /* 0x000fe20003f0e200 */
[----:B------:R-:W-:Y:S01]  /*5dc0*/  BSSY.RECONVERGENT B1, `(.L_x_689) ;  /* 0x0000014000017945 */ /* 0x000fe20003800200 */
[----:B------:R-:W-:Y:S01]  /*5dd0*/  IMAD.MOV.U32 R2, RZ, RZ, R10 ;  /* 0x000000ffff027224 */ /* 0x000fe200078e000a */
[----:B------:R-:W-:Y:S01]  /*5de0*/  MOV R3, R11 ;  /* 0x0000000b00037202 */ /* 0x000fe20000000f00 */
        /* <DEDUP_REMOVED lines=17> */
.L_x_690:
[----:B------:R-:W-:Y:S05]  /*5f00*/  BSYNC.RECONVERGENT B1 ;  /* 0x0000000000017941 */ /* 0x000fea0003800200 */
.L_x_689:
        /* <DEDUP_REMOVED lines=23> */
.L_x_692:
[----:B------:R-:W-:Y:S05]  /*6080*/  BSYNC.RECONVERGENT B1 ;  /* 0x0000000000017941 */ /* 0x000fea0003800200 */
.L_x_691:
        /* <DEDUP_REMOVED lines=21> */
.L_x_694:
[----:B------:R-:W-:Y:S05]  /*61e0*/  BSYNC.RECONVERGENT B1 ;  /* 0x0000000000017941 */ /* 0x000fea0003800200 */
.L_x_693:
        /* <DEDUP_REMOVED lines=21> */
.L_x_696:
[----:B------:R-:W-:Y:S05]  /*6340*/  BSYNC.RECONVERGENT B1 ;  /* 0x0000000000017941 */ /* 0x000fea0003800200 */
.L_x_695:
        /* <DEDUP_REMOVED lines=20> */
.L_x_616:
[----:B------:R-:W-:Y:S05]  /*6490*/  BSYNC.RECONVERGENT B0 ;  /* 0x0000000000007941 */ /* 0x000fea0003800200 */
.L_x_583:
[----:B------:R-:W-:Y:S05]  /*64a0*/  @P1 EXIT ;  /* 0x000000000000194d */ /* 0x000fea0003800000 */
[----:B012-4-:R-:W0:Y:S02]  /*64b0*/  LDC.64 R4, c[0x0][0x390] ;  /* 0x0000e400ff047b82 */ /* 0x017e240000000a00 */
[----:B0-----:R-:W-:Y:S04]  /*64c0*/  STG.E.64 desc[UR8][R4.64], R2 ;  /* 0x0000000204007986 */ /* 0x001fe8000c101b08 */
[----:B------:R-:W-:Y:S01]  /*64d0*/  STG.E.64 desc[UR8][R4.64+0x8], R14 ;  /* 0x0000080e04007986 */ /* 0x000fe2000c101b08 */
[----:B------:R-:W-:Y:S05]  /*64e0*/  EXIT ;  /* 0x000000000000794d */ /* 0x000fea0003800000 */
.L_x_697:
        /* <DEDUP_REMOVED lines=9> */
.L_x_778:


//--------------------- .text._Z9NormalizePdi     --------------------------
	.section	.text._Z9NormalizePdi,"ax",@progbits
	.align	128
        .global         _Z9NormalizePdi
        .type           _Z9NormalizePdi,@function
        .size           _Z9NormalizePdi,(.L_x_767 - _Z9NormalizePdi)
        .other          _Z9NormalizePdi,@"STO_CUDA_ENTRY STV_DEFAULT"
_Z9NormalizePdi:
.text._Z9NormalizePdi:
[----:B------:R-:W-:Y:S01]  /*0000*/  LDC R1, c[0x0][0x37c] ;  /* 0x0000df00ff017b82 */ /* 0x000fe20000000800 */
[----:B------:R-:W0:Y:S01]  /*0010*/  S2R R8, SR_TID.Y ;  /* 0x0000000000087919 */ /* 0x000e220000002200 */
[----:B------:R-:W1:Y:S01]  /*0020*/  LDCU UR7, c[0x0][0x360] ;  /* 0x00006c00ff0777ac */ /* 0x000e620008000800 */
[----:B------:R-:W0:Y:S01]  /*0030*/  S2R R3, SR_CTAID.Y ;  /* 0x0000000000037919 */ /* 0x000e220000002600 */
[----:B------:R-:W0:Y:S01]  /*0040*/  LDCU UR6, c[0x0][0x364] ;  /* 0x00006c80ff0677ac */ /* 0x000e220008000800 */
[----:B------:R-:W2:Y:S01]  /*0050*/  LDCU UR5, c[0x0][0x388] ;  /* 0x00007100ff0577ac */ /* 0x000ea20008000800 */
[----:B------:R-:W3:Y:S01]  /*0060*/  LDCU UR4, c[0x0][0x370] ;  /* 0x00006e00ff0477ac */ /* 0x000ee20008000800 */
[----:B0-----:R-:W-:-:S05]  /*0070*/  IMAD R8, R3, UR6, R8 ;  /* 0x0000000603087c24 */ /* 0x001fca000f8e0208 */
[----:B--2---:R-:W-:-:S13]  /*0080*/  ISETP.GE.AND P0, PT, R8, UR5, PT ;  /* 0x0000000508007c0c */ /* 0x004fda000bf06270 */
[----:B-1-3--:R-:W-:Y:S05]  /*0090*/  @P0 EXIT ;  /* 0x000000000000094d */ /* 0x00afea0003800000 */
[----:B------:R-:W-:Y:S01]  /*00a0*/  UIMAD UR4, UR7, UR4, URZ ;  /* 0x00000004070472a4 */ /* 0x000fe2000f8e02ff */
[----:B------:R-:W0:Y:S01]  /*00b0*/  S2R R3, SR_CTAID.X ;  /* 0x0000000000037919 */ /* 0x000e220000002500 */
[----:B------:R-:W1:Y:S01]  /*00c0*/  LDCU.64 UR8, c[0x0][0x358] ;  /* 0x00006b00ff0877ac */ /* 0x000e620008000a00 */
[----:B------:R-:W0:Y:S03]  /*00d0*/  S2R R0, SR_TID.X ;  /* 0x0000000000007919 */ /* 0x000e260000002100 */
[----:B------:R-:W-:Y:S01]  /*00e0*/  IMAD R9, RZ, RZ, -UR4 ;  /* 0x80000004ff097e24 */ /* 0x000fe2000f8e02ff */
[----:B------:R-:W-:Y:S01]  /*00f0*/  ISETP.NE.U32.AND P2, PT, RZ, UR4, PT ;  /* 0x00000004ff007c0c */ /* 0x000fe2000bf45070 */
[----:B------:R-:W2:Y:S01]  /*0100*/  LDCU UR10, c[0x0][0x388] ;  /* 0x00007100ff0a77ac */ /* 0x000ea20008000800 */
[----:B------:R-:W3:Y:S08]  /*0110*/  I2F.U32.RP R2, UR4 ;  /* 0x0000000400027d06 */ /* 0x000ef00008209000 */
[----:B---3--:R-:W3:Y:S01]  /*0120*/  MUFU.RCP R2, R2 ;  /* 0x0000000200027308 */ /* 0x008ee20000001000 */
[----:B0-----:R-:W-:Y:S01]  /*0130*/  IMAD R3, R3, UR7, R0 ;  /* 0x0000000703037c24 */ /* 0x001fe2000f8e0200 */
[----:B------:R-:W0:Y:S01]  /*0140*/  LDCU UR7, c[0x0][0x374] ;  /* 0x00006e80ff0777ac */ /* 0x000e220008000800 */
[----:B---3--:R-:W-:-:S02]  /*0150*/  VIADD R6, R2, 0xffffffe ;  /* 0x0ffffffe02067836 */ /* 0x008fc40000000000 */
[----:B------:R-:W-:Y:S01]  /*0160*/  VIADD R3, R3, UR5 ;  /* 0x0000000503037c36 */ /* 0x000fe20008000000 */
[----:B------:R-:W-:Y:S02]  /*0170*/  USHF.L.U32 UR5, UR5, 0x1, URZ ;  /* 0x0000000105057899 */ /* 0x000fe400080006ff */
[----:B------:R3:W4:Y:S01]  /*0180*/  F2I.FTZ.U32.TRUNC.NTZ R7, R6 ;  /* 0x0000000600077305 */ /* 0x000722000021f000 */
[----:B------:R-:W-:-:S05]  /*0190*/  VIADD R5, R3, UR4 ;  /* 0x0000000403057c36 */ /* 0x000fca0008000000 */
[C---:B------:R-:W-:Y:S01]  /*01a0*/  ISETP.GE.AND P0, PT, R5.reuse, UR5, PT ;  /* 0x0000000505007c0c */ /* 0x040fe2000bf06270 */
[----:B---3--:R-:W-:Y:S01]  /*01b0*/  IMAD.MOV.U32 R6, RZ, RZ, RZ ;  /* 0x000000ffff067224 */ /* 0x008fe200078e00ff */
[----:B------:R-:W-:Y:S01]  /*01c0*/  VIMNMX R0, PT, PT, R5, UR5, !PT ;  /* 0x0000000505007c48 */ /* 0x000fe2000ffe0100 */
[----:B0-----:R-:W-:Y:S01]  /*01d0*/  UIMAD UR6, UR6, UR7, URZ ;  /* 0x00000007060672a4 */ /* 0x001fe2000f8e02ff */
[----:B------:R-:W-:Y:S01]  /*01e0*/  SEL R2, RZ, 0x1, P0 ;  /* 0x00000001ff027807 */ /* 0x000fe20000000000 */
[----:B----4-:R-:W-:-:S03]  /*01f0*/  IMAD R9, R9, R7, RZ ;  /* 0x0000000709097224 */ /* 0x010fc600078e02ff */
[----:B------:R-:W-:Y:S01]  /*0200*/  IADD3 R0, PT, PT, R0, -R5, -R2 ;  /* 0x8000000500007210 */ /* 0x000fe20007ffe802 */
[----:B------:R-:W-:-:S04]  /*0210*/  IMAD.HI.U32 R7, R7, R9, R6 ;  /* 0x0000000907077227 */ /* 0x000fc800078e0006 */
[----:B------:R-:W-:Y:S02]  /*0220*/  VIADD R6, R5, UR4 ;  /* 0x0000000405067c36 */ /* 0x000fe40008000000 */
[----:B------:R-:W-:-:S04]  /*0230*/  IMAD.HI.U32 R7, R7, R0, RZ ;  /* 0x0000000007077227 */ /* 0x000fc800078e00ff */
[----:B------:R-:W-:-:S04]  /*0240*/  IMAD.MOV R9, RZ, RZ, -R7 ;  /* 0x000000ffff097224 */ /* 0x000fc800078e0a07 */
[----:B------:R-:W-:Y:S02]  /*0250*/  IMAD R0, R9, UR4, R0 ;  /* 0x0000000409007c24 */ /* 0x000fe4000f8e0200 */
[----:B------:R-:W-:-:S03]  /*0260*/  VIADD R9, R6, UR4 ;  /* 0x0000000406097c36 */ /* 0x000fc60008000000 */
[----:B------:R-:W-:-:S13]  /*0270*/  ISETP.GE.U32.AND P0, PT, R0, UR4, PT ;  /* 0x0000000400007c0c */ /* 0x000fda000bf06070 */
[----:B------:R-:W-:Y:S01]  /*0280*/  @P0 IADD3 R0, PT, PT, R0, -UR4, RZ ;  /* 0x8000000400000c10 */ /* 0x000fe2000fffe0ff */
[----:B------:R-:W-:-:S03]  /*0290*/  @P0 VIADD R7, R7, 0x1 ;  /* 0x0000000107070836 */ /* 0x000fc60000000000 */
[----:B------:R-:W-:-:S13]  /*02a0*/  ISETP.GE.U32.AND P1, PT, R0, UR4, PT ;  /* 0x0000000400007c0c */ /* 0x000fda000bf26070 */
[----:B------:R-:W-:Y:S01]  /*02b0*/  @P1 VIADD R7, R7, 0x1 ;  /* 0x0000000107071836 */ /* 0x000fe20000000000 */
[----:B------:R-:W-:-:S05]  /*02c0*/  @!P2 LOP3.LUT R7, RZ, UR4, RZ, 0x33, !PT ;  /* 0x00000004ff07ac12 */ /* 0x000fca000f8e33ff */
[----:B-12---:R-:W-:-:S07]  /*02d0*/  IMAD.IADD R7, R2, 0x1, R7 ;  /* 0x0000000102077824 */ /* 0x006fce00078e0207 */
.L_x_717:
[----:B------:R-:W-:Y:S01]  /*02e0*/  ISETP.GE.AND P0, PT, R3, UR5, PT ;  /* 0x0000000503007c0c */ /* 0x000fe2000bf06270 */
[----:B------:R-:W-:-:S12]  /*02f0*/  BSSY.RECONVERGENT B0, `(.L_x_698) ;  /* 0x00000cf000007945 */ /* 0x000fd80003800200 */
[----:B0-----:R-:W-:Y:S05]  /*0300*/  @P0 BRA `(.L_x_699) ;  /* 0x0000000c00340947 */ /* 0x001fea0003800000 */
[----:B------:R-:W0:Y:S01]  /*0310*/  LDC R11, c[0x0][0x388] ;  /* 0x0000e200ff0b7b82 */ /* 0x000e220000000800 */
[----:B------:R-:W-:Y:S01]  /*0320*/  LOP3.LUT R26, R7, 0x3, RZ, 0xc0, !PT ;  /* 0x00000003071a7812 */ /* 0x000fe200078ec0ff */
[----:B------:R-:W-:Y:S01]  /*0330*/  BSSY.RECONVERGENT B1, `(.L_x_700) ;  /* 0x000005d000017945 */ /* 0x000fe20003800200 */
[----:B------:R-:W-:Y:S02]  /*0340*/  MOV R31, R3 ;  /* 0x00000003001f7202 */ /* 0x000fe40000000f00 */
[----:B------:R-:W-:-:S03]  /*0350*/  ISETP.NE.AND P0, PT, R26, 0x3, PT ;  /* 0x000000031a00780c */ /* 0x000fc60003f05270 */
[----:B------:R-:W1:Y:S01]  /*0360*/  LDC.64 R12, c[0x0][0x380] ;  /* 0x0000e000ff0c7b82 */ /* 0x000e620000000a00 */
[----:B0-----:R-:W-:-:S04]  /*0370*/  IMAD R15, R8, R11, R8 ;  /* 0x0000000b080f7224 */ /* 0x001fc800078e0208 */
[----:B-1----:R-:W-:-:S05]  /*0380*/  IMAD.WIDE R14, R15, 0x8, R12 ;  /* 0x000000080f0e7825 */ /* 0x002fca00078e020c */
[----:B------:R-:W-:Y:S05]  /*0390*/  @!P0 BRA `(.L_x_701) ;  /* 0x0000000400588947 */ /* 0x000fea0003800000 */
[----:B------:R-:W2:Y:S01]  /*03a0*/  LDG.E.64 R18, desc[UR8][R14.64] ;  /* 0x000000080e127981 */ /* 0x000ea2000c1e1b00 */
[----:B------:R-:W-:-:S04]  /*03b0*/  IMAD R11, R3, R11, R8 ;  /* 0x0000000b030b7224 */ /* 0x000fc800078e0208 */
[----:B------:R-:W-:-:S05]  /*03c0*/  IMAD.WIDE R12, R11, 0x8, R12 ;  /* 0x000000080b0c7825 */ /* 0x000fca00078e020c */
[----:B------:R-:W3:Y:S01]  /*03d0*/  LDG.E.64 R20, desc[UR8][R12.64] ;  /* 0x000000080c147981 */ /* 0x000ee2000c1e1b00 */
[----:B------:R-:W-:Y:S01]  /*03e0*/  IMAD.MOV.U32 R10, RZ, RZ, 0x1 ;  /* 0x00000001ff0a7424 */ /* 0x000fe200078e00ff */
[----:B------:R-:W-:Y:S01]  /*03f0*/  BSSY.RECONVERGENT B2, `(.L_x_702) ;  /* 0x0000012000027945 */ /* 0x000fe20003800200 */
[----:B--2---:R-:W0:Y:S01]  /*0400*/  MUFU.RCP64H R11, R19 ;  /* 0x00000013000b7308 */ /* 0x004e220000001800 */
[----:B---3--:R-:W-:-:S03]  /*0410*/  FSETP.GEU.AND P1, PT, |R21|, 6.5827683646048100446e-37, PT ;  /* 0x036000001500780b */ /* 0x008fc60003f2e200 */
[----:B0-----:R-:W-:-:S08]  /*0420*/  DFMA R16, -R18, R10, 1 ;  /* 0x3ff000001210742b */ /* 0x001fd0000000010a */
[----:B------:R-:W-:-:S08]  /*0430*/  DFMA R16, R16, R16, R16 ;  /* 0x000000101010722b */ /* 0x000fd00000000010 */
[----:B------:R-:W-:-:S08]  /*0440*/  DFMA R16, R10, R16, R10 ;  /* 0x000000100a10722b */ /* 0x000fd0000000000a */
[----:B------:R-:W-:-:S08]  /*0450*/  DFMA R10, -R18, R16, 1 ;  /* 0x3ff00000120a742b */ /* 0x000fd00000000110 */
[----:B------:R-:W-:-:S08]  /*0460*/  DFMA R10, R16, R10, R16 ;  /* 0x0000000a100a722b */ /* 0x000fd00000000010 */
[----:B------:R-:W-:-:S08]  /*0470*/  DMUL R16, R20, R10 ;  /* 0x0000000a14107228 */ /* 0x000fd00000000000 */
[----:B------:R-:W-:-:S08]  /*0480*/  DFMA R22, -R18, R16, R20 ;  /* 0x000000101216722b */ /* 0x000fd00000000114 */
[----:B------:R-:W-:-:S10]  /*0490*/  DFMA R10, R10, R22, R16 ;  /* 0x000000160a0a722b */ /* 0x000fd40000000010 */
[----:B------:R-:W-:-:S05]  /*04a0*/  FFMA R0, RZ, R19, R11 ;  /* 0x00000013ff007223 */ /* 0x000fca000000000b */
[----:B------:R-:W-:-:S13]  /*04b0*/  FSETP.GT.AND P0, PT, |R0|, 1.469367938527859385e-39, PT ;  /* 0x001000000000780b */ /* 0x000fda0003f04200 */
[----:B------:R-:W-:Y:S05]  /*04c0*/  @P0 BRA P1, `(.L_x_703) ;  /* 0x0000000000100947 */ /* 0x000fea0000800000 */
[----:B------:R-:W-:-:S07]  /*04d0*/  MOV R4, 0x4f0 ;  /* 0x000004f000047802 */ /* 0x000fce0000000f00 */
[----:B------:R-:W-:Y:S05]  /*04e0*/  CALL.REL.NOINC `($__internal_0_$__cuda_sm20_div_rn_f64_full) ;  /* 0x0000000800d47944 */ /* 0x000fea0003c00000 */
[----:B------:R-:W-:Y:S02]  /*04f0*/  IMAD.MOV.U32 R10, RZ, RZ, R32 ;  /* 0x000000ffff0a7224 */ /* 0x000fe400078e0020 */
[----:B------:R-:W-:-:S07]  /*0500*/  IMAD.MOV.U32 R11, RZ, RZ, R33 ;  /* 0x000000ffff0b7224 */ /* 0x000fce00078e0021 */
.L_x_703:
[----:B------:R-:W-:Y:S05]  /*0510*/  BSYNC.RECONVERGENT B2 ;  /* 0x0000000000027941 */ /* 0x000fea0003800200 */
.L_x_702:
[----:B------:R0:W-:Y:S01]  /*0520*/  STG.E.64 desc[UR8][R12.64], R10 ;  /* 0x0000000a0c007986 */ /* 0x0001e2000c101b08 */
[----:B------:R-:W-:Y:S01]  /*0530*/  ISETP.NE.AND P0, PT, R26, RZ, PT ;  /* 0x000000ff1a00720c */ /* 0x000fe20003f05270 */
[----:B------:R-:W-:-:S12]  /*0540*/  IMAD.MOV.U32 R31, RZ, RZ, R5 ;  /* 0x000000ffff1f7224 */ /* 0x000fd800078e0005 */
[----:B0-----:R-:W-:Y:S05]  /*0550*/  @!P0 BRA `(.L_x_701) ;  /* 0x0000000000e88947 */ /* 0x001fea0003800000 */
[----:B------:R-:W2:Y:S01]  /*0560*/  LDG.E.64 R18, desc[UR8][R14.64] ;  /* 0x000000080e127981 */ /* 0x000ea2000c1e1b00 */
[----:B------:R-:W0:Y:S01]  /*0570*/  LDC.64 R12, c[0x0][0x380] ;  /* 0x0000e000ff0c7b82 */ /* 0x000e220000000a00 */
[----:B------:R-:W1:Y:S02]  /*0580*/  LDCU UR7, c[0x0][0x388] ;  /* 0x00007100ff0777ac */ /* 0x000e640008000800 */
[----:B-1----:R-:W-:-:S04]  /*0590*/  IMAD R11, R5, UR7, R8 ;  /* 0x00000007050b7c24 */ /* 0x002fc8000f8e0208 */
[----:B0-----:R-:W-:-:S05]  /*05a0*/  IMAD.WIDE R12, R11, 0x8, R12 ;  /* 0x000000080b0c7825 */ /* 0x001fca00078e020c */
[----:B------:R-:W3:Y:S01]  /*05b0*/  LDG.E.64 R20, desc[UR8][R12.64] ;  /* 0x000000080c147981 */ /* 0x000ee2000c1e1b00 */
[----:B------:R-:W-:Y:S01]  /*05c0*/  IMAD.MOV.U32 R10, RZ, RZ, 0x1 ;  /* 0x00000001ff0a7424 */ /* 0x000fe200078e00ff */
[----:B------:R-:W-:Y:S01]  /*05d0*/  BSSY.RECONVERGENT B2, `(.L_x_704) ;  /* 0x0000012000027945 */ /* 0x000fe20003800200 */
[----:B--2---:R-:W0:Y:S04]  /*05e0*/  MUFU.RCP64H R11, R19 ;  /* 0x00000013000b7308 */ /* 0x004e280000001800 */
[----:B0-----:R-:W-:-:S08]  /*05f0*/  DFMA R16, -R18, R10, 1 ;  /* 0x3ff000001210742b */ /* 0x001fd0000000010a */
[----:B------:R-:W-:Y:S01]  /*0600*/  DFMA R16, R16, R16, R16 ;  /* 0x000000101010722b */ /* 0x000fe20000000010 */
[----:B---3--:R-:W-:-:S07]  /*0610*/  FSETP.GEU.AND P1, PT, |R21|, 6.5827683646048100446e-37, PT ;  /* 0x036000001500780b */ /* 0x008fce0003f2e200 */
        /* <DEDUP_REMOVED lines=11> */
[----:B------:R-:W-:Y:S01]  /*06d0*/  MOV R10, R32 ;  /* 0x00000020000a7202 */ /* 0x000fe20000000f00 */
[----:B------:R-:W-:-:S07]  /*06e0*/  IMAD.MOV.U32 R11, RZ, RZ, R33 ;  /* 0x000000ffff0b7224 */ /* 0x000fce00078e0021 */
.L_x_705:
[----:B------:R-:W-:Y:S05]  /*06f0*/  BSYNC.RECONVERGENT B2 ;  /* 0x0000000000027941 */ /* 0x000fea0003800200 */
.L_x_704:
[----:B------:R0:W-:Y:S01]  /*0700*/  STG.E.64 desc[UR8][R12.64], R10 ;  /* 0x0000000a0c007986 */ /* 0x0001e2000c101b08 */
[----:B------:R-:W-:Y:S01]  /*0710*/  ISETP.NE.AND P0, PT, R26, 0x1, PT ;  /* 0x000000011a00780c */ /* 0x000fe20003f05270 */
        /* <DEDUP_REMOVED lines=27> */
.L_x_707:
[----:B------:R-:W-:Y:S05]  /*08d0*/  BSYNC.RECONVERGENT B2 ;  /* 0x0000000000027941 */ /* 0x000fea0003800200 */
.L_x_706:
[----:B------:R0:W-:Y:S01]  /*08e0*/  STG.E.64 desc[UR8][R12.64], R10 ;  /* 0x0000000a0c007986 */ /* 0x0001e2000c101b08 */
[----:B------:R-:W-:-:S07]  /*08f0*/  MOV R31, R9 ;  /* 0x00000009001f7202 */ /* 0x000fce0000000f00 */
.L_x_701:
[----:B------:R-:W-:Y:S05]  /*0900*/  BSYNC.RECONVERGENT B1 ;  /* 0x0000000000017941 */ /* 0x000fea0003800200 */
.L_x_700:
[----:B0-----:R-:W0:Y:S01]  /*0910*/  LDC.64 R12, c[0x0][0x380] ;  /* 0x0000e000ff0c7b82 */ /* 0x001e220000000a00 */
[----:B------:R-:W-:-:S13]  /*0920*/  ISETP.GE.U32.AND P0, PT, R7, 0x3, PT ;  /* 0x000000030700780c */ /* 0x000fda0003f06070 */
[----:B------:R-:W-:Y:S05]  /*0930*/  @!P0 BRA `(.L_x_699) ;  /* 0x0000000400a88947 */ /* 0x000fea0003800000 */
.L_x_716:
[----:B------:R-:W2:Y:S01]  /*0940*/  LDG.E.64 R18, desc[UR8][R14.64] ;  /* 0x000000080e127981 */ /* 0x000ea2000c1e1b00 */
[----:B------:R-:W-:-:S04]  /*0950*/  IMAD R29, R31, UR10, R8 ;  /* 0x0000000a1f1d7c24 */ /* 0x000fc8000f8e0208 */
[----:B0-----:R-:W-:-:S05]  /*0960*/  IMAD.WIDE R28, R29, 0x8, R12 ;  /* 0x000000081d1c7825 */ /* 0x001fca00078e020c */
        /* <DEDUP_REMOVED lines=20> */
.L_x_709:
[----:B------:R-:W-:Y:S05]  /*0ab0*/  BSYNC.RECONVERGENT B1 ;  /* 0x0000000000017941 */ /* 0x000fea0003800200 */
.L_x_708:
[----:B------:R0:W-:Y:S04]  /*0ac0*/  STG.E.64 desc[UR8][R28.64], R10 ;  /* 0x0000000a1c007986 */ /* 0x0001e8000c101b08 */
[----:B------:R-:W2:Y:S01]  /*0ad0*/  LDG.E.64 R18, desc[UR8][R14.64] ;  /* 0x000000080e127981 */ /* 0x000ea2000c1e1b00 */
[----:B------:R-:W-:-:S04]  /*0ae0*/  VIADD R31, R31, UR4 ;  /* 0x000000041f1f7c36 */ /* 0x000fc80008000000 */
[----:B------:R-:W-:-:S04]  /*0af0*/  IMAD R27, R31, UR10, R8 ;  /* 0x0000000a1f1b7c24 */ /* 0x000fc8000f8e0208 */
[----:B------:R-:W-:-:S05]  /*0b00*/  IMAD.WIDE R26, R27, 0x8, R12 ;  /* 0x000000081b1a7825 */ /* 0x000fca00078e020c */
[----:B------:R-:W3:Y:S01]  /*0b10*/  LDG.E.64 R20, desc[UR8][R26.64] ;  /* 0x000000081a147981 */ /* 0x000ee2000c1e1b00 */
[----:B------:R-:W-:Y:S01]  /*0b20*/  IMAD.MOV.U32 R16, RZ, RZ, 0x1 ;  /* 0x00000001ff107424 */ /* 0x000fe200078e00ff */
[----:B------:R-:W-:Y:S01]  /*0b30*/  BSSY.RECONVERGENT B1, `(.L_x_710) ;  /* 0x0000012000017945 */ /* 0x000fe20003800200 */
[----:B--2---:R-:W1:Y:S01]  /*0b40*/  MUFU.RCP64H R17, R19 ;  /* 0x0000001300117308 */ /* 0x004e620000001800 */
[----:B---3--:R-:W-:-:S03]  /*0b50*/  FSETP.GEU.AND P1, PT, |R21|, 6.5827683646048100446e-37, PT ;  /* 0x036000001500780b */ /* 0x008fc60003f2e200 */
[----:B-1----:R-:W-:-:S08]  /*0b60*/  DFMA R22, -R18, R16, 1 ;  /* 0x3ff000001216742b */ /* 0x002fd00000000110 */
[----:B------:R-:W-:-:S08]  /*0b70*/  DFMA R22, R22, R22, R22 ;  /* 0x000000161616722b */ /* 0x000fd00000000016 */
[----:B------:R-:W-:-:S08]  /*0b80*/  DFMA R22, R16, R22, R16 ;  /* 0x000000161016722b */ /* 0x000fd00000000010 */
[----:B0-----:R-:W-:-:S08]  /*0b90*/  DFMA R10, -R18, R22, 1 ;  /* 0x3ff00000120a742b */ /* 0x001fd00000000116 */
        /* <DEDUP_REMOVED lines=11> */
.L_x_711:
[----:B------:R-:W-:Y:S05]  /*0c50*/  BSYNC.RECONVERGENT B1 ;  /* 0x0000000000017941 */ /* 0x000fea0003800200 */
.L_x_710:
        /* <DEDUP_REMOVED lines=25> */
.L_x_713:
[----:B------:R-:W-:Y:S05]  /*0df0*/  BSYNC.RECONVERGENT B1 ;  /* 0x0000000000017941 */ /* 0x000fea0003800200 */
.L_x_712:
[----:B------:R0:W-:Y:S04]  /*0e00*/  STG.E.64 desc[UR8][R28.64], R10 ;  /* 0x0000000a1c007986 */ /* 0x0001e8000c101b08 */
[----:B------:R-:W2:Y:S01]  /*0e10*/  LDG.E.64 R18, desc[UR8][R14.64] ;  /* 0x000000080e127981 */ /* 0x000ea2000c1e1b00 */
[----:B------:R-:W-:-:S05]  /*0e20*/  IADD3 R31, PT, PT, R31, UR4, RZ ;  /* 0x000000041f1f7c10 */ /* 0x000fca000fffe0ff */
        /* <DEDUP_REMOVED lines=22> */
.L_x_715:
[----:B------:R-:W-:Y:S05]  /*0f90*/  BSYNC.RECONVERGENT B1 ;  /* 0x0000000000017941 */ /* 0x000fea0003800200 */
.L_x_714:
[----:B------:R1:W-:Y:S01]  /*0fa0*/  STG.E.64 desc[UR8][R26.64], R10 ;  /* 0x0000000a1a007986 */ /* 0x0003e2000c101b08 */
[----:B------:R-:W-:-:S05]  /*0fb0*/  VIADD R31, R31, UR4 ;  /* 0x000000041f1f7c36 */ /* 0x000fca0008000000 */
[----:B------:R-:W-:-:S13]  /*0fc0*/  ISETP.GE.AND P0, PT, R31, UR5, PT ;  /* 0x000000051f007c0c */ /* 0x000fda000bf06270 */
[----:B-1----:R-:W-:Y:S05]  /*0fd0*/  @!P0 BRA `(.L_x_716) ;  /* 0xfffffff800588947 */ /* 0x002fea000383ffff */
.L_x_699:
[----:B------:R-:W-:Y:S05]  /*0fe0*/  BSYNC.RECONVERGENT B0 ;  /* 0x0000000000007941 */ /* 0x000fea0003800200 */
.L_x_698:
[----:B------:R-:W1:Y:S01]  /*0ff0*/  LDCU UR7, c[0x0][0x388] ;  /* 0x00007100ff0777ac */ /* 0x000e620008000800 */
[----:B------:R-:W-:-:S05]  /*1000*/  VIADD R8, R8, UR6 ;  /* 0x0000000608087c36 */ /* 0x000fca0008000000 */
[----:B-1----:R-:W-:-:S13]  /*1010*/  ISETP.GE.AND P0, PT, R8, UR7, PT ;  /* 0x0000000708007c0c */ /* 0x002fda000bf06270 */
[----:B------:R-:W-:Y:S05]  /*1020*/  @!P0 BRA `(.L_x_717) ;  /* 0xfffffff000ac8947 */ /* 0x000fea000383ffff */
[----:B------:R-:W-:Y:S05]  /*1030*/  EXIT ;  /* 0x000000000000794d */ /* 0x000fea0003800000 */
        .weak           $__internal_0_$__cuda_sm20_div_rn_f64_full
        .type           $__internal_0_$__cuda_sm20_div_rn_f64_full,@function
        .size           $__internal_0_$__cuda_sm20_div_rn_f64_full,(.L_x_767 - $__internal_0_$__cuda_sm20_div_rn_f64_full)
$__internal_0_$__cuda_sm20_div_rn_f64_full:
[C---:B------:R-:W-:Y:S01]  /*1040*/  FSETP.GEU.AND P0, PT, |R19|.reuse, 1.469367938527859385e-39, PT ;  /* 0x001000001300780b */ /* 0x040fe20003f0e200 */
[----:B------:R-:W-:Y:S01]  /*1050*/  IMAD.MOV.U32 R34, RZ, RZ, 0x1 ;  /* 0x00000001ff227424 */ /* 0x000fe200078e00ff */
[----:B------:R-:W-:Y:S01]  /*1060*/  LOP3.LUT R16, R19, 0x800fffff, RZ, 0xc0, !PT ;  /* 0x800fffff13107812 */ /* 0x000fe200078ec0ff */
[----:B------:R-:W-:Y:S01]  /*1070*/  IMAD.MOV.U32 R2, RZ, RZ, 0x1ca00000 ;  /* 0x1ca00000ff027424 */ /* 0x000fe200078e00ff */
[C---:B------:R-:W-:Y:S01]  /*1080*/  FSETP.GEU.AND P2, PT, |R21|.reuse, 1.469367938527859385e-39, PT ;  /* 0x001000001500780b */ /* 0x040fe20003f4e200 */
[----:B------:R-:W-:Y:S01]  /*1090*/  IMAD.MOV.U32 R22, RZ, RZ, R20 ;  /* 0x000000ffff167224 */ /* 0x000fe200078e0014 */
[----:B------:R-:W-:Y:S01]  /*10a0*/  LOP3.LUT R17, R16, 0x3ff00000, RZ, 0xfc, !PT ;  /* 0x3ff0000010117812 */ /* 0x000fe200078efcff */
[----:B------:R-:W-:Y:S01]  /*10b0*/  BSSY.RECONVERGENT B3, `(.L_x_718) ;  /* 0x0000050000037945 */ /* 0x000fe20003800200 */
[----:B------:R-:W-:Y:S02]  /*10c0*/  MOV R16, R18 ;  /* 0x0000001200107202 */ /* 0x000fe40000000f00 */
[----:B------:R-:W-:-:S02]  /*10d0*/  LOP3.LUT R10, R21, 0x7ff00000, RZ, 0xc0, !PT ;  /* 0x7ff00000150a7812 */ /* 0x000fc400078ec0ff */
[----:B------:R-:W-:Y:S01]  /*10e0*/  LOP3.LUT R11, R19, 0x7ff00000, RZ, 0xc0, !PT ;  /* 0x7ff00000130b7812 */ /* 0x000fe200078ec0ff */
[----:B------:R-:W-:-:S03]  /*10f0*/  @!P0 DMUL R16, R18, 8.98846567431157953865e+307 ;  /* 0x7fe0000012108828 */ /* 0x000fc60000000000 */
[C---:B------:R-:W-:Y:S01]  /*1100*/  ISETP.GE.U32.AND P1, PT, R10.reuse, R11, PT ;  /* 0x0000000b0a00720c */ /* 0x040fe20003f26070 */
[----:B------:R-:W-:Y:S01]  /*1110*/  @!P2 IMAD.MOV.U32 R32, RZ, RZ, RZ ;  /* 0x000000ffff20a224 */ /* 0x000fe200078e00ff */
[----:B------:R-:W-:Y:S01]  /*1120*/  @!P2 LOP3.LUT R23, R19, 0x7ff00000, RZ, 0xc0, !PT ;  /* 0x7ff000001317a812 */ /* 0x000fe200078ec0ff */
[----:B------:R-:W0:Y:S03]  /*1130*/  MUFU.RCP64H R35, R17 ;  /* 0x0000001100237308 */ /* 0x000e260000001800 */
[----:B------:R-:W-:Y:S02]  /*1140*/  @!P2 ISETP.GE.U32.AND P3, PT, R10, R23, PT ;  /* 0x000000170a00a20c */ /* 0x000fe40003f66070 */
[----:B------:R-:W-:Y:S02]  /*1150*/  SEL R23, R2, 0x63400000, !P1 ;  /* 0x6340000002177807 */ /* 0x000fe40004800000 */
[----:B------:R-:W-:-:S02]  /*1160*/  @!P0 LOP3.LUT R11, R17, 0x7ff00000, RZ, 0xc0, !PT ;  /* 0x7ff00000110b8812 */ /* 0x000fc400078ec0ff */
[----:B------:R-:W-:Y:S01]  /*1170*/  LOP3.LUT R23, R23, 0x800fffff, R21, 0xf8, !PT ;  /* 0x800fffff17177812 */ /* 0x000fe200078ef815 */
[----:B0-----:R-:W-:-:S08]  /*1180*/  DFMA R24, R34, -R16, 1 ;  /* 0x3ff000002218742b */ /* 0x001fd00000000810 */
[----:B------:R-:W-:-:S08]  /*1190*/  DFMA R24, R24, R24, R24 ;  /* 0x000000181818722b */ /* 0x000fd00000000018 */
[----:B------:R-:W-:Y:S01]  /*11a0*/  DFMA R34, R34, R24, R34 ;  /* 0x000000182222722b */ /* 0x000fe20000000022 */
[----:B------:R-:W-:-:S04]  /*11b0*/  @!P2 SEL R25, R2, 0x63400000, !P3 ;  /* 0x634000000219a807 */ /* 0x000fc80005800000 */
[----:B------:R-:W-:-:S03]  /*11c0*/  @!P2 LOP3.LUT R0, R25, 0x80000000, R21, 0xf8, !PT ;  /* 0x800000001900a812 */ /* 0x000fc600078ef815 */
[----:B------:R-:W-:Y:S01]  /*11d0*/  DFMA R24, R34, -R16, 1 ;  /* 0x3ff000002218742b */ /* 0x000fe20000000810 */
[----:B------:R-:W-:Y:S01]  /*11e0*/  @!P2 LOP3.LUT R33, R0, 0x100000, RZ, 0xfc, !PT ;  /* 0x001000000021a812 */ /* 0x000fe200078efcff */
[----:B------:R-:W-:-:S05]  /*11f0*/  IMAD.MOV.U32 R0, RZ, RZ, R10 ;  /* 0x000000ffff007224 */ /* 0x000fca00078e000a */
[----:B------:R-:W-:Y:S02]  /*1200*/  @!P2 DFMA R22, R22, 2, -R32 ;  /* 0x400000001616a82b */ /* 0x000fe40000000820 */
[----:B------:R-:W-:-:S08]  /*1210*/  DFMA R34, R34, R24, R34 ;  /* 0x000000182222722b */ /* 0x000fd00000000022 */
[----:B------:R-:W-:Y:S01]  /*1220*/  @!P2 LOP3.LUT R0, R23, 0x7ff00000, RZ, 0xc0, !PT ;  /* 0x7ff000001700a812 */ /* 0x000fe200078ec0ff */
[----:B------:R-:W-:-:S03]  /*1230*/  DMUL R32, R34, R22 ;  /* 0x0000001622207228 */ /* 0x000fc60000000000 */
[----:B------:R-:W-:-:S04]  /*1240*/  IADD3 R24, PT, PT, R0, -0x1, RZ ;  /* 0xffffffff00187810 */ /* 0x000fc80007ffe0ff */
[----:B------:R-:W-:Y:S01]  /*1250*/  ISETP.GT.U32.AND P0, PT, R24, 0x7feffffe, PT ;  /* 0x7feffffe1800780c */ /* 0x000fe20003f04070 */
[----:B------:R-:W-:Y:S01]  /*1260*/  VIADD R24, R11, 0xffffffff ;  /* 0xffffffff0b187836 */ /* 0x000fe20000000000 */
[----:B------:R-:W-:-:S04]  /*1270*/  DFMA R36, R32, -R16, R22 ;  /* 0x800000102024722b */ /* 0x000fc80000000016 */
[----:B------:R-:W-:-:S04]  /*1280*/  ISETP.GT.U32.OR P0, PT, R24, 0x7feffffe, P0 ;  /* 0x7feffffe1800780c */ /* 0x000fc80000704470 */
[----:B------:R-:W-:-:S09]  /*1290*/  DFMA R24, R34, R36, R32 ;  /* 0x000000242218722b */ /* 0x000fd20000000020 */
[----:B------:R-:W-:Y:S05]  /*12a0*/  @P0 BRA `(.L_x_719) ;  /* 0x00000000006c0947 */ /* 0x000fea0003800000 */
[----:B------:R-:W-:-:S04]  /*12b0*/  LOP3.LUT R11, R19, 0x7ff00000, RZ, 0xc0, !PT ;  /* 0x7ff00000130b7812 */ /* 0x000fc800078ec0ff */
[CC--:B------:R-:W-:Y:S02]  /*12c0*/  VIADDMNMX R0, R10.reuse, -R11.reuse, 0xb9600000, !PT ;  /* 0xb96000000a007446 */ /* 0x0c0fe4000780090b */
[----:B------:R-:W-:Y:S01]  /*12d0*/  ISETP.GE.U32.AND P0, PT, R10, R11, PT ;  /* 0x0000000b0a00720c */ /* 0x000fe20003f06070 */
[----:B------:R-:W-:Y:S01]  /*12e0*/  IMAD.MOV.U32 R10, RZ, RZ, RZ ;  /* 0x000000ffff0a7224 */ /* 0x000fe200078e00ff */
[----:B------:R-:W-:Y:S02]  /*12f0*/  VIMNMX R0, PT, PT, R0, 0x46a00000, PT ;  /* 0x46a0000000007848 */ /* 0x000fe40003fe0100 */
[----:B------:R-:W-:-:S05]  /*1300*/  SEL R11, R2, 0x63400000, !P0 ;  /* 0x63400000020b7807 */ /* 0x000fca0004000000 */
[----:B------:R-:W-:-:S04]  /*1310*/  IMAD.IADD R0, R0, 0x1, -R11 ;  /* 0x0000000100007824 */ /* 0x000fc800078e0a0b */
[----:B------:R-:W-:-:S06]  /*1320*/  VIADD R11, R0, 0x7fe00000 ;  /* 0x7fe00000000b7836 */ /* 0x000fcc0000000000 */
[----:B------:R-:W-:-:S10]  /*1330*/  DMUL R32, R24, R10 ;  /* 0x0000000a18207228 */ /* 0x000fd40000000000 */
[----:B------:R-:W-:-:S13]  /*1340*/  FSETP.GTU.AND P0, PT, |R33|, 1.469367938527859385e-39, PT ;  /* 0x001000002100780b */ /* 0x000fda0003f0c200 */
[----:B------:R-:W-:Y:S05]  /*1350*/  @P0 BRA `(.L_x_720) ;  /* 0x0000000000940947 */ /* 0x000fea0003800000 */
[----:B------:R-:W-:-:S06]  /*1360*/  DFMA R16, R24, -R16, R22 ;  /* 0x800000101810722b */ /* 0x000fcc0000000016 */
[----:B------:R-:W-:-:S04]  /*1370*/  IMAD.MOV.U32 R16, RZ, RZ, RZ ;  /* 0x000000ffff107224 */ /* 0x000fc800078e00ff */
[C---:B------:R-:W-:Y:S02]  /*1380*/  FSETP.NEU.AND P0, PT, R17.reuse, RZ, PT ;  /* 0x000000ff1100720b */ /* 0x040fe40003f0d000 */
[----:B------:R-:W-:-:S04]  /*1390*/  LOP3.LUT R18, R17, 0x80000000, R19, 0x48, !PT ;  /* 0x8000000011127812 */ /* 0x000fc800078e4813 */
[----:B------:R-:W-:-:S07]  /*13a0*/  LOP3.LUT R17, R18, R11, RZ, 0xfc, !PT ;  /* 0x0000000b12117212 */ /* 0x000fce00078efcff */
[----:B------:R-:W-:Y:S05]  /*13b0*/  @!P0 BRA `(.L_x_720) ;  /* 0x00000000007c8947 */ /* 0x000fea0003800000 */
[----:B------:R-:W-:Y:S01]  /*13c0*/  IADD3 R11, PT, PT, -R0, RZ, RZ ;  /* 0x000000ff000b7210 */ /* 0x000fe20007ffe1ff */
[----:B------:R-:W-:-:S06]  /*13d0*/  IMAD.MOV.U32 R10, RZ, RZ, RZ ;  /* 0x000000ffff0a7224 */ /* 0x000fcc00078e00ff */
[----:B------:R-:W-:Y:S02]  /*13e0*/  DFMA R10, R32, -R10, R24 ;  /* 0x8000000a200a722b */ /* 0x000fe40000000018 */
[----:B------:R-:W-:-:S04]  /*13f0*/  DMUL.RP R24, R24, R16 ;  /* 0x0000001018187228 */ /* 0x000fc80000008000 */
[----:B------:R-:W-:-:S04]  /*1400*/  IADD3 R10, PT, PT, -R0, -0x43300000, RZ ;  /* 0xbcd00000000a7810 */ /* 0x000fc80007ffe1ff */
[----:B------:R-:W-:Y:S02]  /*1410*/  FSETP.NEU.AND P0, PT, |R11|, R10, PT ;  /* 0x0000000a0b00720b */ /* 0x000fe40003f0d200 */
[----:B------:R-:W-:Y:S02]  /*1420*/  LOP3.LUT R11, R25, R18, RZ, 0x3c, !PT ;  /* 0x00000012190b7212 */ /* 0x000fe400078e3cff */
[----:B------:R-:W-:Y:S02]  /*1430*/  FSEL R32, R24, R32, !P0 ;  /* 0x0000002018207208 */ /* 0x000fe40004000000 */
[----:B------:R-:W-:Y:S01]  /*1440*/  FSEL R33, R11, R33, !P0 ;  /* 0x000000210b217208 */ /* 0x000fe20004000000 */
[----:B------:R-:W-:Y:S06]  /*1450*/  BRA `(.L_x_720) ;  /* 0x0000000000547947 */ /* 0x000fec0003800000 */
.L_x_719:
[----:B------:R-:W-:-:S14]  /*1460*/  DSETP.NAN.AND P0, PT, R20, R20, PT ;  /* 0x000000141400722a */ /* 0x000fdc0003f08000 */
[----:B------:R-:W-:Y:S05]  /*1470*/  @P0 BRA `(.L_x_721) ;  /* 0x0000000000440947 */ /* 0x000fea0003800000 */
[----:B------:R-:W-:-:S14]  /*1480*/  DSETP.NAN.AND P0, PT, R18, R18, PT ;  /* 0x000000121200722a */ /* 0x000fdc0003f08000 */
[----:B------:R-:W-:Y:S05]  /*1490*/  @P0 BRA `(.L_x_722) ;  /* 0x0000000000300947 */ /* 0x000fea0003800000 */
[----:B------:R-:W-:Y:S01]  /*14a0*/  ISETP.NE.AND P0, PT, R0, R11, PT ;  /* 0x0000000b0000720c */ /* 0x000fe20003f05270 */
[----:B------:R-:W-:Y:S02]  /*14b0*/  IMAD.MOV.U32 R32, RZ, RZ, 0x0 ;  /* 0x00000000ff207424 */ /* 0x000fe400078e00ff */
[----:B------:R-:W-:-:S10]  /*14c0*/  IMAD.MOV.U32 R33, RZ, RZ, -0x80000 ;  /* 0xfff80000ff217424 */ /* 0x000fd400078e00ff */
[----:B------:R-:W-:Y:S05]  /*14d0*/  @!P0 BRA `(.L_x_720) ;  /* 0x0000000000348947 */ /* 0x000fea0003800000 */
[----:B------:R-:W-:Y:S02]  /*14e0*/  ISETP.NE.AND P0, PT, R0, 0x7ff00000, PT ;  /* 0x7ff000000000780c */ /* 0x000fe40003f05270 */
[----:B------:R-:W-:Y:S02]  /*14f0*/  LOP3.LUT R33, R21, 0x80000000, R19, 0x48, !PT ;  /* 0x8000000015217812 */ /* 0x000fe400078e4813 */
[----:B------:R-:W-:-:S13]  /*1500*/  ISETP.EQ.OR P0, PT, R11, RZ, !P0 ;  /* 0x000000ff0b00720c */ /* 0x000fda0004702670 */
[----:B------:R-:W-:Y:S01]  /*1510*/  @P0 LOP3.LUT R0, R33, 0x7ff00000, RZ, 0xfc, !PT ;  /* 0x7ff0000021000812 */ /* 0x000fe200078efcff */
[----:B------:R-:W-:Y:S02]  /*1520*/  @!P0 IMAD.MOV.U32 R32, RZ, RZ, RZ ;  /* 0x000000ffff208224 */ /* 0x000fe400078e00ff */
[----:B------:R-:W-:Y:S01]  /*1530*/  @P0 IMAD.MOV.U32 R32, RZ, RZ, RZ ;  /* 0x000000ffff200224 */ /* 0x000fe200078e00ff */
[----:B------:R-:W-:Y:S01]  /*1540*/  @P0 MOV R33, R0 ;  /* 0x0000000000210202 */ /* 0x000fe20000000f00 */
[----:B------:R-:W-:Y:S06]  /*1550*/  BRA `(.L_x_720) ;  /* 0x0000000000147947 */ /* 0x000fec0003800000 */
.L_x_722:
[----:B------:R-:W-:Y:S01]  /*1560*/  LOP3.LUT R33, R19, 0x80000, RZ, 0xfc, !PT ;  /* 0x0008000013217812 */ /* 0x000fe200078efcff */
[----:B------:R-:W-:Y:S01]  /*1570*/  IMAD.MOV.U32 R32, RZ, RZ, R18 ;  /* 0x000000ffff207224 */ /* 0x000fe200078e0012 */
[----:B------:R-:W-:Y:S06]  /*1580*/  BRA `(.L_x_720) ;  /* 0x0000000000087947 */ /* 0x000fec0003800000 */
.L_x_721:
[----:B------:R-:W-:Y:S01]  /*1590*/  LOP3.LUT R33, R21, 0x80000, RZ, 0xfc, !PT ;  /* 0x0008000015217812 */ /* 0x000fe200078efcff */
[----:B------:R-:W-:-:S07]  /*15a0*/  IMAD.MOV.U32 R32, RZ, RZ, R20 ;  /* 0x000000ffff207224 */ /* 0x000fce00078e0014 */
.L_x_720:
[----:B------:R-:W-:Y:S05]  /*15b0*/  BSYNC.RECONVERGENT B3 ;  /* 0x0000000000037941 */ /* 0x000fea0003800200 */
.L_x_718:
[----:B------:R-:W-:Y:S02]  /*15c0*/  IMAD.MOV.U32 R10, RZ, RZ, R4 ;  /* 0x000000ffff0a7224 */ /* 0x000fe400078e0004 */
[----:B------:R-:W-:-:S04]  /*15d0*/  IMAD.MOV.U32 R11, RZ, RZ, 0x0 ;  /* 0x00000000ff0b7424 */ /* 0x000fc800078e00ff */
[----:B------:R-:W-:Y:S05]  /*15e0*/  RET.REL.NODEC R10 `(_Z9NormalizePdi) ;  /* 0xffffffe80a847950 */ /* 0x000fea0003c3ffff */
.L_x_723:
        /* <DEDUP_REMOVED lines=9> */
.L_x_767:


//--------------------- .text._Z13BackwardGaussPdii --------------------------
	.section	.text._Z13BackwardGaussPdii,"ax",@progbits
	.align	128
        .global         _Z13BackwardGaussPdii
        .type           _Z13BackwardGaussPdii,@function
        .size           _Z13BackwardGaussPdii,(.L_x_768 - _Z13BackwardGaussPdii)
        .other          _Z13BackwardGaussPdii,@"STO_CUDA_ENTRY STV_DEFAULT"
_Z13BackwardGaussPdii:
.text._Z13BackwardGaussPdii:
[----:B------:R-:W-:Y:S01]  /*0000*/  LDC R1, c[0x0][0x37c] ;  /* 0x0000df00ff017b82 */ /* 0x000fe20000000800 */
[----:B------:R-:W0:Y:S07]  /*0010*/  S2R R0, SR_TID.Y ;  /* 0x0000000000007919 */ /* 0x000e2e0000002200 */
[----:B------:R-:W1:Y:S01]  /*0020*/  LDC.64 R4, c[0x0][0x388] ;  /* 0x0000e200ff047b82 */ /* 0x000e620000000a00 */
[----:B------:R-:W0:Y:S01]  /*0030*/  LDCU UR4, c[0x0][0x364] ;  /* 0x00006c80ff0477ac */ /* 0x000e220008000800 */
[----:B------:R-:W0:Y:S01]  /*0040*/  S2R R3, SR_CTAID.Y ;  /* 0x0000000000037919 */ /* 0x000e220000002600 */
[----:B-1----:R-:W-:-:S02]  /*0050*/  IMAD.SHL.U32 R26, R4, 0x2, RZ ;  /* 0x00000002041a7824 */ /* 0x002fc400078e00ff */
[----:B0-----:R-:W-:-:S04]  /*0060*/  IMAD R0, R3, UR4, R0 ;  /* 0x0000000403007c24 */ /* 0x001fc8000f8e0200 */
[----:B------:R-:W-:-:S05]  /*0070*/  IMAD.X R25, R0, 0x1, R5, PT ;  /* 0x0000000100197824 */ /* 0x000fca00038e0605 */
[----:B------:R-:W-:-:S13]  /*0080*/  ISETP.GE.AND P0, PT, R25, R26, PT ;  /* 0x0000001a1900720c */ /* 0x000fda0003f06270 */
[----:B------:R-:W-:Y:S05]  /*0090*/  @P0 EXIT ;  /* 0x000000000000094d */ /* 0x000fea0003800000 */
[----:B------:R-:W0:Y:S01]  /*00a0*/  S2R R0, SR_CTAID.X ;  /* 0x0000000000007919 */ /* 0x000e220000002500 */
[----:B------:R-:W0:Y:S01]  /*00b0*/  LDCU UR5, c[0x0][0x360] ;  /* 0x00006c00ff0577ac */ /* 0x000e220008000800 */
[----:B------:R-:W1:Y:S01]  /*00c0*/  LDC.64 R10, c[0x0][0x380] ;  /* 0x0000e000ff0a7b82 */ /* 0x000e620000000a00 */
[----:B------:R-:W0:Y:S01]  /*00d0*/  S2R R3, SR_TID.X ;  /* 0x0000000000037919 */ /* 0x000e220000002100 */
[----:B------:R-:W2:Y:S01]  /*00e0*/  LDCU UR6, c[0x0][0x374] ;  /* 0x00006e80ff0677ac */ /* 0x000ea20008000800 */
[----:B------:R-:W3:Y:S01]  /*00f0*/  LDCU UR7, c[0x0][0x370] ;  /* 0x00006e00ff0777ac */ /* 0x000ee20008000800 */
[----:B------:R-:W4:Y:S01]  /*0100*/  LDCU.64 UR8, c[0x0][0x358] ;  /* 0x00006b00ff0877ac */ /* 0x000f220008000a00 */
[----:B------:R-:W0:Y:S01]  /*0110*/  LDCU UR10, c[0x0][0x388] ;  /* 0x00007100ff0a77ac */ /* 0x000e220008000800 */
[----:B--2---:R-:W-:Y:S01]  /*0120*/  UIMAD UR4, UR4, UR6, URZ ;  /* 0x00000006040472a4 */ /* 0x004fe2000f8e02ff */
[----:B0-----:R-:W-:Y:S01]  /*0130*/  IMAD R0, R0, UR5, R3 ;  /* 0x0000000500007c24 */ /* 0x001fe2000f8e0203 */
[----:B---3--:R-:W-:Y:S01]  /*0140*/  UIMAD UR5, UR5, UR7, URZ ;  /* 0x00000007050572a4 */ /* 0x008fe2000f8e02ff */
[----:B------:R-:W-:-:S03]  /*0150*/  IMAD R3, R5, R4, R5 ;  /* 0x0000000405037224 */ /* 0x000fc600078e0205 */
[----:B------:R-:W-:Y:S01]  /*0160*/  LOP3.LUT R0, RZ, R0, RZ, 0x33, !PT ;  /* 0x00000000ff007212 */ /* 0x000fe200078e33ff */
[----:B-1----:R-:W-:-:S04]  /*0170*/  IMAD.WIDE R10, R3, 0x8, R10 ;  /* 0x00000008030a7825 */ /* 0x002fc800078e020a */
[----:B----4-:R-:W-:-:S07]  /*0180*/  IMAD.IADD R24, R0, 0x1, R5 ;  /* 0x0000000100187824 */ /* 0x010fce00078e0205 */
.L_x_729:
[----:B------:R-:W-:Y:S01]  /*0190*/  ISETP.GE.AND P0, PT, R24, RZ, PT ;  /* 0x000000ff1800720c */ /* 0x000fe20003f06270 */
[----:B------:R-:W-:-:S12]  /*01a0*/  BSSY.RECONVERGENT B0, `(.L_x_724) ;  /* 0x0000029000007945 */ /* 0x000fd80003800200 */
[----:B0-----:R-:W-:Y:S05]  /*01b0*/  @!P0 BRA `(.L_x_725) ;  /* 0x00000000009c8947 */ /* 0x001fea0003800000 */
[----:B------:R-:W0:Y:S01]  /*01c0*/  LDC.64 R2, c[0x0][0x388] ;  /* 0x0000e200ff027b82 */ /* 0x000e220000000a00 */
[----:B------:R-:W-:-:S07]  /*01d0*/  IMAD.MOV.U32 R0, RZ, RZ, R24 ;  /* 0x000000ffff007224 */ /* 0x000fce00078e0018 */
[----:B------:R-:W1:Y:S08]  /*01e0*/  LDC.64 R4, c[0x0][0x380] ;  /* 0x0000e000ff047b82 */ /* 0x000e700000000a00 */
[----:B------:R-:W2:Y:S08]  /*01f0*/  LDC.64 R8, c[0x0][0x380] ;  /* 0x0000e000ff087b82 */ /* 0x000eb00000000a00 */
[----:B------:R-:W3:Y:S01]  /*0200*/  LDC.64 R6, c[0x0][0x388] ;  /* 0x0000e200ff067b82 */ /* 0x000ee20000000a00 */
[----:B0-----:R-:W-:-:S04]  /*0210*/  IMAD R3, R25, R2, R3 ;  /* 0x0000000219037224 */ /* 0x001fc800078e0203 */
[----:B-1----:R-:W-:-:S07]  /*0220*/  IMAD.WIDE R4, R3, 0x8, R4 ;  /* 0x0000000803047825 */ /* 0x002fce00078e0204 */
.L_x_728:
[----:B0-----:R-:W4:Y:S01]  /*0230*/  LDG.E.64 R14, desc[UR8][R10.64] ;  /* 0x000000080a0e7981 */ /* 0x001f22000c1e1b00 */
[----:B---3--:R-:W-:-:S03]  /*0240*/  IMAD R13, R7, R6, R0 ;  /* 0x00000006070d7224 */ /* 0x008fc600078e0200 */
[----:B------:R-:W3:Y:S01]  /*0250*/  LDG.E.64 R2, desc[UR8][R4.64] ;  /* 0x0000000804027981 */ /* 0x000ee2000c1e1b00 */
[----:B--2---:R-:W-:-:S06]  /*0260*/  IMAD.WIDE R12, R13, 0x8, R8 ;  /* 0x000000080d0c7825 */ /* 0x004fcc00078e0208 */
[----:B------:R-:W3:Y:S01]  /*0270*/  LDG.E.64 R12, desc[UR8][R12.64] ;  /* 0x000000080c0c7981 */ /* 0x000ee2000c1e1b00 */
[----:B------:R-:W-:Y:S01]  /*0280*/  IMAD.MOV.U32 R16, RZ, RZ, 0x1 ;  /* 0x00000001ff107424 */ /* 0x000fe200078e00ff */
[----:B------:R-:W-:Y:S01]  /*0290*/  BSSY.RECONVERGENT B1, `(.L_x_726) ;  /* 0x0000011000017945 */ /* 0x000fe20003800200 */
[----:B----4-:R-:W0:Y:S04]  /*02a0*/  MUFU.RCP64H R17, R15 ;  /* 0x0000000f00117308 */ /* 0x010e280000001800 */
[----:B0-----:R-:W-:-:S08]  /*02b0*/  DFMA R18, -R14, R16, 1 ;  /* 0x3ff000000e12742b */ /* 0x001fd00000000110 */
[----:B------:R-:W-:-:S08]  /*02c0*/  DFMA R18, R18, R18, R18 ;  /* 0x000000121212722b */ /* 0x000fd00000000012 */
[----:B------:R-:W-:-:S08]  /*02d0*/  DFMA R18, R16, R18, R16 ;  /* 0x000000121012722b */ /* 0x000fd00000000010 */
[----:B------:R-:W-:Y:S02]  /*02e0*/  DFMA R16, -R14, R18, 1 ;  /* 0x3ff000000e10742b */ /* 0x000fe40000000112 */
[----:B---3--:R-:W-:-:S06]  /*02f0*/  DMUL R20, R2, R12 ;  /* 0x0000000c02147228 */ /* 0x008fcc0000000000 */
[----:B------:R-:W-:-:S08]  /*0300*/  DFMA R16, R18, R16, R18 ;  /* 0x000000101210722b */ /* 0x000fd00000000012 */
[----:B------:R-:W-:-:S08]  /*0310*/  DMUL R2, R20, R16 ;  /* 0x0000001014027228 */ /* 0x000fd00000000000 */
[----:B------:R-:W-:-:S08]  /*0320*/  DFMA R18, -R14, R2, R20 ;  /* 0x000000020e12722b */ /* 0x000fd00000000114 */
[----:B------:R-:W-:Y:S01]  /*0330*/  DFMA R2, R16, R18, R2 ;  /* 0x000000121002722b */ /* 0x000fe20000000002 */
[----:B------:R-:W-:-:S09]  /*0340*/  FSETP.GEU.AND P1, PT, |R21|, 6.5827683646048100446e-37, PT ;  /* 0x036000001500780b */ /* 0x000fd20003f2e200 */
[----:B------:R-:W-:-:S05]  /*0350*/  FFMA R12, RZ, R15, R3 ;  /* 0x0000000fff0c7223 */ /* 0x000fca0000000003 */
[----:B------:R-:W-:-:S13]  /*0360*/  FSETP.GT.AND P0, PT, |R12|, 1.469367938527859385e-39, PT ;  /* 0x001000000c00780b */ /* 0x000fda0003f04200 */
[----:B------:R-:W-:Y:S05]  /*0370*/  @P0 BRA P1, `(.L_x_727) ;  /* 0x0000000000080947 */ /* 0x000fea0000800000 */
[----:B------:R-:W-:-:S07]  /*0380*/  MOV R28, 0x3a0 ;  /* 0x000003a0001c7802 */ /* 0x000fce0000000f00 */
[----:B------:R-:W-:Y:S05]  /*0390*/  CALL.REL.NOINC `($__internal_1_$__cuda_sm20_div_rn_f64_full) ;  /* 0x0000000000387944 */ /* 0x000fea0003c00000 */
.L_x_727:
[----:B------:R-:W-:Y:S05]  /*03a0*/  BSYNC.RECONVERGENT B1 ;  /* 0x0000000000017941 */ /* 0x000fea0003800200 */
.L_x_726:
[----:B------:R-:W-:-:S04]  /*03b0*/  IMAD R13, R25, UR10, R0 ;  /* 0x0000000a190d7c24 */ /* 0x000fc8000f8e0200 */
[----:B------:R-:W-:-:S05]  /*03c0*/  IMAD.WIDE R12, R13, 0x8, R8 ;  /* 0x000000080d0c7825 */ /* 0x000fca00078e0208 */
[----:B------:R-:W2:Y:S01]  /*03d0*/  LDG.E.64 R14, desc[UR8][R12.64] ;  /* 0x000000080c0e7981 */ /* 0x000ea2000c1e1b00 */
[----:B------:R-:W-:-:S05]  /*03e0*/  VIADD R0, R0, -UR5 ;  /* 0x8000000500007c36 */ /* 0x000fca0008000000 */
[----:B------:R-:W-:Y:S01]  /*03f0*/  ISETP.GT.AND P0, PT, R0, -0x1, PT ;  /* 0xffffffff0000780c */ /* 0x000fe20003f04270 */
[----:B--2---:R-:W-:-:S07]  /*0400*/  DADD R14, R14, -R2 ;  /* 0x000000000e0e7229 */ /* 0x004fce0000000802 */
[----:B------:R0:W-:Y:S05]  /*0410*/  STG.E.64 desc[UR8][R12.64], R14 ;  /* 0x0000000e0c007986 */ /* 0x0001ea000c101b08 */
[----:B------:R-:W-:Y:S05]  /*0420*/  @P0 BRA `(.L_x_728) ;  /* 0xfffffffc00800947 */ /* 0x000fea000383ffff */
.L_x_725:
[----:B------:R-:W-:Y:S05]  /*0430*/  BSYNC.RECONVERGENT B0 ;  /* 0x0000000000007941 */ /* 0x000fea0003800200 */
.L_x_724:
[----:B------:R-:W-:-:S05]  /*0440*/  VIADD R25, R25, UR4 ;  /* 0x0000000419197c36 */ /* 0x000fca0008000000 */
[----:B------:R-:W-:-:S13]  /*0450*/  ISETP.GE.AND P0, PT, R25, R26, PT ;  /* 0x0000001a1900720c */ /* 0x000fda0003f06270 */
[----:B------:R-:W-:Y:S05]  /*0460*/  @!P0 BRA `(.L_x_729) ;  /* 0xfffffffc00488947 */ /* 0x000fea000383ffff */
[----:B------:R-:W-:Y:S05]  /*0470*/  EXIT ;  /* 0x000000000000794d */ /* 0x000fea0003800000 */
        .weak           $__internal_1_$__cuda_sm20_div_rn_f64_full
        .type           $__internal_1_$__cuda_sm20_div_rn_f64_full,@function
        .size           $__internal_1_$__cuda_sm20_div_rn_f64_full,(.L_x_768 - $__internal_1_$__cuda_sm20_div_rn_f64_full)
$__internal_1_$__cuda_sm20_div_rn_f64_full:
[----:B------:R-:W-:Y:S01]  /*0480*/  IMAD.MOV.U32 R13, RZ, RZ, R21 ;  /* 0x000000ffff0d7224 */ /* 0x000fe200078e0015 */
[C---:B------:R-:W-:Y:S01]  /*0490*/  FSETP.GEU.AND P0, PT, |R15|.reuse, 1.469367938527859385e-39, PT ;  /* 0x001000000f00780b */ /* 0x040fe20003f0e200 */
[--C-:B------:R-:W-:Y:S01]  /*04a0*/  IMAD.MOV.U32 R16, RZ, RZ, R14.reuse ;  /* 0x000000ffff107224 */ /* 0x100fe200078e000e */
[----:B------:R-:W-:Y:S01]  /*04b0*/  LOP3.LUT R2, R15, 0x800fffff, RZ, 0xc0, !PT ;  /* 0x800fffff0f027812 */ /* 0x000fe200078ec0ff */
[----:B------:R-:W-:Y:S01]  /*04c0*/  IMAD.MOV.U32 R17, RZ, RZ, R15 ;  /* 0x000000ffff117224 */ /* 0x000fe200078e000f */
[C---:B------:R-:W-:Y:S01]  /*04d0*/  FSETP.GEU.AND P2, PT, |R13|.reuse, 1.469367938527859385e-39, PT ;  /* 0x001000000d00780b */ /* 0x040fe20003f4e200 */
[----:B------:R-:W-:Y:S01]  /*04e0*/  IMAD.MOV.U32 R29, RZ, RZ, 0x1ca00000 ;  /* 0x1ca00000ff1d7424 */ /* 0x000fe200078e00ff */
[----:B------:R-:W-:Y:S01]  /*04f0*/  LOP3.LUT R3, R2, 0x3ff00000, RZ, 0xfc, !PT ;  /* 0x3ff0000002037812 */ /* 0x000fe200078efcff */
[----:B------:R-:W-:Y:S01]  /*0500*/  IMAD.MOV.U32 R2, RZ, RZ, R14 ;  /* 0x000000ffff027224 */ /* 0x000fe200078e000e */
[----:B------:R-:W-:Y:S01]  /*0510*/  LOP3.LUT R27, R13, 0x7ff00000, RZ, 0xc0, !PT ;  /* 0x7ff000000d1b7812 */ /* 0x000fe200078ec0ff */
[----:B------:R-:W-:Y:S01]  /*0520*/  IMAD.MOV.U32 R12, RZ, RZ, R20 ;  /* 0x000000ffff0c7224 */ /* 0x000fe200078e0014 */
[----:B------:R-:W-:Y:S01]  /*0530*/  LOP3.LUT R30, R15, 0x7ff00000, RZ, 0xc0, !PT ;  /* 0x7ff000000f1e7812 */ /* 0x000fe200078ec0ff */
[----:B------:R-:W-:Y:S02]  /*0540*/  BSSY.RECONVERGENT B2, `(.L_x_730) ;  /* 0x000004f000027945 */ /* 0x000fe40003800200 */
[----:B------:R-:W-:Y:S01]  /*0550*/  @!P0 DMUL R2, R16, 8.98846567431157953865e+307 ;  /* 0x7fe0000010028828 */ /* 0x000fe20000000000 */
[----:B------:R-:W-:Y:S01]  /*0560*/  ISETP.GE.U32.AND P1, PT, R27, R30, PT ;  /* 0x0000001e1b00720c */ /* 0x000fe20003f26070 */
[----:B------:R-:W-:-:S02]  /*0570*/  IMAD.MOV.U32 R14, RZ, RZ, R12 ;  /* 0x000000ffff0e7224 */ /* 0x000fc400078e000c */
[----:B------:R-:W-:Y:S01]  /*0580*/  @!P2 LOP3.LUT R18, R17, 0x7ff00000, RZ, 0xc0, !PT ;  /* 0x7ff000001112a812 */ /* 0x000fe200078ec0ff */
[----:B------:R-:W-:Y:S01]  /*0590*/  @!P2 IMAD.MOV.U32 R20, RZ, RZ, RZ ;  /* 0x000000ffff14a224 */ /* 0x000fe200078e00ff */
[----:B------:R-:W0:Y:S01]  /*05a0*/  MUFU.RCP64H R19, R3 ;  /* 0x0000000300137308 */ /* 0x000e220000001800 */
[----:B------:R-:W-:Y:S02]  /*05b0*/  SEL R15, R29, 0x63400000, !P1 ;  /* 0x634000001d0f7807 */ /* 0x000fe40004800000 */
[----:B------:R-:W-:Y:S01]  /*05c0*/  @!P2 ISETP.GE.U32.AND P3, PT, R27, R18, PT ;  /* 0x000000121b00a20c */ /* 0x000fe20003f66070 */
[----:B------:R-:W-:Y:S01]  /*05d0*/  IMAD.MOV.U32 R18, RZ, RZ, 0x1 ;  /* 0x00000001ff127424 */ /* 0x000fe200078e00ff */
[----:B------:R-:W-:Y:S02]  /*05e0*/  LOP3.LUT R15, R15, 0x800fffff, R13, 0xf8, !PT ;  /* 0x800fffff0f0f7812 */ /* 0x000fe400078ef80d */
[----:B------:R-:W-:Y:S02]  /*05f0*/  @!P2 SEL R21, R29, 0x63400000, !P3 ;  /* 0x634000001d15a807 */ /* 0x000fe40005800000 */
[----:B------:R-:W-:-:S02]  /*0600*/  @!P0 LOP3.LUT R30, R3, 0x7ff00000, RZ, 0xc0, !PT ;  /* 0x7ff00000031e8812 */ /* 0x000fc400078ec0ff */
[----:B------:R-:W-:-:S04]  /*0610*/  @!P2 LOP3.LUT R21, R21, 0x80000000, R13, 0xf8, !PT ;  /* 0x800000001515a812 */ /* 0x000fc800078ef80d */
[----:B------:R-:W-:-:S06]  /*0620*/  @!P2 LOP3.LUT R21, R21, 0x100000, RZ, 0xfc, !PT ;  /* 0x001000001515a812 */ /* 0x000fcc00078efcff */
[----:B------:R-:W-:Y:S02]  /*0630*/  @!P2 DFMA R14, R14, 2, -R20 ;  /* 0x400000000e0ea82b */ /* 0x000fe40000000814 */
[----:B0-----:R-:W-:-:S08]  /*0640*/  DFMA R20, R18, -R2, 1 ;  /* 0x3ff000001214742b */ /* 0x001fd00000000802 */
[----:B------:R-:W-:-:S08]  /*0650*/  DFMA R20, R20, R20, R20 ;  /* 0x000000141414722b */ /* 0x000fd00000000014 */
[----:B------:R-:W-:-:S08]  /*0660*/  DFMA R18, R18, R20, R18 ;  /* 0x000000141212722b */ /* 0x000fd00000000012 */
[----:B------:R-:W-:-:S08]  /*0670*/  DFMA R20, R18, -R2, 1 ;  /* 0x3ff000001214742b */ /* 0x000fd00000000802 */
[----:B------:R-:W-:-:S08]  /*0680*/  DFMA R18, R18, R20, R18 ;  /* 0x000000141212722b */ /* 0x000fd00000000012 */
[----:B------:R-:W-:-:S08]  /*0690*/  DMUL R20, R18, R14 ;  /* 0x0000000e12147228 */ /* 0x000fd00000000000 */
[----:B------:R-:W-:-:S08]  /*06a0*/  DFMA R22, R20, -R2, R14 ;  /* 0x800000021416722b */ /* 0x000fd0000000000e */
[----:B------:R-:W-:Y:S01]  /*06b0*/  DFMA R22, R18, R22, R20 ;  /* 0x000000161216722b */ /* 0x000fe20000000014 */
[----:B------:R-:W-:Y:S01]  /*06c0*/  IMAD.MOV.U32 R21, RZ, RZ, R27 ;  /* 0x000000ffff157224 */ /* 0x000fe200078e001b */
[----:B------:R-:W-:-:S05]  /*06d0*/  @!P2 LOP3.LUT R21, R15, 0x7ff00000, RZ, 0xc0, !PT ;  /* 0x7ff000000f15a812 */ /* 0x000fca00078ec0ff */
[----:B------:R-:W-:-:S05]  /*06e0*/  VIADD R18, R21, 0xffffffff ;  /* 0xffffffff15127836 */ /* 0x000fca0000000000 */
[----:B------:R-:W-:Y:S01]  /*06f0*/  ISETP.GT.U32.AND P0, PT, R18, 0x7feffffe, PT ;  /* 0x7feffffe1200780c */ /* 0x000fe20003f04070 */
[----:B------:R-:W-:-:S05]  /*0700*/  VIADD R18, R30, 0xffffffff ;  /* 0xffffffff1e127836 */ /* 0x000fca0000000000 */
[----:B------:R-:W-:-:S13]  /*0710*/  ISETP.GT.U32.OR P0, PT, R18, 0x7feffffe, P0 ;  /* 0x7feffffe1200780c */ /* 0x000fda0000704470 */
[----:B------:R-:W-:Y:S05]  /*0720*/  @P0 BRA `(.L_x_731) ;  /* 0x00000000006c0947 */ /* 0x000fea0003800000 */
[----:B------:R-:W-:-:S04]  /*0730*/  LOP3.LUT R18, R17, 0x7ff00000, RZ, 0xc0, !PT ;  /* 0x7ff0000011127812 */ /* 0x000fc800078ec0ff */
[CC--:B------:R-:W-:Y:S02]  /*0740*/  VIADDMNMX R12, R27.reuse, -R18.reuse, 0xb9600000, !PT ;  /* 0xb96000001b0c7446 */ /* 0x0c0fe40007800912 */
[----:B------:R-:W-:Y:S02]  /*0750*/  ISETP.GE.U32.AND P0, PT, R27, R18, PT ;  /* 0x000000121b00720c */ /* 0x000fe40003f06070 */
[----:B------:R-:W-:Y:S02]  /*0760*/  VIMNMX R12, PT, PT, R12, 0x46a00000, PT ;  /* 0x46a000000c0c7848 */ /* 0x000fe40003fe0100 */
[----:B------:R-:W-:-:S05]  /*0770*/  SEL R29, R29, 0x63400000, !P0 ;  /* 0x634000001d1d7807 */ /* 0x000fca0004000000 */
[----:B------:R-:W-:Y:S02]  /*0780*/  IMAD.IADD R20, R12, 0x1, -R29 ;  /* 0x000000010c147824 */ /* 0x000fe400078e0a1d */
[----:B------:R-:W-:Y:S02]  /*0790*/  IMAD.MOV.U32 R12, RZ, RZ, RZ ;  /* 0x000000ffff0c7224 */ /* 0x000fe400078e00ff */
[----:B------:R-:W-:-:S06]  /*07a0*/  VIADD R13, R20, 0x7fe00000 ;  /* 0x7fe00000140d7836 */ /* 0x000fcc0000000000 */
[----:B------:R-:W-:-:S10]  /*07b0*/  DMUL R18, R22, R12 ;  /* 0x0000000c16127228 */ /* 0x000fd40000000000 */
[----:B------:R-:W-:-:S13]  /*07c0*/  FSETP.GTU.AND P0, PT, |R19|, 1.469367938527859385e-39, PT ;  /* 0x001000001300780b */ /* 0x000fda0003f0c200 */
[----:B------:R-:W-:Y:S05]  /*07d0*/  @P0 BRA `(.L_x_732) ;  /* 0x0000000000940947 */ /* 0x000fea0003800000 */
[----:B------:R-:W-:Y:S01]  /*07e0*/  DFMA R2, R22, -R2, R14 ;  /* 0x800000021602722b */ /* 0x000fe2000000000e */
[----:B------:R-:W-:-:S09]  /*07f0*/  IMAD.MOV.U32 R12, RZ, RZ, RZ ;  /* 0x000000ffff0c7224 */ /* 0x000fd200078e00ff */
[C---:B------:R-:W-:Y:S02]  /*0800*/  FSETP.NEU.AND P0, PT, R3.reuse, RZ, PT ;  /* 0x000000ff0300720b */ /* 0x040fe40003f0d000 */
[----:B------:R-:W-:-:S04]  /*0810*/  LOP3.LUT R17, R3, 0x80000000, R17, 0x48, !PT ;  /* 0x8000000003117812 */ /* 0x000fc800078e4811 */
[----:B------:R-:W-:-:S07]  /*0820*/  LOP3.LUT R13, R17, R13, RZ, 0xfc, !PT ;  /* 0x0000000d110d7212 */ /* 0x000fce00078efcff */
[----:B------:R-:W-:Y:S05]  /*0830*/  @!P0 BRA `(.L_x_732) ;  /* 0x00000000007c8947 */ /* 0x000fea0003800000 */
[----:B------:R-:W-:Y:S01]  /*0840*/  IMAD.MOV R3, RZ, RZ, -R20 ;  /* 0x000000ffff037224 */ /* 0x000fe200078e0a14 */
[----:B------:R-:W-:Y:S01]  /*0850*/  DMUL.RP R12, R22, R12 ;  /* 0x0000000c160c7228 */ /* 0x000fe20000008000 */
[----:B------:R-:W-:-:S06]  /*0860*/  IMAD.MOV.U32 R2, RZ, RZ, RZ ;  /* 0x000000ffff027224 */ /* 0x000fcc00078e00ff */
[----:B------:R-:W-:-:S03]  /*0870*/  DFMA R2, R18, -R2, R22 ;  /* 0x800000021202722b */ /* 0x000fc60000000016 */
[----:B------:R-:W-:-:S03]  /*0880*/  LOP3.LUT R17, R13, R17, RZ, 0x3c, !PT ;  /* 0x000000110d117212 */ /* 0x000fc600078e3cff */
[----:B------:R-:W-:-:S04]  /*0890*/  IADD3 R2, PT, PT, -R20, -0x43300000, RZ ;  /* 0xbcd0000014027810 */ /* 0x000fc80007ffe1ff */
[----:B------:R-:W-:-:S04]  /*08a0*/  FSETP.NEU.AND P0, PT, |R3|, R2, PT ;  /* 0x000000020300720b */ /* 0x000fc80003f0d200 */
[----:B------:R-:W-:Y:S02]  /*08b0*/  FSEL R18, R12, R18, !P0 ;  /* 0x000000120c127208 */ /* 0x000fe40004000000 */
[----:B------:R-:W-:Y:S01]  /*08c0*/  FSEL R19, R17, R19, !P0 ;  /* 0x0000001311137208 */ /* 0x000fe20004000000 */
[----:B------:R-:W-:Y:S06]  /*08d0*/  BRA `(.L_x_732) ;  /* 0x0000000000547947 */ /* 0x000fec0003800000 */
.L_x_731:
        /* <DEDUP_REMOVED lines=13> */
[----:B------:R-:W-:Y:S02]  /*09b0*/  @P0 IMAD.MOV.U32 R18, RZ, RZ, RZ ;  /* 0x000000ffff120224 */ /* 0x000fe400078e00ff */
[----:B------:R-:W-:Y:S01]  /*09c0*/  @P0 IMAD.MOV.U32 R19, RZ, RZ, R2 ;  /* 0x000000ffff130224 */ /* 0x000fe200078e0002 */
[----:B------:R-:W-:Y:S06]  /*09d0*/  BRA `(.L_x_732) ;  /* 0x0000000000147947 */ /* 0x000fec0003800000 */
.L_x_734:
[----:B------:R-:W-:Y:S01]  /*09e0*/  LOP3.LUT R19, R17, 0x80000, RZ, 0xfc, !PT ;  /* 0x0008000011137812 */ /* 0x000fe200078efcff */
[----:B------:R-:W-:Y:S01]  /*09f0*/  IMAD.MOV.U32 R18, RZ, RZ, R16 ;  /* 0x000000ffff127224 */ /* 0x000fe200078e0010 */
[----:B------:R-:W-:Y:S06]  /*0a00*/  BRA `(.L_x_732) ;  /* 0x0000000000087947 */ /* 0x000fec0003800000 */
.L_x_733:
[----:B------:R-:W-:Y:S01]  /*0a10*/  LOP3.LUT R19, R13, 0x80000, RZ, 0xfc, !PT ;  /* 0x000800000d137812 */ /* 0x000fe200078efcff */
[----:B------:R-:W-:-:S07]  /*0a20*/  IMAD.MOV.U32 R18, RZ, RZ, R12 ;  /* 0x000000ffff127224 */ /* 0x000fce00078e000c */
.L_x_732:
[----:B------:R-:W-:Y:S05]  /*0a30*/  BSYNC.RECONVERGENT B2 ;  /* 0x0000000000027941 */ /* 0x000fea0003800200 */
.L_x_730:
[----:B------:R-:W-:Y:S02]  /*0a40*/  IMAD.MOV.U32 R29, RZ, RZ, 0x0 ;  /* 0x00000000ff1d7424 */ /* 0x000fe400078e00ff */
[----:B------:R-:W-:Y:S02]  /*0a50*/  IMAD.MOV.U32 R2, RZ, RZ, R18 ;  /* 0x000000ffff027224 */ /* 0x000fe400078e0012 */
[----:B------:R-:W-:Y:S01]  /*0a60*/  IMAD.MOV.U32 R3, RZ, RZ, R19 ;  /* 0x000000ffff037224 */ /* 0x000fe200078e0013 */
[----:B------:R-:W-:Y:S06]  /*0a70*/  RET.REL.NODEC R28 `(_Z13BackwardGaussPdii) ;  /* 0xfffffff41c607950 */ /* 0x000fec0003c3ffff */
.L_x_735:
        /* <DEDUP_REMOVED lines=16> */
.L_x_768:


//--------------------- .text._Z12ForwardGaussPdii --------------------------
	.section	.text._Z12ForwardGaussPdii,"ax",@progbits
	.align	128
        .global         _Z12ForwardGaussPdii
        .type           _Z12ForwardGaussPdii,@function
        .size           _Z12ForwardGaussPdii,(.L_x_769 - _Z12ForwardGaussPdii)
        .other          _Z12ForwardGaussPdii,@"STO_CUDA_ENTRY STV_DEFAULT"
_Z12ForwardGaussPdii:
.text._Z12ForwardGaussPdii:
[----:B------:R-:W-:Y:S01]  /*0000*/  LDC R1, c[0x0][0x37c] ;  /* 0x0000df00ff017b82 */ /* 0x000fe20000000800 */
[----:B------:R-:W0:Y:S07]  /*0010*/  S2R R8, SR_TID.Y ;  /* 0x0000000000087919 */ /* 0x000e2e0000002200 */
[----:B------:R-:W1:Y:S01]  /*0020*/  LDC.64 R6, c[0x0][0x388] ;  /* 0x0000e200ff067b82 */ /* 0x000e620000000a00 */
[----:B------:R-:W2:Y:S01]  /*0030*/  LDCU UR4, c[0x0][0x360] ;  /* 0x00006c00ff0477ac */ /* 0x000ea20008000800 */
[----:B------:R-:W0:Y:S01]  /*0040*/  S2R R3, SR_CTAID.Y ;  /* 0x0000000000037919 */ /* 0x000e220000002600 */
[----:B------:R-:W0:Y:S05]  /*0050*/  LDCU UR5, c[0x0][0x364] ;  /* 0x00006c80ff0577ac */ /* 0x000e2a0008000800 */
[----:B------:R-:W3:Y:S01]  /*0060*/  LDC R0, c[0x0][0x370] ;  /* 0x0000dc00ff007b82 */ /* 0x000ee20000000800 */
[----:B-1----:R-:W-:-:S02]  /*0070*/  IMAD.SHL.U32 R2, R6, 0x2, RZ ;  /* 0x0000000206027824 */ /* 0x002fc400078e00ff */
[----:B0-----:R-:W-:-:S04]  /*0080*/  IMAD R8, R3, UR5, R8 ;  /* 0x0000000503087c24 */ /* 0x001fc8000f8e0208 */
[----:B------:R-:W-:-:S05]  /*0090*/  IMAD.X R8, R8, 0x1, R7, PT ;  /* 0x0000000108087824 */ /* 0x000fca00038e0607 */
[----:B------:R-:W-:-:S13]  /*00a0*/  ISETP.GE.AND P0, PT, R8, R2, PT ;  /* 0x000000020800720c */ /* 0x000fda0003f06270 */
[----:B--23--:R-:W-:Y:S05]  /*00b0*/  @P0 EXIT ;  /* 0x000000000000094d */ /* 0x00cfea0003800000 */
[----:B------:R-:W0:Y:S01]  /*00c0*/  S2R R15, SR_CTAID.X ;  /* 0x00000000000f7919 */ /* 0x000e220000002500 */
[C---:B------:R-:W-:Y:S01]  /*00d0*/  IMAD R3, R0.reuse, UR4, RZ ;  /* 0x0000000400037c24 */ /* 0x040fe2000f8e02ff */
[----:B------:R-:W1:Y:S01]  /*00e0*/  LDC.64 R16, c[0x0][0x380] ;  /* 0x0000e000ff107b82 */ /* 0x000e620000000a00 */
[----:B------:R-:W2:Y:S01]  /*00f0*/  LDCU.64 UR6, c[0x0][0x358] ;  /* 0x00006b00ff0677ac */ /* 0x000ea20008000a00 */
[----:B------:R-:W3:Y:S01]  /*0100*/  S2R R12, SR_TID.X ;  /* 0x00000000000c7919 */ /* 0x000ee20000002100 */
[----:B------:R-:W4:Y:S01]  /*0110*/  I2F.U32.RP R10, R3 ;  /* 0x00000003000a7306 */ /* 0x000f220000209000 */
[----:B------:R-:W-:Y:S01]  /*0120*/  IMAD.MOV R13, RZ, RZ, -R3 ;  /* 0x000000ffff0d7224 */ /* 0x000fe200078e0a03 */
[----:B------:R-:W-:Y:S01]  /*0130*/  ISETP.NE.U32.AND P3, PT, R3, RZ, PT ;  /* 0x000000ff0300720c */ /* 0x000fe20003f65070 */
[----:B------:R-:W0:Y:S05]  /*0140*/  LDCU UR8, c[0x0][0x388] ;  /* 0x00007100ff0877ac */ /* 0x000e2a0008000800 */
[----:B----4-:R-:W4:Y:S01]  /*0150*/  MUFU.RCP R10, R10 ;  /* 0x0000000a000a7308 */ /* 0x010f220000001000 */
[----:B0-----:R-:W-:-:S04]  /*0160*/  IMAD.IADD R5, R0, 0x1, R15 ;  /* 0x0000000100057824 */ /* 0x001fc800078e020f */
[----:B------:R-:W-:Y:S01]  /*0170*/  IMAD R5, R5, UR4, RZ ;  /* 0x0000000405057c24 */ /* 0x000fe2000f8e02ff */
[----:B---3--:R-:W-:Y:S01]  /*0180*/  IADD3 R0, PT, PT, R12, R7, RZ ;  /* 0x000000070c007210 */ /* 0x008fe20007ffe0ff */
[----:B----4-:R-:W-:-:S03]  /*0190*/  VIADD R11, R10, 0xffffffe ;  /* 0x0ffffffe0a0b7836 */ /* 0x010fc60000000000 */
[C---:B------:R-:W-:Y:S02]  /*01a0*/  IADD3 R9, PT, PT, R0.reuse, 0x1, R5 ;  /* 0x0000000100097810 */ /* 0x040fe40007ffe005 */
[----:B------:R-:W-:Y:S02]  /*01b0*/  LOP3.LUT R4, RZ, R5, RZ, 0x33, !PT ;  /* 0x00000005ff047212 */ /* 0x000fe400078e33ff */
[----:B------:R-:W-:Y:S01]  /*01c0*/  VIMNMX R9, PT, PT, R9, R6, !PT ;  /* 0x0000000609097248 */ /* 0x000fe20007fe0100 */
[----:B------:R-:W0:Y:S03]  /*01d0*/  F2I.FTZ.U32.TRUNC.NTZ R5, R11 ;  /* 0x0000000b00057305 */ /* 0x000e26000021f000 */
[----:B------:R-:W-:Y:S01]  /*01e0*/  IADD3 R9, PT, PT, -R0, R9, R4 ;  /* 0x0000000900097210 */ /* 0x000fe20007ffe104 */
[----:B------:R-:W-:-:S03]  /*01f0*/  HFMA2 R4, -RZ, RZ, 0, 0 ;  /* 0x00000000ff047431 */ /* 0x000fc600000001ff */
[C---:B------:R-:W-:Y:S01]  /*0200*/  ISETP.NE.AND P0, PT, R9.reuse, RZ, PT ;  /* 0x000000ff0900720c */ /* 0x040fe20003f05270 */
[----:B------:R-:W-:Y:S02]  /*0210*/  VIADD R0, R9, 0xffffffff ;  /* 0xffffffff09007836 */ /* 0x000fe40000000000 */
[----:B0-----:R-:W-:-:S04]  /*0220*/  IMAD R13, R13, R5, RZ ;  /* 0x000000050d0d7224 */ /* 0x001fc800078e02ff */
[----:B------:R-:W-:-:S06]  /*0230*/  IMAD.HI.U32 R5, R5, R13, R4 ;  /* 0x0000000d05057227 */ /* 0x000fcc00078e0004 */
[----:B------:R-:W-:Y:S02]  /*0240*/  @!P0 IMAD.MOV R0, RZ, RZ, R9 ;  /* 0x000000ffff008224 */ /* 0x000fe400078e0209 */
[----:B------:R-:W-:Y:S02]  /*0250*/  IMAD R9, R7, R6, R7 ;  /* 0x0000000607097224 */ /* 0x000fe400078e0207 */
[----:B------:R-:W-:-:S04]  /*0260*/  IMAD.HI.U32 R13, R5, R0, RZ ;  /* 0x00000000050d7227 */ /* 0x000fc800078e00ff */
[----:B------:R-:W-:Y:S02]  /*0270*/  IMAD.MOV R4, RZ, RZ, -R13 ;  /* 0x000000ffff047224 */ /* 0x000fe400078e0a0d */
[----:B-1----:R-:W-:-:S04]  /*0280*/  IMAD.WIDE R16, R9, 0x8, R16 ;  /* 0x0000000809107825 */ /* 0x002fc800078e0210 */
[----:B------:R-:W-:Y:S02]  /*0290*/  IMAD R0, R3, R4, R0 ;  /* 0x0000000403007224 */ /* 0x000fe400078e0200 */
[----:B------:R-:W-:-:S03]  /*02a0*/  IMAD R4, R15, UR4, R12 ;  /* 0x000000040f047c24 */ /* 0x000fc6000f8e020c */
[----:B------:R-:W-:Y:S01]  /*02b0*/  ISETP.GE.U32.AND P1, PT, R0, R3, PT ;  /* 0x000000030000720c */ /* 0x000fe20003f26070 */
[----:B------:R-:W-:-:S04]  /*02c0*/  VIADD R4, R4, 0x1 ;  /* 0x0000000104047836 */ /* 0x000fc80000000000 */
[----:B------:R-:W-:-:S05]  /*02d0*/  IMAD.IADD R5, R4, 0x1, R7 ;  /* 0x0000000104057824 */ /* 0x000fca00078e0207 */
[----:B------:R-:W-:-:S03]  /*02e0*/  IADD3 R6, PT, PT, R3, R5, RZ ;  /* 0x0000000503067210 */ /* 0x000fc60007ffe0ff */
[----:B------:R-:W-:Y:S01]  /*02f0*/  @P1 IMAD.IADD R0, R0, 0x1, -R3 ;  /* 0x0000000100001824 */ /* 0x000fe200078e0a03 */
[----:B------:R-:W-:Y:S01]  /*0300*/  @P1 IADD3 R13, PT, PT, R13, 0x1, RZ ;  /* 0x000000010d0d1810 */ /* 0x000fe20007ffe0ff */
[----:B------:R-:W-:-:S03]  /*0310*/  IMAD.IADD R9, R3, 0x1, R6 ;  /* 0x0000000103097824 */ /* 0x000fc600078e0206 */
[----:B------:R-:W-:Y:S02]  /*0320*/  ISETP.GE.U32.AND P2, PT, R0, R3, PT ;  /* 0x000000030000720c */ /* 0x000fe40003f46070 */
[----:B------:R-:W-:-:S11]  /*0330*/  SEL R0, RZ, 0x1, !P0 ;  /* 0x00000001ff007807 */ /* 0x000fd60004000000 */
[----:B------:R-:W-:Y:S01]  /*0340*/  @P2 VIADD R13, R13, 0x1 ;  /* 0x000000010d0d2836 */ /* 0x000fe20000000000 */
[----:B------:R-:W-:-:S05]  /*0350*/  @!P3 LOP3.LUT R13, RZ, R3, RZ, 0x33, !PT ;  /* 0x00000003ff0db212 */ /* 0x000fca00078e33ff */
[----:B--2---:R-:W-:-:S07]  /*0360*/  IMAD.IADD R7, R0, 0x1, R13 ;  /* 0x0000000100077824 */ /* 0x004fce00078e020d */
.L_x_755:
[----:B0-----:R-:W0:Y:S01]  /*0370*/  LDC R11, c[0x0][0x388] ;  /* 0x0000e200ff0b7b82 */ /* 0x001e220000000800 */
[----:B------:R-:W-:Y:S01]  /*0380*/  BSSY.RECONVERGENT B0, `(.L_x_736) ;  /* 0x00000ff000007945 */ /* 0x000fe20003800200 */
[----:B0-----:R-:W-:-:S13]  /*0390*/  ISETP.GE.AND P0, PT, R5, R11, PT ;  /* 0x0000000b0500720c */ /* 0x001fda0003f06270 */
[----:B-123--:R-:W-:Y:S05]  /*03a0*/  @P0 BRA `(.L_x_737) ;  /* 0x0000000c00f00947 */ /* 0x00efea0003800000 */
[----:B------:R-:W0:Y:S01]  /*03b0*/  LDC.64 R14, c[0x0][0x380] ;  /* 0x0000e000ff0e7b82 */ /* 0x000e220000000a00 */
[----:B------:R-:W1:Y:S01]  /*03c0*/  LDCU UR4, c[0x0][0x38c] ;  /* 0x00007180ff0477ac */ /* 0x000e620008000800 */
[----:B------:R-:W-:Y:S01]  /*03d0*/  LOP3.LUT R28, R7, 0x3, RZ, 0xc0, !PT ;  /* 0x00000003071c7812 */ /* 0x000fe200078ec0ff */
[----:B------:R-:W-:Y:S01]  /*03e0*/  BSSY.RECONVERGENT B1, `(.L_x_738) ;  /* 0x000006e000017945 */ /* 0x000fe20003800200 */
[----:B------:R-:W-:Y:S02]  /*03f0*/  IMAD.MOV.U32 R10, RZ, RZ, R5 ;  /* 0x000000ffff0a7224 */ /* 0x000fe400078e0005 */
[----:B------:R-:W-:Y:S01]  /*0400*/  ISETP.NE.AND P0, PT, R28, 0x3, PT ;  /* 0x000000031c00780c */ /* 0x000fe20003f05270 */
[----:B-1----:R-:W-:-:S04]  /*0410*/  IMAD R11, R8, R11, UR4 ;  /* 0x00000004080b7e24 */ /* 0x002fc8000f8e020b */
[----:B0-----:R-:W-:-:S08]  /*0420*/  IMAD.WIDE R14, R11, 0x8, R14 ;  /* 0x000000080b0e7825 */ /* 0x001fd000078e020e */
[----:B------:R-:W-:Y:S05]  /*0430*/  @!P0 BRA `(.L_x_739) ;  /* 0x0000000400a08947 */ /* 0x000fea0003800000 */
[----:B------:R-:W2:Y:S01]  /*0440*/  LDG.E.64 R18, desc[UR6][R16.64] ;  /* 0x0000000610127981 */ /* 0x000ea2000c1e1b00 */
[----:B------:R-:W-:-:S03]  /*0450*/  IMAD.WIDE R22, R4, 0x8, R16 ;  /* 0x0000000804167825 */ /* 0x000fc600078e0210 */
[----:B------:R-:W3:Y:S04]  /*0460*/  LDG.E.64 R12, desc[UR6][R14.64] ;  /* 0x000000060e0c7981 */ /* 0x000ee8000c1e1b00 */
[----:B------:R-:W3:Y:S01]  /*0470*/  LDG.E.64 R10, desc[UR6][R22.64] ;  /* 0x00000006160a7981 */ /* 0x000ee2000c1e1b00 */
[----:B------:R-:W-:Y:S01]  /*0480*/  MOV R20, 0x1 ;  /* 0x0000000100147802 */ /* 0x000fe20000000f00 */
[----:B------:R-:W-:Y:S01]  /*0490*/  BSSY.RECONVERGENT B2, `(.L_x_740) ;  /* 0x0000016000027945 */ /* 0x000fe20003800200 */
[----:B--2---:R-:W0:Y:S01]  /*04a0*/  MUFU.RCP64H R21, R19 ;  /* 0x0000001300157308 */ /* 0x004e220000001800 */
[----:B---3--:R-:W-:-:S03]  /*04b0*/  DMUL R12, R12, R10 ;  /* 0x0000000a0c0c7228 */ /* 0x008fc60000000000 */
[----:B0-----:R-:W-:-:S07]  /*04c0*/  DFMA R24, -R18, R20, 1 ;  /* 0x3ff000001218742b */ /* 0x001fce0000000114 */
[----:B------:R-:W-:Y:S01]  /*04d0*/  FSETP.GEU.AND P1, PT, |R13|, 6.5827683646048100446e-37, PT ;  /* 0x036000000d00780b */ /* 0x000fe20003f2e200 */
        /* <DEDUP_REMOVED lines=10> */
[----:B------:R-:W-:Y:S01]  /*0580*/  IMAD.MOV.U32 R26, RZ, RZ, R12 ;  /* 0x000000ffff1a7224 */ /* 0x000fe200078e000c */
[----:B------:R-:W-:Y:S01]  /*0590*/  MOV R0, 0x5d0 ;  /* 0x000005d000007802 */ /* 0x000fe20000000f00 */
[----:B------:R-:W-:Y:S02]  /*05a0*/  IMAD.MOV.U32 R11, RZ, RZ, R18 ;  /* 0x000000ffff0b7224 */ /* 0x000fe400078e0012 */
[----:B------:R-:W-:-:S07]  /*05b0*/  IMAD.MOV.U32 R12, RZ, RZ, R19 ;  /* 0x000000ffff0c7224 */ /* 0x000fce00078e0013 */
[----:B------:R-:W-:Y:S05]  /*05c0*/  CALL.REL.NOINC `($__internal_2_$__cuda_sm20_div_rn_f64_full) ;  /* 0x0000000c00807944 */ /* 0x000fea0003c00000 */
[----:B------:R-:W-:Y:S01]  /*05d0*/  MOV R10, R11 ;  /* 0x0000000b000a7202 */ /* 0x000fe20000000f00 */
[----:B------:R-:W-:-:S07]  /*05e0*/  IMAD.MOV.U32 R11, RZ, RZ, R18 ;  /* 0x000000ffff0b7224 */ /* 0x000fce00078e0012 */
.L_x_741:
[----:B------:R-:W-:Y:S05]  /*05f0*/  BSYNC.RECONVERGENT B2 ;  /* 0x0000000000027941 */ /* 0x000fea0003800200 */
.L_x_740:
[----:B------:R-:W-:-:S05]  /*0600*/  IMAD.WIDE R24, R4, 0x8, R14 ;  /* 0x0000000804187825 */ /* 0x000fca00078e020e */
[----:B------:R-:W2:Y:S01]  /*0610*/  LDG.E.64 R12, desc[UR6][R24.64] ;  /* 0x00000006180c7981 */ /* 0x000ea2000c1e1b00 */
[----:B------:R-:W-:Y:S01]  /*0620*/  ISETP.NE.AND P0, PT, R28, RZ, PT ;  /* 0x000000ff1c00720c */ /* 0x000fe20003f05270 */
[----:B--2---:R-:W-:Y:S01]  /*0630*/  DADD R12, R12, -R10 ;  /* 0x000000000c0c7229 */ /* 0x004fe2000000080a */
[----:B------:R-:W-:-:S06]  /*0640*/  IMAD.MOV.U32 R10, RZ, RZ, R6 ;  /* 0x000000ffff0a7224 */ /* 0x000fcc00078e0006 */
[----:B------:R0:W-:Y:S05]  /*0650*/  STG.E.64 desc[UR6][R24.64], R12 ;  /* 0x0000000c18007986 */ /* 0x0001ea000c101b06 */
[----:B------:R-:W-:Y:S05]  /*0660*/  @!P0 BRA `(.L_x_739) ;  /* 0x0000000400148947 */ /* 0x000fea0003800000 */
[----:B------:R-:W2:Y:S01]  /*0670*/  LDG.E.64 R18, desc[UR6][R16.64] ;  /* 0x0000000610127981 */ /* 0x000ea2000c1e1b00 */
[----:B------:R-:W-:-:S03]  /*0680*/  IMAD.WIDE R30, R3, 0x8, R22 ;  /* 0x00000008031e7825 */ /* 0x000fc600078e0216 */
[----:B------:R-:W3:Y:S04]  /*0690*/  LDG.E.64 R26, desc[UR6][R14.64] ;  /* 0x000000060e1a7981 */ /* 0x000ee8000c1e1b00 */
[----:B0-----:R-:W3:Y:S01]  /*06a0*/  LDG.E.64 R12, desc[UR6][R30.64] ;  /* 0x000000061e0c7981 */ /* 0x001ee2000c1e1b00 */
[----:B------:R-:W-:Y:S01]  /*06b0*/  IMAD.MOV.U32 R10, RZ, RZ, 0x1 ;  /* 0x00000001ff0a7424 */ /* 0x000fe200078e00ff */
        /* <DEDUP_REMOVED lines=15> */
[----:B------:R-:W-:Y:S01]  /*07b0*/  MOV R26, R12 ;  /* 0x0000000c001a7202 */ /* 0x000fe20000000f00 */
[----:B------:R-:W-:Y:S01]  /*07c0*/  IMAD.MOV.U32 R11, RZ, RZ, R18 ;  /* 0x000000ffff0b7224 */ /* 0x000fe200078e0012 */
[----:B------:R-:W-:Y:S01]  /*07d0*/  MOV R0, 0x800 ;  /* 0x0000080000007802 */ /* 0x000fe20000000f00 */
[----:B------:R-:W-:-:S07]  /*07e0*/  IMAD.MOV.U32 R12, RZ, RZ, R19 ;  /* 0x000000ffff0c7224 */ /* 0x000fce00078e0013 */
[----:B------:R-:W-:Y:S05]  /*07f0*/  CALL.REL.NOINC `($__internal_2_$__cuda_sm20_div_rn_f64_full) ;  /* 0x0000000800f47944 */ /* 0x000fea0003c00000 */
[----:B------:R-:W-:Y:S01]  /*0800*/  IMAD.MOV.U32 R10, RZ, RZ, R11 ;  /* 0x000000ffff0a7224 */ /* 0x000fe200078e000b */
[----:B------:R-:W-:-:S07]  /*0810*/  MOV R11, R18 ;  /* 0x00000012000b7202 */ /* 0x000fce0000000f00 */
.L_x_743:
[----:B------:R-:W-:Y:S05]  /*0820*/  BSYNC.RECONVERGENT B2 ;  /* 0x0000000000027941 */ /* 0x000fea0003800200 */
.L_x_742:
[----:B------:R-:W-:-:S05]  /*0830*/  IMAD.WIDE R24, R3, 0x8, R24 ;  /* 0x0000000803187825 */ /* 0x000fca00078e0218 */
[----:B------:R-:W2:Y:S01]  /*0840*/  LDG.E.64 R12, desc[UR6][R24.64] ;  /* 0x00000006180c7981 */ /* 0x000ea2000c1e1b00 */
[----:B------:R-:W-:Y:S01]  /*0850*/  ISETP.NE.AND P0, PT, R28, 0x1, PT ;  /* 0x000000011c00780c */ /* 0x000fe20003f05270 */
[----:B--2---:R-:W-:Y:S01]  /*0860*/  DADD R12, R12, -R10 ;  /* 0x000000000c0c7229 */ /* 0x004fe2000000080a */
[----:B------:R-:W-:-:S06]  /*0870*/  IMAD.MOV.U32 R10, RZ, RZ, R9 ;  /* 0x000000ffff0a7224 */ /* 0x000fcc00078e0009 */
[----:B------:R1:W-:Y:S05]  /*0880*/  STG.E.64 desc[UR6][R24.64], R12 ;  /* 0x0000000c18007986 */ /* 0x0003ea000c101b06 */
[----:B------:R-:W-:Y:S05]  /*0890*/  @!P0 BRA `(.L_x_739) ;  /* 0x0000000000888947 */ /* 0x000fea0003800000 */
[----:B------:R-:W2:Y:S01]  /*08a0*/  LDG.E.64 R18, desc[UR6][R16.64] ;  /* 0x0000000610127981 */ /* 0x000ea2000c1e1b00 */
[----:B-1----:R-:W-:-:S03]  /*08b0*/  IMAD.WIDE R12, R3, 0x8, R22 ;  /* 0x00000008030c7825 */ /* 0x002fc600078e0216 */
[----:B------:R-:W3:Y:S01]  /*08c0*/  LDG.E.64 R10, desc[UR6][R14.64] ;  /* 0x000000060e0a7981 */ /* 0x000ee2000c1e1b00 */
[----:B------:R-:W-:-:S06]  /*08d0*/  IMAD.WIDE R12, R3, 0x8, R12 ;  /* 0x00000008030c7825 */ /* 0x000fcc00078e020c */
[----:B------:R-:W3:Y:S01]  /*08e0*/  LDG.E.64 R12, desc[UR6][R12.64] ;  /* 0x000000060c0c7981 */ /* 0x000ee2000c1e1b00 */
[----:B------:R-:W-:Y:S01]  /*08f0*/  IMAD.MOV.U32 R20, RZ, RZ, 0x1 ;  /* 0x00000001ff147424 */ /* 0x000fe200078e00ff */
[----:B------:R-:W-:Y:S01]  /*0900*/  BSSY.RECONVERGENT B2, `(.L_x_744) ;  /* 0x0000017000027945 */ /* 0x000fe20003800200 */
[----:B--2---:R-:W0:Y:S04]  /*0910*/  MUFU.RCP64H R21, R19 ;  /* 0x0000001300157308 */ /* 0x004e280000001800 */
        /* <DEDUP_REMOVED lines=11> */
[----:B------:R-:W-:Y:S01]  /*09d0*/  FSETP.GT.AND P0, PT, |R0|, 1.469367938527859385e-39, PT ;  /* 0x001000000000780b */ /* 0x000fe20003f04200 */
[----:B------:R-:W-:-:S12]  /*09e0*/  IMAD.IADD R10, R3, 0x1, R9 ;  /* 0x00000001030a7824 */ /* 0x000fd800078e0209 */
        /* <DEDUP_REMOVED lines=8> */
.L_x_745:
[----:B------:R-:W-:Y:S05]  /*0a70*/  BSYNC.RECONVERGENT B2 ;  /* 0x0000000000027941 */ /* 0x000fea0003800200 */
.L_x_744:
[----:B------:R-:W-:-:S05]  /*0a80*/  IMAD.WIDE R24, R3, 0x8, R24 ;  /* 0x0000000803187825 */ /* 0x000fca00078e0218 */
[----:B------:R-:W2:Y:S02]  /*0a90*/  LDG.E.64 R18, desc[UR6][R24.64] ;  /* 0x0000000618127981 */ /* 0x000ea4000c1e1b00 */
[----:B--2---:R-:W-:-:S07]  /*0aa0*/  DADD R18, R18, -R12 ;  /* 0x0000000012127229 */ /* 0x004fce000000080c */
[----:B------:R2:W-:Y:S04]  /*0ab0*/  STG.E.64 desc[UR6][R24.64], R18 ;  /* 0x0000001218007986 */ /* 0x0005e8000c101b06 */
.L_x_739:
[----:B------:R-:W-:Y:S05]  /*0ac0*/  BSYNC.RECONVERGENT B1 ;  /* 0x0000000000017941 */ /* 0x000fea0003800200 */
.L_x_738:
[----:B------:R-:W-:-:S13]  /*0ad0*/  ISETP.GE.U32.AND P0, PT, R7, 0x3, PT ;  /* 0x000000030700780c */ /* 0x000fda0003f06070 */
[----:B------:R-:W-:Y:S05]  /*0ae0*/  @!P0 BRA `(.L_x_737) ;  /* 0x0000000800208947 */ /* 0x000fea0003800000 */
.L_x_754:
[----:B--23--:R-:W2:Y:S01]  /*0af0*/  LDG.E.64 R18, desc[UR6][R16.64] ;  /* 0x0000000610127981 */ /* 0x00cea2000c1e1b00 */
[----:B01----:R-:W0:Y:S03]  /*0b00*/  LDC.64 R12, c[0x0][0x388] ;  /* 0x0000e200ff0c7b82 */ /* 0x003e260000000a00 */
[----:B------:R-:W3:Y:S05]  /*0b10*/  LDG.E.64 R20, desc[UR6][R14.64] ;  /* 0x000000060e147981 */ /* 0x000eea000c1e1b00 */
[----:B------:R-:W1:Y:S01]  /*0b20*/  LDC.64 R24, c[0x0][0x380] ;  /* 0x0000e000ff187b82 */ /* 0x000e620000000a00 */
[----:B0-----:R-:W-:-:S04]  /*0b30*/  IMAD R11, R13, R12, R10 ;  /* 0x0000000c0d0b7224 */ /* 0x001fc800078e020a */
[----:B-1----:R-:W-:-:S05]  /*0b40*/  IMAD.WIDE R24, R11, 0x8, R24 ;  /* 0x000000080b187825 */ /* 0x002fca00078e0218 */
        /* <DEDUP_REMOVED lines=17> */
[----:B------:R-:W-:Y:S01]  /*0c60*/  IMAD.MOV.U32 R13, RZ, RZ, R27 ;  /* 0x000000ffff0d7224 */ /* 0x000fe200078e001b */
[----:B------:R-:W-:Y:S01]  /*0c70*/  MOV R12, R19 ;  /* 0x00000013000c7202 */ /* 0x000fe20000000f00 */
[----:B------:R-:W-:Y:S01]  /*0c80*/  IMAD.MOV.U32 R11, RZ, RZ, R18 ;  /* 0x000000ffff0b7224 */ /* 0x000fe200078e0012 */
[----:B------:R-:W-:-:S07]  /*0c90*/  MOV R0, 0xcb0 ;  /* 0x00000cb000007802 */ /* 0x000fce0000000f00 */
[----:B------:R-:W-:Y:S05]  /*0ca0*/  CALL.REL.NOINC `($__internal_2_$__cuda_sm20_div_rn_f64_full) ;  /* 0x0000000400c87944 */ /* 0x000fea0003c00000 */
[----:B------:R-:W-:Y:S02]  /*0cb0*/  IMAD.MOV.U32 R12, RZ, RZ, R11 ;  /* 0x000000ffff0c7224 */ /* 0x000fe400078e000b */
[----:B------:R-:W-:-:S07]  /*0cc0*/  IMAD.MOV.U32 R13, RZ, RZ, R18 ;  /* 0x000000ffff0d7224 */ /* 0x000fce00078e0012 */
.L_x_747:
[----:B------:R-:W-:Y:S05]  /*0cd0*/  BSYNC.RECONVERGENT B1 ;  /* 0x0000000000017941 */ /* 0x000fea0003800200 */
.L_x_746:
[----:B------:R-:W0:Y:S01]  /*0ce0*/  LDC.64 R22, c[0x0][0x380] ;  /* 0x0000e000ff167b82 */ /* 0x000e220000000a00 */
[----:B------:R-:W-:-:S04]  /*0cf0*/  IMAD R11, R8, UR8, R10 ;  /* 0x00000008080b7c24 */ /* 0x000fc8000f8e020a */
[----:B0-----:R-:W-:-:S05]  /*0d00*/  IMAD.WIDE R22, R11, 0x8, R22 ;  /* 0x000000080b167825 */ /* 0x001fca00078e0216 */
[----:B------:R-:W2:Y:S01]  /*0d10*/  LDG.E.64 R18, desc[UR6][R22.64] ;  /* 0x0000000616127981 */ /* 0x000ea2000c1e1b00 */
[----:B------:R-:W-:Y:S01]  /*0d20*/  IMAD.WIDE R24, R3, 0x8, R24 ;  /* 0x0000000803187825 */ /* 0x000fe200078e0218 */
[----:B--2---:R-:W-:-:S07]  /*0d30*/  DADD R30, R18, -R12 ;  /* 0x00000000121e7229 */ /* 0x004fce000000080c */
[----:B------:R0:W-:Y:S04]  /*0d40*/  STG.E.64 desc[UR6][R22.64], R30 ;  /* 0x0000001e16007986 */ /* 0x0001e8000c101b06 */
[----:B------:R-:W2:Y:S04]  /*0d50*/  LDG.E.64 R18, desc[UR6][R16.64] ;  /* 0x0000000610127981 */ /* 0x000ea8000c1e1b00 */
[----:B------:R-:W3:Y:S04]  /*0d60*/  LDG.E.64 R28, desc[UR6][R14.64] ;  /* 0x000000060e1c7981 */ /* 0x000ee8000c1e1b00 */
[----:B------:R-:W3:Y:S01]  /*0d70*/  LDG.E.64 R26, desc[UR6][R24.64] ;  /* 0x00000006181a7981 */ /* 0x000ee2000c1e1b00 */
[----:B------:R-:W-:Y:S01]  /*0d80*/  IMAD.MOV.U32 R12, RZ, RZ, 0x1 ;  /* 0x00000001ff0c7424 */ /* 0x000fe200078e00ff */
[----:B------:R-:W-:Y:S01]  /*0d90*/  BSSY.RECONVERGENT B1, `(.L_x_748) ;  /* 0x0000016000017945 */ /* 0x000fe20003800200 */
[----:B--2---:R-:W1:Y:S01]  /*0da0*/  MUFU.RCP64H R13, R19 ;  /* 0x00000013000d7308 */ /* 0x004e620000001800 */
[----:B---3--:R-:W-:-:S03]  /*0db0*/  DMUL R26, R28, R26 ;  /* 0x0000001a1c1a7228 */ /* 0x008fc60000000000 */
[----:B-1----:R-:W-:-:S07]  /*0dc0*/  DFMA R20, -R18, R12, 1 ;  /* 0x3ff000001214742b */ /* 0x002fce000000010c */
        /* <DEDUP_REMOVED lines=10> */
[----:B0-----:R-:W-:Y:S05]  /*0e70*/  @P0 BRA P1, `(.L_x_749) ;  /* 0x00000000001c0947 */ /* 0x001fea0000800000 */
[----:B------:R-:W-:Y:S01]  /*0e80*/  MOV R13, R27 ;  /* 0x0000001b000d7202 */ /* 0x000fe20000000f00 */
[----:B------:R-:W-:Y:S01]  /*0e90*/  IMAD.MOV.U32 R11, RZ, RZ, R18 ;  /* 0x000000ffff0b7224 */ /* 0x000fe200078e0012 */
[----:B------:R-:W-:Y:S01]  /*0ea0*/  MOV R0, 0xed0 ;  /* 0x00000ed000007802 */ /* 0x000fe20000000f00 */
[----:B------:R-:W-:-:S07]  /*0eb0*/  IMAD.MOV.U32 R12, RZ, RZ, R19 ;  /* 0x000000ffff0c7224 */ /* 0x000fce00078e0013 */
[----:B------:R-:W-:Y:S05]  /*0ec0*/  CALL.REL.NOINC `($__internal_2_$__cuda_sm20_div_rn_f64_full) ;  /* 0x0000000400407944 */ /* 0x000fea0003c00000 */
[----:B------:R-:W-:Y:S01]  /*0ed0*/  MOV R12, R11 ;  /* 0x0000000b000c7202 */ /* 0x000fe20000000f00 */
[----:B------:R-:W-:-:S07]  /*0ee0*/  IMAD.MOV.U32 R13, RZ, RZ, R18 ;  /* 0x000000ffff0d7224 */ /* 0x000fce00078e0012 */
.L_x_749:
[----:B------:R-:W-:Y:S05]  /*0ef0*/  BSYNC.RECONVERGENT B1 ;  /* 0x0000000000017941 */ /* 0x000fea0003800200 */
.L_x_748:
[----:B------:R-:W-:-:S05]  /*0f00*/  IMAD.WIDE R22, R3, 0x8, R22 ;  /* 0x0000000803167825 */ /* 0x000fca00078e0216 */
        /* <DEDUP_REMOVED lines=30> */
.L_x_751:
[----:B------:R-:W-:Y:S05]  /*10f0*/  BSYNC.RECONVERGENT B1 ;  /* 0x0000000000017941 */ /* 0x000fea0003800200 */
.L_x_750:
[----:B------:R-:W-:-:S05]  /*1100*/  IMAD.WIDE R22, R3, 0x8, R22 ;  /* 0x0000000803167825 */ /* 0x000fca00078e0216 */
[----:B------:R-:W2:Y:S02]  /*1110*/  LDG.E.64 R18, desc[UR6][R22.64] ;  /* 0x0000000616127981 */ /* 0x000ea4000c1e1b00 */
[----:B--2---:R-:W-:-:S07]  /*1120*/  DADD R26, R18, -R12 ;  /* 0x00000000121a7229 */ /* 0x004fce000000080c */
[----:B------:R0:W-:Y:S04]  /*1130*/  STG.E.64 desc[UR6][R22.64], R26 ;  /* 0x0000001a16007986 */ /* 0x0001e8000c101b06 */
[----:B------:R-:W2:Y:S01]  /*1140*/  LDG.E.64 R18, desc[UR6][R16.64] ;  /* 0x0000000610127981 */ /* 0x000ea2000c1e1b00 */
[----:B------:R-:W-:-:S03]  /*1150*/  IMAD.WIDE R12, R3, 0x8, R24 ;  /* 0x00000008030c7825 */ /* 0x000fc600078e0218 */
[----:B------:R-:W0:Y:S04]  /*1160*/  LDG.E.64 R20, desc[UR6][R14.64] ;  /* 0x000000060e147981 */ /* 0x000e28000c1e1b00 */
[----:B------:R-:W0:Y:S01]  /*1170*/  LDG.E.64 R12, desc[UR6][R12.64] ;  /* 0x000000060c0c7981 */ /* 0x000e22000c1e1b00 */
[----:B------:R-:W-:Y:S01]  /*1180*/  IMAD.MOV.U32 R24, RZ, RZ, 0x1 ;  /* 0x00000001ff187424 */ /* 0x000fe200078e00ff */
[----:B------:R-:W-:Y:S01]  /*1190*/  BSSY.RECONVERGENT B1, `(.L_x_752) ;  /* 0x0000016000017945 */ /* 0x000fe20003800200 */
[----:B--2---:R-:W1:Y:S04]  /*11a0*/  MUFU.RCP64H R25, R19 ;  /* 0x0000001300197308 */ /* 0x004e680000001800 */
[----:B-1----:R-:W-:-:S08]  /*11b0*/  DFMA R28, -R18, R24, 1 ;  /* 0x3ff00000121c742b */ /* 0x002fd00000000118 */
[----:B------:R-:W-:-:S08]  /*11c0*/  DFMA R28, R28, R28, R28 ;  /* 0x0000001c1c1c722b */ /* 0x000fd0000000001c */
[----:B------:R-:W-:-:S08]  /*11d0*/  DFMA R28, R24, R28, R24 ;  /* 0x0000001c181c722b */ /* 0x000fd00000000018 */
[----:B------:R-:W-:Y:S02]  /*11e0*/  DFMA R24, -R18, R28, 1 ;  /* 0x3ff000001218742b */ /* 0x000fe4000000011c */
[----:B0-----:R-:W-:-:S06]  /*11f0*/  DMUL R26, R20, R12 ;  /* 0x0000000c141a7228 */ /* 0x001fcc0000000000 */
        /* <DEDUP_REMOVED lines=13> */
[----:B------:R-:W-:Y:S01]  /*12d0*/  MOV R12, R11 ;  /* 0x0000000b000c7202 */ /* 0x000fe20000000f00 */
[----:B------:R-:W-:-:S07]  /*12e0*/  IMAD.MOV.U32 R13, RZ, RZ, R18 ;  /* 0x000000ffff0d7224 */ /* 0x000fce00078e0012 */
.L_x_753:
[----:B------:R-:W-:Y:S05]  /*12f0*/  BSYNC.RECONVERGENT B1 ;  /* 0x0000000000017941 */ /* 0x000fea0003800200 */
.L_x_752:
[----:B------:R-:W-:-:S05]  /*1300*/  IMAD.WIDE R22, R3, 0x8, R22 ;  /* 0x0000000803167825 */ /* 0x000fca00078e0216 */
[----:B------:R-:W2:Y:S01]  /*1310*/  LDG.E.64 R18, desc[UR6][R22.64] ;  /* 0x0000000616127981 */ /* 0x000ea2000c1e1b00 */
[----:B------:R-:W-:-:S05]  /*1320*/  IMAD R10, R3, 0x4, R10 ;  /* 0x00000004030a7824 */ /* 0x000fca00078e020a */
[----:B------:R-:W-:Y:S01]  /*1330*/  ISETP.GE.AND P0, PT, R10, UR8, PT ;  /* 0x000000080a007c0c */ /* 0x000fe2000bf06270 */
[----:B--2---:R-:W-:-:S07]  /*1340*/  DADD R18, R18, -R12 ;  /* 0x0000000012127229 */ /* 0x004fce000000080c */
[----:B------:R3:W-:Y:S05]  /*1350*/  STG.E.64 desc[UR6][R22.64], R18 ;  /* 0x0000001216007986 */ /* 0x0007ea000c101b06 */
[----:B------:R-:W-:Y:S05]  /*1360*/  @!P0 BRA `(.L_x_754) ;  /* 0xfffffff400e08947 */ /* 0x000fea000383ffff */
.L_x_737:
[----:B------:R-:W-:Y:S05]  /*1370*/  BSYNC.RECONVERGENT B0 ;  /* 0x0000000000007941 */ /* 0x000fea0003800200 */
.L_x_736:
[----:B------:R-:W4:Y:S02]  /*1380*/  LDC R11, c[0x0][0x374] ;  /* 0x0000dd00ff0b7b82 */ /* 0x000f240000000800 */
[----:B----4-:R-:W-:-:S05]  /*1390*/  IMAD R8, R11, UR5, R8 ;  /* 0x000000050b087c24 */ /* 0x010fca000f8e0208 */
[----:B------:R-:W-:-:S13]  /*13a0*/  ISETP.GE.AND P0, PT, R8, R2, PT ;  /* 0x000000020800720c */ /* 0x000fda0003f06270 */
[----:B------:R-:W-:Y:S05]  /*13b0*/  @!P0 BRA `(.L_x_755) ;  /* 0xffffffec00ec8947 */ /* 0x000fea000383ffff */
[----:B------:R-:W-:Y:S05]  /*13c0*/  EXIT ;  /* 0x000000000000794d */ /* 0x000fea0003800000 */
        .weak           $__internal_2_$__cuda_sm20_div_rn_f64_full
        .type           $__internal_2_$__cuda_sm20_div_rn_f64_full,@function
        .size           $__internal_2_$__cuda_sm20_div_rn_f64_full,(.L_x_769 - $__internal_2_$__cuda_sm20_div_rn_f64_full)
$__internal_2_$__cuda_sm20_div_rn_f64_full:
[C---:B------:R-:W-:Y:S01]  /*13d0*/  FSETP.GEU.AND P0, PT, |R12|.reuse, 1.469367938527859385e-39, PT ;  /* 0x001000000c00780b */ /* 0x040fe20003f0e200 */
[----:B------:R-:W-:Y:S01]  /*13e0*/  IMAD.MOV.U32 R21, RZ, RZ, R12 ;  /* 0x000000ffff157224 */ /* 0x000fe200078e000c */
[----:B------:R-:W-:Y:S01]  /*13f0*/  LOP3.LUT R18, R12, 0x800fffff, RZ, 0xc0, !PT ;  /* 0x800fffff0c127812 */ /* 0x000fe200078ec0ff */
[----:B------:R-:W-:Y:S01]  /*1400*/  IMAD.MOV.U32 R35, RZ, RZ, R13 ;  /* 0x000000ffff237224 */ /* 0x000fe200078e000d */
[----:B------:R-:W-:Y:S01]  /*1410*/  MOV R20, R11 ;  /* 0x0000000b00147202 */ /* 0x000fe20000000f00 */
[----:B------:R-:W-:Y:S01]  /*1420*/  IMAD.MOV.U32 R32, RZ, RZ, 0x1 ;  /* 0x00000001ff207424 */ /* 0x000fe200078e00ff */
[----:B------:R-:W-:Y:S01]  /*1430*/  LOP3.LUT R19, R18, 0x3ff00000, RZ, 0xfc, !PT ;  /* 0x3ff0000012137812 */ /* 0x000fe200078efcff */
[----:B------:R-:W-:Y:S01]  /*1440*/  IMAD.MOV.U32 R18, RZ, RZ, R11 ;  /* 0x000000ffff127224 */ /* 0x000fe200078e000b */
[----:B------:R-:W-:Y:S01]  /*1450*/  FSETP.GEU.AND P2, PT, |R35|, 1.469367938527859385e-39, PT ;  /* 0x001000002300780b */ /* 0x000fe20003f4e200 */
[----:B------:R-:W-:Y:S01]  /*1460*/  BSSY.RECONVERGENT B3, `(.L_x_756) ;  /* 0x0000052000037945 */ /* 0x000fe20003800200 */
[----:B------:R-:W-:-:S02]  /*1470*/  MOV R34, R26 ;  /* 0x0000001a00227202 */ /* 0x000fc40000000f00 */
[----:B------:R-:W-:Y:S01]  /*1480*/  LOP3.LUT R11, R35, 0x7ff00000, RZ, 0xc0, !PT ;  /* 0x7ff00000230b7812 */ /* 0x000fe200078ec0ff */
[----:B------:R-:W-:Y:S01]  /*1490*/  @!P0 DMUL R18, R20, 8.98846567431157953865e+307 ;  /* 0x7fe0000014128828 */ /* 0x000fe20000000000 */
[----:B------:R-:W-:Y:S02]  /*14a0*/  LOP3.LUT R13, R12, 0x7ff00000, RZ, 0xc0, !PT ;  /* 0x7ff000000c0d7812 */ /* 0x000fe400078ec0ff */
[----:B------:R-:W-:Y:S02]  /*14b0*/  MOV R12, 0x1ca00000 ;  /* 0x1ca00000000c7802 */ /* 0x000fe40000000f00 */
[----:B------:R-:W-:Y:S01]  /*14c0*/  ISETP.GE.U32.AND P1, PT, R11, R13, PT ;  /* 0x0000000d0b00720c */ /* 0x000fe20003f26070 */
[----:B------:R-:W0:Y:S02]  /*14d0*/  MUFU.RCP64H R33, R19 ;  /* 0x0000001300217308 */ /* 0x000e240000001800 */
[----:B------:R-:W-:Y:S02]  /*14e0*/  @!P2 LOP3.LUT R26, R21, 0x7ff00000, RZ, 0xc0, !PT ;  /* 0x7ff00000151aa812 */ /* 0x000fe400078ec0ff */
[----:B------:R-:W-:-:S02]  /*14f0*/  @!P0 LOP3.LUT R13, R19, 0x7ff00000, RZ, 0xc0, !PT ;  /* 0x7ff00000130d8812 */ /* 0x000fc400078ec0ff */
[----:B------:R-:W-:Y:S02]  /*1500*/  @!P2 ISETP.GE.U32.AND P3, PT, R11, R26, PT ;  /* 0x0000001a0b00a20c */ /* 0x000fe40003f66070 */
[C---:B------:R-:W-:Y:S02]  /*1510*/  SEL R26, R12.reuse, 0x63400000, !P1 ;  /* 0x634000000c1a7807 */ /* 0x040fe40004800000 */
[----:B------:R-:W-:-:S04]  /*1520*/  @!P2 SEL R27, R12, 0x63400000, !P3 ;  /* 0x634000000c1ba807 */ /* 0x000fc80005800000 */
[----:B------:R-:W-:Y:S01]  /*1530*/  @!P2 LOP3.LUT R27, R27, 0x80000000, R35, 0xf8, !PT ;  /* 0x800000001b1ba812 */ /* 0x000fe200078ef823 */
[----:B0-----:R-:W-:-:S03]  /*1540*/  DFMA R30, R32, -R18, 1 ;  /* 0x3ff00000201e742b */ /* 0x001fc60000000812 */
[----:B------:R-:W-:-:S05]  /*1550*/  @!P2 LOP3.LUT R27, R27, 0x100000, RZ, 0xfc, !PT ;  /* 0x001000001b1ba812 */ /* 0x000fca00078efcff */
[----:B------:R-:W-:-:S08]  /*1560*/  DFMA R30, R30, R30, R30 ;  /* 0x0000001e1e1e722b */ /* 0x000fd0000000001e */
[----:B------:R-:W-:Y:S01]  /*1570*/  DFMA R32, R32, R30, R32 ;  /* 0x0000001e2020722b */ /* 0x000fe20000000020 */
[----:B------:R-:W-:Y:S01]  /*1580*/  LOP3.LUT R31, R26, 0x800fffff, R35, 0xf8, !PT ;  /* 0x800fffff1a1f7812 */ /* 0x000fe200078ef823 */
[----:B------:R-:W-:Y:S02]  /*1590*/  IMAD.MOV.U32 R30, RZ, RZ, R34 ;  /* 0x000000ffff1e7224 */ /* 0x000fe400078e0022 */
[----:B------:R-:W-:-:S04]  /*15a0*/  @!P2 IMAD.MOV.U32 R26, RZ, RZ, RZ ;  /* 0x000000ffff1aa224 */ /* 0x000fc800078e00ff */
[----:B------:R-:W-:Y:S02]  /*15b0*/  DFMA R36, R32, -R18, 1 ;  /* 0x3ff000002024742b */ /* 0x000fe40000000812 */
[----:B------:R-:W-:-:S06]  /*15c0*/  @!P2 DFMA R30, R30, 2, -R26 ;  /* 0x400000001e1ea82b */ /* 0x000fcc000000081a */
[----:B------:R-:W-:-:S08]  /*15d0*/  DFMA R36, R32, R36, R32 ;  /* 0x000000242024722b */ /* 0x000fd00000000020 */
[----:B------:R-:W-:-:S08]  /*15e0*/  DMUL R26, R36, R30 ;  /* 0x0000001e241a7228 */ /* 0x000fd00000000000 */
[----:B------:R-:W-:-:S08]  /*15f0*/  DFMA R32, R26, -R18, R30 ;  /* 0x800000121a20722b */ /* 0x000fd0000000001e */
[----:B------:R-:W-:Y:S01]  /*1600*/  DFMA R32, R36, R32, R26 ;  /* 0x000000202420722b */ /* 0x000fe2000000001a */
[----:B------:R-:W-:Y:S02]  /*1610*/  MOV R26, R11 ;  /* 0x0000000b001a7202 */ /* 0x000fe40000000f00 */
        /* <DEDUP_REMOVED lines=10> */
[----:B------:R-:W-:-:S04]  /*16c0*/  SEL R12, R12, 0x63400000, !P0 ;  /* 0x634000000c0c7807 */ /* 0x000fc80004000000 */
[----:B------:R-:W-:Y:S01]  /*16d0*/  IADD3 R12, PT, PT, -R12, R26, RZ ;  /* 0x0000001a0c0c7210 */ /* 0x000fe20007ffe1ff */
[----:B------:R-:W-:-:S04]  /*16e0*/  IMAD.MOV.U32 R26, RZ, RZ, RZ ;  /* 0x000000ffff1a7224 */ /* 0x000fc800078e00ff */
[----:B------:R-:W-:-:S06]  /*16f0*/  VIADD R27, R12, 0x7fe00000 ;  /* 0x7fe000000c1b7836 */ /* 0x000fcc0000000000 */
[----:B------:R-:W-:-:S10]  /*1700*/  DMUL R36, R32, R26 ;  /* 0x0000001a20247228 */ /* 0x000fd40000000000 */
[----:B------:R-:W-:-:S13]  /*1710*/  FSETP.GTU.AND P0, PT, |R37|, 1.469367938527859385e-39, PT ;  /* 0x001000002500780b */ /* 0x000fda0003f0c200 */
[----:B------:R-:W-:Y:S05]  /*1720*/  @P0 BRA `(.L_x_758) ;  /* 0x0000000000940947 */ /* 0x000fea0003800000 */
[----:B------:R-:W-:Y:S01]  /*1730*/  DFMA R18, R32, -R18, R30 ;  /* 0x800000122012722b */ /* 0x000fe2000000001e */
[----:B------:R-:W-:-:S09]  /*1740*/  MOV R26, RZ ;  /* 0x000000ff001a7202 */ /* 0x000fd20000000f00 */
[C---:B------:R-:W-:Y:S02]  /*1750*/  FSETP.NEU.AND P0, PT, R19.reuse, RZ, PT ;  /* 0x000000ff1300720b */ /* 0x040fe40003f0d000 */
[----:B------:R-:W-:-:S04]  /*1760*/  LOP3.LUT R20, R19, 0x80000000, R21, 0x48, !PT ;  /* 0x8000000013147812 */ /* 0x000fc800078e4815 */
[----:B------:R-:W-:-:S07]  /*1770*/  LOP3.LUT R27, R20, R27, RZ, 0xfc, !PT ;  /* 0x0000001b141b7212 */ /* 0x000fce00078efcff */
[----:B------:R-:W-:Y:S05]  /*1780*/  @!P0 BRA `(.L_x_758) ;  /* 0x00000000007c8947 */ /* 0x000fea0003800000 */
[----:B------:R-:W-:Y:S01]  /*1790*/  IMAD.MOV R19, RZ, RZ, -R12 ;  /* 0x000000ffff137224 */ /* 0x000fe200078e0a0c */
[----:B------:R-:W-:Y:S01]  /*17a0*/  IADD3 R12, PT, PT, -R12, -0x43300000, RZ ;  /* 0xbcd000000c0c7810 */ /* 0x000fe20007ffe1ff */
[----:B------:R-:W-:-:S06]  /*17b0*/  IMAD.MOV.U32 R18, RZ, RZ, RZ ;  /* 0x000000ffff127224 */ /* 0x000fcc00078e00ff */
[----:B------:R-:W-:Y:S02]  /*17c0*/  DFMA R18, R36, -R18, R32 ;  /* 0x800000122412722b */ /* 0x000fe40000000020 */
[----:B------:R-:W-:-:S08]  /*17d0*/  DMUL.RP R32, R32, R26 ;  /* 0x0000001a20207228 */ /* 0x000fd00000008000 */
[----:B------:R-:W-:Y:S02]  /*17e0*/  FSETP.NEU.AND P0, PT, |R19|, R12, PT ;  /* 0x0000000c1300720b */ /* 0x000fe40003f0d200 */
[----:B------:R-:W-:Y:S02]  /*17f0*/  LOP3.LUT R20, R33, R20, RZ, 0x3c, !PT ;  /* 0x0000001421147212 */ /* 0x000fe400078e3cff */
[----:B------:R-:W-:Y:S02]  /*1800*/  FSEL R36, R32, R36, !P0 ;  /* 0x0000002420247208 */ /* 0x000fe40004000000 */
[----:B------:R-:W-:Y:S01]  /*1810*/  FSEL R37, R20, R37, !P0 ;  /* 0x0000002514257208 */ /* 0x000fe20004000000 */
[----:B------:R-:W-:Y:S06]  /*1820*/  BRA `(.L_x_758) ;  /* 0x0000000000547947 */ /* 0x000fec0003800000 */
.L_x_757:
[----:B------:R-:W-:-:S14]  /*1830*/  DSETP.NAN.AND P0, PT, R34, R34, PT ;  /* 0x000000222200722a */ /* 0x000fdc0003f08000 */
[----:B------:R-:W-:Y:S05]  /*1840*/  @P0 BRA `(.L_x_759) ;  /* 0x0000000000440947 */ /* 0x000fea0003800000 */
[----:B------:R-:W-:-:S14]  /*1850*/  DSETP.NAN.AND P0, PT, R20, R20, PT ;  /* 0x000000141400722a */ /* 0x000fdc0003f08000 */
[----:B------:R-:W-:Y:S05]  /*1860*/  @P0 BRA `(.L_x_760) ;  /* 0x0000000000300947 */ /* 0x000fea0003800000 */
[----:B------:R-:W-:Y:S01]  /*1870*/  ISETP.NE.AND P0, PT, R26, R13, PT ;  /* 0x0000000d1a00720c */ /* 0x000fe20003f05270 */
[----:B------:R-:W-:Y:S01]  /*1880*/  IMAD.MOV.U32 R37, RZ, RZ, -0x80000 ;  /* 0xfff80000ff257424 */ /* 0x000fe200078e00ff */
[----:B------:R-:W-:-:S11]  /*1890*/  MOV R36, 0x0 ;  /* 0x0000000000247802 */ /* 0x000fd60000000f00 */
[----:B------:R-:W-:Y:S05]  /*18a0*/  @!P0 BRA `(.L_x_758) ;  /* 0x0000000000348947 */ /* 0x000fea0003800000 */
[----:B------:R-:W-:Y:S02]  /*18b0*/  ISETP.NE.AND P0, PT, R26, 0x7ff00000, PT ;  /* 0x7ff000001a00780c */ /* 0x000fe40003f05270 */
[----:B------:R-:W-:Y:S02]  /*18c0*/  LOP3.LUT R37, R35, 0x80000000, R21, 0x48, !PT ;  /* 0x8000000023257812 */ /* 0x000fe400078e4815 */
[----:B------:R-:W-:-:S13]  /*18d0*/  ISETP.EQ.OR P0, PT, R13, RZ, !P0 ;  /* 0x000000ff0d00720c */ /* 0x000fda0004702670 */
[----:B------:R-:W-:Y:S01]  /*18e0*/  @P0 LOP3.LUT R11, R37, 0x7ff00000, RZ, 0xfc, !PT ;  /* 0x7ff00000250b0812 */ /* 0x000fe200078efcff */
[----:B------:R-:W-:Y:S01]  /*18f0*/  @!P0 IMAD.MOV.U32 R36, RZ, RZ, RZ ;  /* 0x000000ffff248224 */ /* 0x000fe200078e00ff */
[----:B------:R-:W-:-:S03]  /*1900*/  @P0 MOV R36, RZ ;  /* 0x000000ff00240202 */ /* 0x000fc60000000f00 */
[----:B------:R-:W-:Y:S01]  /*1910*/  @P0 IMAD.MOV.U32 R37, RZ, RZ, R11 ;  /* 0x000000ffff250224 */ /* 0x000fe200078e000b */
[----:B------:R-:W-:Y:S06]  /*1920*/  BRA `(.L_x_758) ;  /* 0x0000000000147947 */ /* 0x000fec0003800000 */
.L_x_760:
[----:B------:R-:W-:Y:S01]  /*1930*/  LOP3.LUT R37, R21, 0x80000, RZ, 0xfc, !PT ;  /* 0x0008000015257812 */ /* 0x000fe200078efcff */
[----:B------:R-:W-:Y:S01]  /*1940*/  IMAD.MOV.U32 R36, RZ, RZ, R20 ;  /* 0x000000ffff247224 */ /* 0x000fe200078e0014 */
[----:B------:R-:W-:Y:S06]  /*1950*/  BRA `(.L_x_758) ;  /* 0x0000000000087947 */ /* 0x000fec0003800000 */
.L_x_759:
[----:B------:R-:W-:Y:S02]  /*1960*/  LOP3.LUT R37, R35, 0x80000, RZ, 0xfc, !PT ;  /* 0x0008000023257812 */ /* 0x000fe400078efcff */
[----:B------:R-:W-:-:S07]  /*1970*/  MOV R36, R34 ;  /* 0x0000002200247202 */ /* 0x000fce0000000f00 */
.L_x_758:
[----:B------:R-:W-:Y:S05]  /*1980*/  BSYNC.RECONVERGENT B3 ;  /* 0x0000000000037941 */ /* 0x000fea0003800200 */
.L_x_756:
[----:B------:R-:W-:Y:S01]  /*1990*/  MOV R12, R0 ;  /* 0x00000000000c7202 */ /* 0x000fe20000000f00 */
[----:B------:R-:W-:Y:S02]  /*19a0*/  IMAD.MOV.U32 R13, RZ, RZ, 0x0 ;  /* 0x00000000ff0d7424 */ /* 0x000fe400078e00ff */
[----:B------:R-:W-:Y:S02]  /*19b0*/  IMAD.MOV.U32 R11, RZ, RZ, R36 ;  /* 0x000000ffff0b7224 */ /* 0x000fe400078e0024 */
[----:B------:R-:W-:Y:S01]  /*19c0*/  IMAD.MOV.U32 R18, RZ, RZ, R37 ;  /* 0x000000ffff127224 */ /* 0x000fe200078e0025 */
[----:B------:R-:W-:Y:S06]  /*19d0*/  RET.REL.NODEC R12 `(_Z12ForwardGaussPdii) ;  /* 0xffffffe40c887950 */ /* 0x000fec0003c3ffff */
.L_x_761:
        /* <DEDUP_REMOVED lines=10> */
.L_x_769:


//--------------------- .text._Z8SwapRowsPdiii    --------------------------
	.section	.text._Z8SwapRowsPdiii,"ax",@progbits
	.align	128
        .global         _Z8SwapRowsPdiii
        .type           _Z8SwapRowsPdiii,@function
        .size           _Z8SwapRowsPdiii,(.L_x_782 - _Z8SwapRowsPdiii)
        .other          _Z8SwapRowsPdiii,@"STO_CUDA_ENTRY STV_DEFAULT"
_Z8SwapRowsPdiii:
.text._Z8SwapRowsPdiii:
[----:B------:R-:W-:Y:S01]  /*0000*/  LDC R1, c[0x0][0x37c] ;  /* 0x0000df00ff017b82 */ /* 0x000fe20000000800 */
[----:B------:R-:W0:Y:S07]  /*0010*/  S2R R5, SR_TID.X ;  /* 0x0000000000057919 */ /* 0x000e2e0000002100 */
[----:B------:R-:W1:Y:S01]  /*0020*/  LDC R0, c[0x0][0x388] ;  /* 0x0000e200ff007b82 */ /* 0x000e620000000800 */
[----:B------:R-:W0:Y:S01]  /*0030*/  LDCU UR4, c[0x0][0x360] ;  /* 0x00006c00ff0477ac */ /* 0x000e220008000800 */
[----:B------:R-:W0:Y:S01]  /*0040*/  S2R R2, SR_CTAID.X ;  /* 0x0000000000027919 */ /* 0x000e220000002500 */
[----:B------:R-:W2:Y:S01]  /*0050*/  LDCU UR5, c[0x0][0x370] ;  /* 0x00006e00ff0577ac */ /* 0x000ea20008000800 */
[----:B-1----:R-:W-:Y:S01]  /*0060*/  SHF.L.U32 R4, R0, 0x1, RZ ;  /* 0x0000000100047819 */ /* 0x002fe200000006ff */
[----:B0-----:R-:W-:Y:S01]  /*0070*/  IMAD R5, R2, UR4, R5 ;  /* 0x0000000402057c24 */ /* 0x001fe2000f8e0205 */
[----:B--2---:R-:W-:-:S04]  /*0080*/  UIMAD UR4, UR4, UR5, URZ ;  /* 0x00000005040472a4 */ /* 0x004fc8000f8e02ff */
[----:B------:R-:W-:-:S13]  /*0090*/  ISETP.GE.AND P0, PT, R5, R4, PT ;  /* 0x000000040500720c */ /* 0x000fda0003f06270 */
[----:B------:R-:W-:Y:S05]  /*00a0*/  @P0 EXIT ;  /* 0x000000000000094d */ /* 0x000fea0003800000 */
[----:B------:R-:W0:Y:S01]  /*00b0*/  I2F.U32.RP R9, UR4 ;  /* 0x0000000400097d06 */ /* 0x000e220008209000 */
[----:B------:R-:W-:Y:S01]  /*00c0*/  IADD3 R7, PT, PT, R5, UR4, RZ ;  /* 0x0000000405077c10 */ /* 0x000fe2000fffe0ff */
[----:B------:R-:W1:Y:S01]  /*00d0*/  LDCU UR9, c[0x0][0x38c] ;  /* 0x00007180ff0977ac */ /* 0x000e620008000800 */
[----:B------:R-:W-:Y:S01]  /*00e0*/  IADD3 R11, PT, PT, RZ, -UR4, RZ ;  /* 0x80000004ff0b7c10 */ /* 0x000fe2000fffe0ff */
[----:B------:R-:W-:Y:S01]  /*00f0*/  BSSY.RECONVERGENT B0, `(.L_x_762) ;  /* 0x0000031000007945 */ /* 0x000fe20003800200 */
[----:B------:R-:W-:Y:S01]  /*0100*/  ISETP.GE.AND P0, PT, R7, R4, PT ;  /* 0x000000040700720c */ /* 0x000fe20003f06270 */
[----:B------:R-:W2:Y:S01]  /*0110*/  LDCU UR10, c[0x0][0x390] ;  /* 0x00007200ff0a77ac */ /* 0x000ea20008000800 */
[----:B------:R-:W-:Y:S02]  /*0120*/  VIMNMX R6, PT, PT, R4, R7, !PT ;  /* 0x0000000704067248 */ /* 0x000fe40007fe0100 */
[----:B------:R-:W-:Y:S01]  /*0130*/  SEL R8, RZ, 0x1, P0 ;  /* 0x00000001ff087807 */ /* 0x000fe20000000000 */
[----:B------:R-:W3:Y:S01]  /*0140*/  LDCU.64 UR6, c[0x0][0x358] ;  /* 0x00006b00ff0677ac */ /* 0x000ee20008000a00 */
[----:B------:R-:W-:-:S02]  /*0150*/  ISETP.NE.U32.AND P2, PT, RZ, UR4, PT ;  /* 0x00000004ff007c0c */ /* 0x000fc4000bf45070 */
[----:B------:R-:W-:Y:S01]  /*0160*/  IADD3 R6, PT, PT, R6, -R7, -R8 ;  /* 0x8000000706067210 */ /* 0x000fe20007ffe808 */
[----:B0-----:R-:W0:Y:S02]  /*0170*/  MUFU.RCP R9, R9 ;  /* 0x0000000900097308 */ /* 0x001e240000001000 */
[----:B0-----:R-:W-:-:S06]  /*0180*/  IADD3 R2, PT, PT, R9, 0xffffffe, RZ ;  /* 0x0ffffffe09027810 */ /* 0x001fcc0007ffe0ff */
[----:B------:R0:W4:Y:S02]  /*0190*/  F2I.FTZ.U32.TRUNC.NTZ R3, R2 ;  /* 0x0000000200037305 */ /* 0x000124000021f000 */
[----:B0-----:R-:W-:Y:S02]  /*01a0*/  HFMA2 R2, -RZ, RZ, 0, 0 ;  /* 0x00000000ff027431 */ /* 0x001fe400000001ff */
[----:B----4-:R-:W-:-:S04]  /*01b0*/  IMAD R11, R11, R3, RZ ;  /* 0x000000030b0b7224 */ /* 0x010fc800078e02ff */
[----:B------:R-:W-:-:S06]  /*01c0*/  IMAD.HI.U32 R3, R3, R11, R2 ;  /* 0x0000000b03037227 */ /* 0x000fcc00078e0002 */
[----:B------:R-:W-:-:S04]  /*01d0*/  IMAD.HI.U32 R7, R3, R6, RZ ;  /* 0x0000000603077227 */ /* 0x000fc800078e00ff */
[----:B------:R-:W-:-:S04]  /*01e0*/  IMAD.MOV R3, RZ, RZ, -R7 ;  /* 0x000000ffff037224 */ /* 0x000fc800078e0a07 */
[----:B------:R-:W-:Y:S02]  /*01f0*/  IMAD R6, R3, UR4, R6 ;  /* 0x0000000403067c24 */ /* 0x000fe4000f8e0206 */
[----:B------:R-:W0:Y:S03]  /*0200*/  LDC.64 R2, c[0x0][0x380] ;  /* 0x0000e000ff027b82 */ /* 0x000e260000000a00 */
[----:B------:R-:W-:-:S13]  /*0210*/  ISETP.GE.U32.AND P0, PT, R6, UR4, PT ;  /* 0x0000000406007c0c */ /* 0x000fda000bf06070 */
[----:B------:R-:W-:Y:S02]  /*0220*/  @P0 IADD3 R6, PT, PT, R6, -UR4, RZ ;  /* 0x8000000406060c10 */ /* 0x000fe4000fffe0ff */
[----:B------:R-:W-:Y:S02]  /*0230*/  @P0 IADD3 R7, PT, PT, R7, 0x1, RZ ;  /* 0x0000000107070810 */ /* 0x000fe40007ffe0ff */
[----:B------:R-:W-:-:S13]  /*0240*/  ISETP.GE.U32.AND P1, PT, R6, UR4, PT ;  /* 0x0000000406007c0c */ /* 0x000fda000bf26070 */
[----:B------:R-:W-:Y:S02]  /*0250*/  @P1 IADD3 R7, PT, PT, R7, 0x1, RZ ;  /* 0x0000000107071810 */ /* 0x000fe40007ffe0ff */
[----:B------:R-:W-:-:S05]  /*0260*/  @!P2 LOP3.LUT R7, RZ, UR4, RZ, 0x33, !PT ;  /* 0x00000004ff07ac12 */ /* 0x000fca000f8e33ff */
[----:B------:R-:W-:-:S05]  /*0270*/  IMAD.IADD R8, R8, 0x1, R7 ;  /* 0x0000000108087824 */ /* 0x000fca00078e0207 */
[C---:B------:R-:W-:Y:S02]  /*0280*/  LOP3.LUT R6, R8.reuse, 0x3, RZ, 0xc0, !PT ;  /* 0x0000000308067812 */ /* 0x040fe400078ec0ff */
[----:B------:R-:W-:Y:S02]  /*0290*/  ISETP.GE.U32.AND P1, PT, R8, 0x3, PT ;  /* 0x000000030800780c */ /* 0x000fe40003f26070 */
[----:B------:R-:W-:-:S13]  /*02a0*/  ISETP.NE.AND P0, PT, R6, 0x3, PT ;  /* 0x000000030600780c */ /* 0x000fda0003f05270 */
[----:B0123--:R-:W-:Y:S05]  /*02b0*/  @!P0 BRA `(.L_x_763) ;  /* 0x0000000000508947 */ /* 0x00ffea0003800000 */
[----:B------:R-:W0:Y:S01]  /*02c0*/  LDC.64 R6, c[0x0][0x380] ;  /* 0x0000e000ff067b82 */ /* 0x000e220000000a00 */
[----:B------:R-:W1:Y:S01]  /*02d0*/  LDCU UR5, c[0x0][0x390] ;  /* 0x00007200ff0577ac */ /* 0x000e620008000800 */
[----:B------:R-:W-:Y:S01]  /*02e0*/  IADD3 R8, PT, PT, R8, 0x1, RZ ;  /* 0x0000000108087810 */ /* 0x000fe20007ffe0ff */
[----:B------:R-:W2:Y:S03]  /*02f0*/  LDCU UR8, c[0x0][0x38c] ;  /* 0x00007180ff0877ac */ /* 0x000ea60008000800 */
[----:B------:R-:W-:-:S04]  /*0300*/  LOP3.LUT R8, R8, 0x3, RZ, 0xc0, !PT ;  /* 0x0000000308087812 */ /* 0x000fc800078ec0ff */
[----:B------:R-:W-:Y:S01]  /*0310*/  IADD3 R16, PT, PT, -R8, RZ, RZ ;  /* 0x000000ff08107210 */ /* 0x000fe20007ffe1ff */
[CC--:B-1----:R-:W-:Y:S02]  /*0320*/  IMAD R17, R5.reuse, R0.reuse, UR5 ;  /* 0x0000000505117e24 */ /* 0x0c2fe4000f8e0200 */
[----:B--2---:R-:W-:-:S07]  /*0330*/  IMAD R19, R5, R0, UR8 ;  /* 0x0000000805137e24 */ /* 0x004fce000f8e0200 */
.L_x_764:
[----:B01----:R-:W-:-:S04]  /*0340*/  IMAD.WIDE R12, R17, 0x8, R6 ;  /* 0x00000008110c7825 */ /* 0x003fc800078e0206 */
[----:B------:R-:W-:Y:S01]  /*0350*/  IMAD.WIDE R8, R19, 0x8, R6 ;  /* 0x0000000813087825 */ /* 0x000fe200078e0206 */
[----:B------:R-:W2:Y:S04]  /*0360*/  LDG.E.64 R14, desc[UR6][R12.64] ;  /* 0x000000060c0e7981 */ /* 0x000ea8000c1e1b00 */
[----:B------:R-:W3:Y:S01]  /*0370*/  LDG.E.64 R10, desc[UR6][R8.64] ;  /* 0x00000006080a7981 */ /* 0x000ee2000c1e1b00 */
[----:B------:R-:W-:Y:S01]  /*0380*/  IADD3 R16, PT, PT, R16, 0x1, RZ ;  /* 0x0000000110107810 */ /* 0x000fe20007ffe0ff */
[----:B------:R-:W-:Y:S02]  /*0390*/  VIADD R5, R5, UR4 ;  /* 0x0000000405057c36 */ /* 0x000fe40008000000 */
[----:B------:R-:W-:Y:S01]  /*03a0*/  IMAD R17, R0, UR4, R17 ;  /* 0x0000000400117c24 */ /* 0x000fe2000f8e0211 */
[----:B------:R-:W-:Y:S01]  /*03b0*/  ISETP.NE.AND P0, PT, R16, RZ, PT ;  /* 0x000000ff1000720c */ /* 0x000fe20003f05270 */
[----:B------:R-:W-:Y:S01]  /*03c0*/  IMAD R19, R0, UR4, R19 ;  /* 0x0000000400137c24 */ /* 0x000fe2000f8e0213 */
[----:B--2---:R1:W-:Y:S04]  /*03d0*/  STG.E.64 desc[UR6][R8.64], R14 ;  /* 0x0000000e08007986 */ /* 0x0043e8000c101b06 */
[----:B---3--:R1:W-:Y:S07]  /*03e0*/  STG.E.64 desc[UR6][R12.64], R10 ;  /* 0x0000000a0c007986 */ /* 0x0083ee000c101b06 */
[----:B------:R-:W-:Y:S05]  /*03f0*/  @P0 BRA `(.L_x_764) ;  /* 0xfffffffc00d00947 */ /* 0x000fea000383ffff */
.L_x_763:
[----:B------:R-:W-:Y:S05]  /*0400*/  BSYNC.RECONVERGENT B0 ;  /* 0x0000000000007941 */ /* 0x000fea0003800200 */
.L_x_762:
[----:B------:R-:W-:Y:S05]  /*0410*/  @!P1 EXIT ;  /* 0x000000000000994d */ /* 0x000fea0003800000 */
.L_x_765:
[CC--:B0-----:R-:W-:Y:S02]  /*0420*/  IMAD R19, R5.reuse, R0.reuse, UR10 ;  /* 0x0000000a05137e24 */ /* 0x0c1fe4000f8e0200 */
[----:B-1----:R-:W-:Y:S02]  /*0430*/  IMAD R15, R5, R0, UR9 ;  /* 0x00000009050f7e24 */ /* 0x002fe4000f8e0200 */
[----:B------:R-:W-:-:S04]  /*0440*/  IMAD.WIDE R18, R19, 0x8, R2 ;  /* 0x0000000813127825 */ /* 0x000fc800078e0202 */
[----:B------:R-:W-:Y:S01]  /*0450*/  IMAD.WIDE R14, R15, 0x8, R2 ;  /* 0x000000080f0e7825 */ /* 0x000fe200078e0202 */
[----:B------:R-:W2:Y:S04]  /*0460*/  LDG.E.64 R20, desc[UR6][R18.64] ;  /* 0x0000000612147981 */ /* 0x000ea8000c1e1b00 */
[----:B------:R-:W3:Y:S01]  /*0470*/  LDG.E.64 R16, desc[UR6][R14.64] ;  /* 0x000000060e107981 */ /* 0x000ee2000c1e1b00 */
[----:B------:R-:W-:-:S05]  /*0480*/  IADD3 R5, PT, PT, R5, UR4, RZ ;  /* 0x0000000405057c10 */ /* 0x000fca000fffe0ff */
[CC--:B------:R-:W-:Y:S02]  /*0490*/  IMAD R7, R5.reuse, R0.reuse, UR10 ;  /* 0x0000000a05077e24 */ /* 0x0c0fe4000f8e0200 */
[----:B------:R-:W-:Y:S02]  /*04a0*/  IMAD R9, R5, R0, UR9 ;  /* 0x0000000905097e24 */ /* 0x000fe4000f8e0200 */
[----:B------:R-:W-:-:S04]  /*04b0*/  IMAD.WIDE R6, R7, 0x8, R2 ;  /* 0x0000000807067825 */ /* 0x000fc800078e0202 */
[----:B------:R-:W-:Y:S01]  /*04c0*/  IMAD.WIDE R8, R9, 0x8, R2 ;  /* 0x0000000809087825 */ /* 0x000fe200078e0202 */
[----:B--2---:R0:W-:Y:S04]  /*04d0*/  STG.E.64 desc[UR6][R14.64], R20 ;  /* 0x000000140e007986 */ /* 0x0041e8000c101b06 */
[----:B---3--:R1:W-:Y:S04]  /*04e0*/  STG.E.64 desc[UR6][R18.64], R16 ;  /* 0x0000001012007986 */ /* 0x0083e8000c101b06 */
        /* <DEDUP_REMOVED lines=9> */
[----:B0-----:R-:W4:Y:S04]  /*0580*/  LDG.E.64 R20, desc[UR6][R10.64] ;  /* 0x000000060a147981 */ /* 0x001f28000c1e1b00 */
[----:B------:R-:W5:Y:S01]  /*0590*/  LDG.E.64 R14, desc[UR6][R12.64] ;  /* 0x000000060c0e7981 */ /* 0x000f62000c1e1b00 */
[----:B------:R-:W-:-:S05]  /*05a0*/  IADD3 R5, PT, PT, R5, UR4, RZ ;  /* 0x0000000405057c10 */ /* 0x000fca000fffe0ff */
[CC--:B-1----:R-:W-:Y:S02]  /*05b0*/  IMAD R19, R5.reuse, R0.reuse, UR10 ;  /* 0x0000000a05137e24 */ /* 0x0c2fe4000f8e0200 */
[----:B------:R-:W-:Y:S02]  /*05c0*/  IMAD R17, R5, R0, UR9 ;  /* 0x0000000905117e24 */ /* 0x000fe4000f8e0200 */
[----:B------:R-:W-:-:S04]  /*05d0*/  IMAD.WIDE R18, R19, 0x8, R2 ;  /* 0x0000000813127825 */ /* 0x000fc800078e0202 */
[----:B------:R-:W-:Y:S01]  /*05e0*/  IMAD.WIDE R16, R17, 0x8, R2 ;  /* 0x0000000811107825 */ /* 0x000fe200078e0202 */
[----:B----4-:R0:W-:Y:S04]  /*05f0*/  STG.E.64 desc[UR6][R12.64], R20 ;  /* 0x000000140c007986 */ /* 0x0101e8000c101b06 */
[----:B-----5:R0:W-:Y:S04]  /*0600*/  STG.E.64 desc[UR6][R10.64], R14 ;  /* 0x0000000e0a007986 */ /* 0x0201e8000c101b06 */
[----:B--2---:R-:W2:Y:S04]  /*0610*/  LDG.E.64 R8, desc[UR6][R18.64] ;  /* 0x0000000612087981 */ /* 0x004ea8000c1e1b00 */
[----:B---3--:R-:W3:Y:S01]  /*0620*/  LDG.E.64 R6, desc[UR6][R16.64] ;  /* 0x0000000610067981 */ /* 0x008ee2000c1e1b00 */
[----:B------:R-:W-:-:S04]  /*0630*/  IADD3 R5, PT, PT, R5, UR4, RZ ;  /* 0x0000000405057c10 */ /* 0x000fc8000fffe0ff */
[----:B------:R-:W-:Y:S01]  /*0640*/  ISETP.GE.AND P0, PT, R5, R4, PT ;  /* 0x000000040500720c */ /* 0x000fe20003f06270 */
[----:B--2---:R0:W-:Y:S04]  /*0650*/  STG.E.64 desc[UR6][R16.64], R8 ;  /* 0x0000000810007986 */ /* 0x0041e8000c101b06 */
[----:B---3--:R0:W-:Y:S08]  /*0660*/  STG.E.64 desc[UR6][R18.64], R6 ;  /* 0x0000000612007986 */ /* 0x0081f0000c101b06 */
[----:B------:R-:W-:Y:S05]  /*0670*/  @!P0 BRA `(.L_x_765) ;  /* 0xfffffffc00688947 */ /* 0x000fea000383ffff */
[----:B------:R-:W-:Y:S05]  /*0680*/  EXIT ;  /* 0x000000000000794d */ /* 0x000fea0003800000 */
.L_x_766:
        /* <DEDUP_REMOVED lines=15> */
.L_x_782:


//--------------------- .nv.shared._ZN3cub18CUB_300001_SM_10006detail11EmptyKernelIvEEvv --------------------------
	.section	.nv.shared._ZN3cub18CUB_300001_SM_10006detail11EmptyKernelIvEEvv,"aw",@nobits
	.sectionflags	@""
	.align	16
	.zero		1024


//--------------------- .nv.shared.reserved.0     --------------------------
	.section	.nv.shared.reserved.0,"aw",@nobits
	.weak		__nv_reservedSMEM_offset_0_alias
	.size		__nv_reservedSMEM_offset_0_alias, 0, 64
	.other		__nv_reservedSMEM_offset_0_alias,@"STO_CUDA_RESERVED_SHARED STV_DEFAULT"
__nv_reservedSMEM_offset_0_alias:
	.zero		0
	.zero		64


//--------------------- .nv.global                --------------------------
	.section	.nv.global,"aw",@nobits
.nv.global:
	.type		_ZN34_INTERNAL_e2a0da6b_4_k_cu_ecbedef66thrust24THRUST_300001_SM_1000_NS12placeholders2_8E,@object
	.size		_ZN34_INTERNAL_e2a0da6b_4_k_cu_ecbedef66thrust24THRUST_300001_SM_1000_NS12placeholders2_8E,(_ZN34_INTERNAL_e2a0da6b_4_k_cu_ecbedef64cuda3std3__436_GLOBAL__N__e2a0da6b_4_k_cu_ecbedef66ignoreE - _ZN34_INTERNAL_e2a0da6b_4_k_cu_ecbedef66thrust24THRUST_300001_SM_1000_NS12placeholders2_8E)
_ZN34_INTERNAL_e2a0da6b_4_k_cu_ecbedef66thrust24THRUST_300001_SM_1000_NS12placeholders2_8E:
	.zero		1
	.type		_ZN34_INTERNAL_e2a0da6b_4_k_cu_ecbedef64cuda3std3__436_GLOBAL__N__e2a0da6b_4_k_cu_ecbedef66ignoreE,@object
	.size		_ZN34_INTERNAL_e2a0da6b_4_k_cu_ecbedef64cuda3std3__436_GLOBAL__N__e2a0da6b_4_k_cu_ecbedef66ignoreE,(_ZN34_INTERNAL_e2a0da6b_4_k_cu_ecbedef64cuda3std6ranges3__45__cpo4dataE - _ZN34_INTERNAL_e2a0da6b_4_k_cu_ecbedef64cuda3std3__436_GLOBAL__N__e2a0da6b_4_k_cu_ecbedef66ignoreE)
_ZN34_INTERNAL_e2a0da6b_4_k_cu_ecbedef64cuda3std3__436_GLOBAL__N__e2a0da6b_4_k_cu_ecbedef66ignoreE:
	.zero		1
	.type		_ZN34_INTERNAL_e2a0da6b_4_k_cu_ecbedef64cuda3std6ranges3__45__cpo4dataE,@object
	.size		_ZN34_INTERNAL_e2a0da6b_4_k_cu_ecbedef64cuda3std6ranges3__45__cpo4dataE,(_ZN34_INTERNAL_e2a0da6b_4_k_cu_ecbedef66thrust24THRUST_300001_SM_1000_NS6system3cpp3parE - _ZN34_INTERNAL_e2a0da6b_4_k_cu_ecbedef64cuda3std6ranges3__45__cpo4dataE)
_ZN34_INTERNAL_e2a0da6b_4_k_cu_ecbedef64cuda3std6ranges3__45__cpo4dataE:
	.zero		1
	.type		_ZN34_INTERNAL_e2a0da6b_4_k_cu_ecbedef66thrust24THRUST_300001_SM_1000_NS6system3cpp3parE,@object
	.size		_ZN34_INTERNAL_e2a0da6b_4_k_cu_ecbedef66thrust24THRUST_300001_SM_1000_NS6system3cpp3parE,(_ZN34_INTERNAL_e2a0da6b_4_k_cu_ecbedef64cuda3std3__45__cpo5beginE - _ZN34_INTERNAL_e2a0da6b_4_k_cu_ecbedef66thrust24THRUST_300001_SM_1000_NS6system3cpp3parE)
_ZN34_INTERNAL_e2a0da6b_4_k_cu_ecbedef66thrust24THRUST_300001_SM_1000_NS6system3cpp3parE:
	.zero		1
	.type		_ZN34_INTERNAL_e2a0da6b_4_k_cu_ecbedef64cuda3std3__45__cpo5beginE,@object
	.size		_ZN34_INTERNAL_e2a0da6b_4_k_cu_ecbedef64cuda3std3__45__cpo5beginE,(_ZN34_INTERNAL_e2a0da6b_4_k_cu_ecbedef64cuda3std6ranges3__45__cpo5beginE - _ZN34_INTERNAL_e2a0da6b_4_k_cu_ecbedef64cuda3std3__45__cpo5beginE)
_ZN34_INTERNAL_e2a0da6b_4_k_cu_ecbedef64cuda3std3__45__cpo5beginE:
	.zero		1
	.type		_ZN34_INTERNAL_e2a0da6b_4_k_cu_ecbedef64cuda3std6ranges3__45__cpo5beginE,@object
	.size		_ZN34_INTERNAL_e2a0da6b_4_k_cu_ecbedef64cuda3std6ranges3__45__cpo5beginE,(_ZN34_INTERNAL_e2a0da6b_4_k_cu_ecbedef66thrust24THRUST_300001_SM_1000_NS6deviceE - _ZN34_INTERNAL_e2a0da6b_4_k_cu_ecbedef64cuda3std6ranges3__45__cpo5beginE)
_ZN34_INTERNAL_e2a0da6b_4_k_cu_ecbedef64cuda3std6ranges3__45__cpo5beginE:
	.zero		1
	.type		_ZN34_INTERNAL_e2a0da6b_4_k_cu_ecbedef66thrust24THRUST_300001_SM_1000_NS6deviceE,@object
	.size		_ZN34_INTERNAL_e2a0da6b_4_k_cu_ecbedef66thrust24THRUST_300001_SM_1000_NS6deviceE,(_ZN34_INTERNAL_e2a0da6b_4_k_cu_ecbedef64cuda3std3__47nulloptE - _ZN34_INTERNAL_e2a0da6b_4_k_cu_ecbedef66thrust24THRUST_300001_SM_1000_NS6deviceE)
_ZN34_INTERNAL_e2a0da6b_4_k_cu_ecbedef66thrust24THRUST_300001_SM_1000_NS6deviceE:
	.zero		1
	.type		_ZN34_INTERNAL_e2a0da6b_4_k_cu_ecbedef64cuda3std3__47nulloptE,@object
	.size		_ZN34_INTERNAL_e2a0da6b_4_k_cu_ecbedef64cuda3std3__47nulloptE,(_ZN34_INTERNAL_e2a0da6b_4_k_cu_ecbedef64cuda3std6ranges3__45__cpo8distanceE - _ZN34_INTERNAL_e2a0da6b_4_k_cu_ecbedef64cuda3std3__47nulloptE)
_ZN34_INTERNAL_e2a0da6b_4_k_cu_ecbedef64cuda3std3__47nulloptE:
	.zero		1
	.type		_ZN34_INTERNAL_e2a0da6b_4_k_cu_ecbedef64cuda3std6ranges3__45__cpo8distanceE,@object
	.size		_ZN34_INTERNAL_e2a0da6b_4_k_cu_ecbedef64cuda3std6ranges3__45__cpo8distanceE,(_ZN34_INTERNAL_e2a0da6b_4_k_cu_ecbedef66thrust24THRUST_300001_SM_1000_NS12placeholders2_4E - _ZN34_INTERNAL_e2a0da6b_4_k_cu_ecbedef64cuda3std6ranges3__45__cpo8distanceE)
_ZN34_INTERNAL_e2a0da6b_4_k_cu_ecbedef64cuda3std6ranges3__45__cpo8distanceE:
	.zero		1
	.type		_ZN34_INTERNAL_e2a0da6b_4_k_cu_ecbedef66thrust24THRUST_300001_SM_1000_NS12placeholders2_4E,@object
	.size		_ZN34_INTERNAL_e2a0da6b_4_k_cu_ecbedef66thrust24THRUST_300001_SM_1000_NS12placeholders2_4E,(_ZN34_INTERNAL_e2a0da6b_4_k_cu_ecbedef64cuda3std3__45__cpo6rbeginE - _ZN34_INTERNAL_e2a0da6b_4_k_cu_ecbedef66thrust24THRUST_300001_SM_1000_NS12placeholders2_4E)
_ZN34_INTERNAL_e2a0da6b_4_k_cu_ecbedef66thrust24THRUST_300001_SM_1000_NS12placeholders2_4E:
	.zero		1
	.type		_ZN34_INTERNAL_e2a0da6b_4_k_cu_ecbedef64cuda3std3__45__cpo6rbeginE,@object
	.size		_ZN34_INTERNAL_e2a0da6b_4_k_cu_ecbedef64cuda3std3__45__cpo6rbeginE,(_ZN34_INTERNAL_e2a0da6b_4_k_cu_ecbedef64cuda3std6ranges3__45__cpo7advanceE - _ZN34_INTERNAL_e2a0da6b_4_k_cu_ecbedef64cuda3std3__45__cpo6rbeginE)
_ZN34_INTERNAL_e2a0da6b_4_k_cu_ecbedef64cuda3std3__45__cpo6rbeginE:
	.zero		1
	.type		_ZN34_INTERNAL_e2a0da6b_4_k_cu_ecbedef64cuda3std6ranges3__45__cpo7advanceE,@object
	.size		_ZN34_INTERNAL_e2a0da6b_4_k_cu_ecbedef64cuda3std6ranges3__45__cpo7advanceE,(_ZN34_INTERNAL_e2a0da6b_4_k_cu_ecbedef66thrust24THRUST_300001_SM_1000_NS12placeholders3_10E - _ZN34_INTERNAL_e2a0da6b_4_k_cu_ecbedef64cuda3std6ranges3__45__cpo7advanceE)
_ZN34_INTERNAL_e2a0da6b_4_k_cu_ecbedef64cuda3std6ranges3__45__cpo7advanceE:
	.zero		1
	.type		_ZN34_INTERNAL_e2a0da6b_4_k_cu_ecbedef66thrust24THRUST_300001_SM_1000_NS12placeholders3_10E,@object
	.size		_ZN34_INTERNAL_e2a0da6b_4_k_cu_ecbedef66thrust24THRUST_300001_SM_1000_NS12placeholders3_10E,(_ZN34_INTERNAL_e2a0da6b_4_k_cu_ecbedef64cuda3std3__48in_placeE - _ZN34_INTERNAL_e2a0da6b_4_k_cu_ecbedef66thrust24THRUST_300001_SM_1000_NS12placeholders3_10E)
_ZN34_INTERNAL_e2a0da6b_4_k_cu_ecbedef66thrust24THRUST_300001_SM_1000_NS12placeholders3_10E:
	.zero		1
	.type		_ZN34_INTERNAL_e2a0da6b_4_k_cu_ecbedef64cuda3std3__48in_placeE,@object
	.size		_ZN34_INTERNAL_e2a0da6b_4_k_cu_ecbedef64cuda3std3__48in_placeE,(_ZN34_INTERNAL_e2a0da6b_4_k_cu_ecbedef64cuda3std6ranges3__45__cpo4sizeE - _ZN34_INTERNAL_e2a0da6b_4_k_cu_ecbedef64cuda3std3__48in_placeE)
_ZN34_INTERNAL_e2a0da6b_4_k_cu_ecbedef64cuda3std3__48in_placeE:
	.zero		1
	.type		_ZN34_INTERNAL_e2a0da6b_4_k_cu_ecbedef64cuda3std6ranges3__45__cpo4sizeE,@object
	.size		_ZN34_INTERNAL_e2a0da6b_4_k_cu_ecbedef64cuda3std6ranges3__45__cpo4sizeE,(_ZN34_INTERNAL_e2a0da6b_4_k_cu_ecbedef66thrust24THRUST_300001_SM_1000_NS12placeholders2_2E - _ZN34_INTERNAL_e2a0da6b_4_k_cu_ecbedef64cuda3std6ranges3__45__cpo4sizeE)
_ZN34_INTERNAL_e2a0da6b_4_k_cu_ecbedef64cuda3std6ranges3__45__cpo4sizeE:
	.zero		1
	.type		_ZN34_INTERNAL_e2a0da6b_4_k_cu_ecbedef66thrust24THRUST_300001_SM_1000_NS12placeholders2_2E,@object
	.size		_ZN34_INTERNAL_e2a0da6b_4_k_cu_ecbedef66thrust24THRUST_300001_SM_1000_NS12placeholders2_2E,(_ZN34_INTERNAL_e2a0da6b_4_k_cu_ecbedef64cuda3std3__45__cpo6cbeginE - _ZN34_INTERNAL_e2a0da6b_4_k_cu_ecbedef66thrust24THRUST_300001_SM_1000_NS12placeholders2_2E)
_ZN34_INTERNAL_e2a0da6b_4_k_cu_ecbedef66thrust24THRUST_300001_SM_1000_NS12placeholders2_2E:
	.zero		1
	.type		_ZN34_INTERNAL_e2a0da6b_4_k_cu_ecbedef64cuda3std3__45__cpo6cbeginE,@object
	.size		_ZN34_INTERNAL_e2a0da6b_4_k_cu_ecbedef64cuda3std3__45__cpo6cbeginE,(_ZN34_INTERNAL_e2a0da6b_4_k_cu_ecbedef64cuda3std6ranges3__45__cpo6cbeginE - _ZN34_INTERNAL_e2a0da6b_4_k_cu_ecbedef64cuda3std3__45__cpo6cbeginE)
_ZN34_INTERNAL_e2a0da6b_4_k_cu_ecbedef64cuda3std3__45__cpo6cbeginE:
	.zero		1
	.type		_ZN34_INTERNAL_e2a0da6b_4_k_cu_ecbedef64cuda3std6ranges3__45__cpo6cbeginE,@object
	.size		_ZN34_INTERNAL_e2a0da6b_4_k_cu_ecbedef64cuda3std6ranges3__45__cpo6cbeginE,(_ZN34_INTERNAL_e2a0da6b_4_k_cu_ecbedef66thrust24THRUST_300001_SM_1000_NS12placeholders2_6E - _ZN34_INTERNAL_e2a0da6b_4_k_cu_ecbedef64cuda3std6ranges3__45__cpo6cbeginE)
_ZN34_INTERNAL_e2a0da6b_4_k_cu_ecbedef64cuda3std6ranges3__45__cpo6cbeginE:
	.zero		1
	.type		_ZN34_INTERNAL_e2a0da6b_4_k_cu_ecbedef66thrust24THRUST_300001_SM_1000_NS12placeholders2_6E,@object
	.size		_ZN34_INTERNAL_e2a0da6b_4_k_cu_ecbedef66thrust24THRUST_300001_SM_1000_NS12placeholders2_6E,(_ZN34_INTERNAL_e2a0da6b_4_k_cu_ecbedef64cuda3std3__45__cpo7crbeginE - _ZN34_INTERNAL_e2a0da6b_4_k_cu_ecbedef66thrust24THRUST_300001_SM_1000_NS12placeholders2_6E)
_ZN34_INTERNAL_e2a0da6b_4_k_cu_ecbedef66thrust24THRUST_300001_SM_1000_NS12placeholders2_6E:
	.zero		1
	.type		_ZN34_INTERNAL_e2a0da6b_4_k_cu_ecbedef64cuda3std3__45__cpo7crbeginE,@object
	.size		_ZN34_INTERNAL_e2a0da6b_4_k_cu_ecbedef64cuda3std3__45__cpo7crbeginE,(_ZN34_INTERNAL_e2a0da6b_4_k_cu_ecbedef64cuda3std6ranges3__45__cpo4nextE - _ZN34_INTERNAL_e2a0da6b_4_k_cu_ecbedef64cuda3std3__45__cpo7crbeginE)
_ZN34_INTERNAL_e2a0da6b_4_k_cu_ecbedef64cuda3std3__45__cpo7crbeginE:
	.zero		1
	.type		_ZN34_INTERNAL_e2a0da6b_4_k_cu_ecbedef64cuda3std6ranges3__45__cpo4nextE,@object
	.size		_ZN34_INTERNAL_e2a0da6b_4_k_cu_ecbedef64cuda3std6ranges3__45__cpo4nextE,(_ZN34_INTERNAL_e2a0da6b_4_k_cu_ecbedef64cuda3std6ranges3__45__cpo4swapE - _ZN34_INTERNAL_e2a0da6b_4_k_cu_ecbedef64cuda3std6ranges3__45__cpo4nextE)
_ZN34_INTERNAL_e2a0da6b_4_k_cu_ecbedef64cuda3std6ranges3__45__cpo4nextE:
	.zero		1
	.type		_ZN34_INTERNAL_e2a0da6b_4_k_cu_ecbedef64cuda3std6ranges3__45__cpo4swapE,@object
	.size		_ZN34_INTERNAL_e2a0da6b_4_k_cu_ecbedef64cuda3std6ranges3__45__cpo4swapE,(_ZN34_INTERNAL_e2a0da6b_4_k_cu_ecbedef66thrust24THRUST_300001_SM_1000_NS8cuda_cub10par_nosyncE - _ZN34_INTERNAL_e2a0da6b_4_k_cu_ecbedef64cuda3std6ranges3__45__cpo4swapE)
_ZN34_INTERNAL_e2a0da6b_4_k_cu_ecbedef64cuda3std6ranges3__45__cpo4swapE:
	.zero		1
	.type		_ZN34_INTERNAL_e2a0da6b_4_k_cu_ecbedef66thrust24THRUST_300001_SM_1000_NS8cuda_cub10par_nosyncE,@object
	.size		_ZN34_INTERNAL_e2a0da6b_4_k_cu_ecbedef66thrust24THRUST_300001_SM_1000_NS8cuda_cub10par_nosyncE,(_ZN34_INTERNAL_e2a0da6b_4_k_cu_ecbedef66thrust24THRUST_300001_SM_1000_NS3seqE - _ZN34_INTERNAL_e2a0da6b_4_k_cu_ecbedef66thrust24THRUST_300001_SM_1000_NS8cuda_cub10par_nosyncE)
_ZN34_INTERNAL_e2a0da6b_4_k_cu_ecbedef66thrust24THRUST_300001_SM_1000_NS8cuda_cub10par_nosyncE:
	.zero		1
	.type		_ZN34_INTERNAL_e2a0da6b_4_k_cu_ecbedef66thrust24THRUST_300001_SM_1000_NS3seqE,@object
	.size		_ZN34_INTERNAL_e2a0da6b_4_k_cu_ecbedef66thrust24THRUST_300001_SM_1000_NS3seqE,(_ZN34_INTERNAL_e2a0da6b_4_k_cu_ecbedef64cuda3std3__420unreachable_sentinelE - _ZN34_INTERNAL_e2a0da6b_4_k_cu_ecbedef66thrust24THRUST_300001_SM_1000_NS3seqE)
_ZN34_INTERNAL_e2a0da6b_4_k_cu_ecbedef66thrust24THRUST_300001_SM_1000_NS3seqE:
	.zero		1
	.type		_ZN34_INTERNAL_e2a0da6b_4_k_cu_ecbedef64cuda3std3__420unreachable_sentinelE,@object
	.size		_ZN34_INTERNAL_e2a0da6b_4_k_cu_ecbedef64cuda3std3__420unreachable_sentinelE,(_ZN34_INTERNAL_e2a0da6b_4_k_cu_ecbedef64cuda3std6ranges3__45__cpo5ssizeE - _ZN34_INTERNAL_e2a0da6b_4_k_cu_ecbedef64cuda3std3__420unreachable_sentinelE)
_ZN34_INTERNAL_e2a0da6b_4_k_cu_ecbedef64cuda3std3__420unreachable_sentinelE:
	.zero		1
	.type		_ZN34_INTERNAL_e2a0da6b_4_k_cu_ecbedef64cuda3std6ranges3__45__cpo5ssizeE,@object
	.size		_ZN34_INTERNAL_e2a0da6b_4_k_cu_ecbedef64cuda3std6ranges3__45__cpo5ssizeE,(_ZN34_INTERNAL_e2a0da6b_4_k_cu_ecbedef66thrust24THRUST_300001_SM_1000_NS12placeholders2_3E - _ZN34_INTERNAL_e2a0da6b_4_k_cu_ecbedef64cuda3std6ranges3__45__cpo5ssizeE)
_ZN34_INTERNAL_e2a0da6b_4_k_cu_ecbedef64cuda3std6ranges3__45__cpo5ssizeE:
	.zero		1
	.type		_ZN34_INTERNAL_e2a0da6b_4_k_cu_ecbedef66thrust24THRUST_300001_SM_1000_NS12placeholders2_3E,@object
	.size		_ZN34_INTERNAL_e2a0da6b_4_k_cu_ecbedef66thrust24THRUST_300001_SM_1000_NS12placeholders2_3E,(_ZN34_INTERNAL_e2a0da6b_4_k_cu_ecbedef64cuda3std3__45__cpo4cendE - _ZN34_INTERNAL_e2a0da6b_4_k_cu_ecbedef66thrust24THRUST_300001_SM_1000_NS12placeholders2_3E)
_ZN34_INTERNAL_e2a0da6b_4_k_cu_ecbedef66thrust24THRUST_300001_SM_1000_NS12placeholders2_3E:
	.zero		1
	.type		_ZN34_INTERNAL_e2a0da6b_4_k_cu_ecbedef64cuda3std3__45__cpo4cendE,@object
	.size		_ZN34_INTERNAL_e2a0da6b_4_k_cu_ecbedef64cuda3std3__45__cpo4cendE,(_ZN34_INTERNAL_e2a0da6b_4_k_cu_ecbedef64cuda3std6ranges3__45__cpo4cendE - _ZN34_INTERNAL_e2a0da6b_4_k_cu_ecbedef64cuda3std3__45__cpo4cendE)
_ZN34_INTERNAL_e2a0da6b_4_k_cu_ecbedef64cuda3std3__45__cpo4cendE:
	.zero		1
	.type		_ZN34_INTERNAL_e2a0da6b_4_k_cu_ecbedef64cuda3std6ranges3__45__cpo4cendE,@object
	.size		_ZN34_INTERNAL_e2a0da6b_4_k_cu_ecbedef64cuda3std6ranges3__45__cpo4cendE,(_ZN34_INTERNAL_e2a0da6b_4_k_cu_ecbedef66thrust24THRUST_300001_SM_1000_NS12placeholders2_7E - _ZN34_INTERNAL_e2a0da6b_4_k_cu_ecbedef64cuda3std6ranges3__45__cpo4cendE)
_ZN34_INTERNAL_e2a0da6b_4_k_cu_ecbedef64cuda3std6ranges3__45__cpo4cendE:
	.zero		1
	.type		_ZN34_INTERNAL_e2a0da6b_4_k_cu_ecbedef66thrust24THRUST_300001_SM_1000_NS12placeholders2_7E,@object
	.size		_ZN34_INTERNAL_e2a0da6b_4_k_cu_ecbedef66thrust24THRUST_300001_SM_1000_NS12placeholders2_7E,(_ZN34_INTERNAL_e2a0da6b_4_k_cu_ecbedef64cuda3std3__45__cpo5crendE - _ZN34_INTERNAL_e2a0da6b_4_k_cu_ecbedef66thrust24THRUST_300001_SM_1000_NS12placeholders2_7E)
_ZN34_INTERNAL_e2a0da6b_4_k_cu_ecbedef66thrust24THRUST_300001_SM_1000_NS12placeholders2_7E:
	.zero		1
	.type		_ZN34_INTERNAL_e2a0da6b_4_k_cu_ecbedef64cuda3std3__45__cpo5crendE,@object
	.size		_ZN34_INTERNAL_e2a0da6b_4_k_cu_ecbedef64cuda3std3__45__cpo5crendE,(_ZN34_INTERNAL_e2a0da6b_4_k_cu_ecbedef64cuda3std6ranges3__45__cpo4prevE - _ZN34_INTERNAL_e2a0da6b_4_k_cu_ecbedef64cuda3std3__45__cpo5crendE)
_ZN34_INTERNAL_e2a0da6b_4_k_cu_ecbedef64cuda3std3__45__cpo5crendE:
	.zero		1
	.type		_ZN34_INTERNAL_e2a0da6b_4_k_cu_ecbedef64cuda3std6ranges3__45__cpo4prevE,@object
	.size		_ZN34_INTERNAL_e2a0da6b_4_k_cu_ecbedef64cuda3std6ranges3__45__cpo4prevE,(_ZN34_INTERNAL_e2a0da6b_4_k_cu_ecbedef64cuda3std6ranges3__45__cpo9iter_moveE - _ZN34_INTERNAL_e2a0da6b_4_k_cu_ecbedef64cuda3std6ranges3__45__cpo4prevE)
_ZN34_INTERNAL_e2a0da6b_4_k_cu_ecbedef64cuda3std6ranges3__45__cpo4prevE:
	.zero		1
	.type		_ZN34_INTERNAL_e2a0da6b_4_k_cu_ecbedef64cuda3std6ranges3__45__cpo9iter_moveE,@object
	.size		_ZN34_INTERNAL_e2a0da6b_4_k_cu_ecbedef64cuda3std6ranges3__45__cpo9iter_moveE,(_ZN34_INTERNAL_e2a0da6b_4_k_cu_ecbedef66thrust24THRUST_300001_SM_1000_NS6system6detail10sequential3seqE - _ZN34_INTERNAL_e2a0da6b_4_k_cu_ecbedef64cuda3std6ranges3__45__cpo9iter_moveE)
_ZN34_INTERNAL_e2a0da6b_4_k_cu_ecbedef64cuda3std6ranges3__45__cpo9iter_moveE:
	.zero		1
	.type		_ZN34_INTERNAL_e2a0da6b_4_k_cu_ecbedef66thrust24THRUST_300001_SM_1000_NS6system6detail10sequential3seqE,@object
	.size		_ZN34_INTERNAL_e2a0da6b_4_k_cu_ecbedef66thrust24THRUST_300001_SM_1000_NS6system6detail10sequential3seqE,(_ZN34_INTERNAL_e2a0da6b_4_k_cu_ecbedef66thrust24THRUST_300001_SM_1000_NS12placeholders2_9E - _ZN34_INTERNAL_e2a0da6b_4_k_cu_ecbedef66thrust24THRUST_300001_SM_1000_NS6system6detail10sequential3seqE)
_ZN34_INTERNAL_e2a0da6b_4_k_cu_ecbedef66thrust24THRUST_300001_SM_1000_NS6system6detail10sequential3seqE:
	.zero		1
	.type		_ZN34_INTERNAL_e2a0da6b_4_k_cu_ecbedef66thrust24THRUST_300001_SM_1000_NS12placeholders2_9E,@object
	.size		_ZN34_INTERNAL_e2a0da6b_4_k_cu_ecbedef66thrust24THRUST_300001_SM_1000_NS12placeholders2_9E,(_ZN34_INTERNAL_e2a0da6b_4_k_cu_ecbedef64cuda3std3__419piecewise_constructE - _ZN34_INTERNAL_e2a0da6b_4_k_cu_ecbedef66thrust24THRUST_300001_SM_1000_NS12placeholders2_9E)
_ZN34_INTERNAL_e2a0da6b_4_k_cu_ecbedef66thrust24THRUST_300001_SM_1000_NS12placeholders2_9E:
	.zero		1
	.type		_ZN34_INTERNAL_e2a0da6b_4_k_cu_ecbedef64cuda3std3__419piecewise_constructE,@object
	.size		_ZN34_INTERNAL_e2a0da6b_4_k_cu_ecbedef64cuda3std3__419piecewise_constructE,(_ZN34_INTERNAL_e2a0da6b_4_k_cu_ecbedef64cuda3std6ranges3__45__cpo5cdataE - _ZN34_INTERNAL_e2a0da6b_4_k_cu_ecbedef64cuda3std3__419piecewise_constructE)
_ZN34_INTERNAL_e2a0da6b_4_k_cu_ecbedef64cuda3std3__419piecewise_constructE:
	.zero		1
	.type		_ZN34_INTERNAL_e2a0da6b_4_k_cu_ecbedef64cuda3std6ranges3__45__cpo5cdataE,@object
	.size		_ZN34_INTERNAL_e2a0da6b_4_k_cu_ecbedef64cuda3std6ranges3__45__cpo5cdataE,(_ZN34_INTERNAL_e2a0da6b_4_k_cu_ecbedef66thrust24THRUST_300001_SM_1000_NS12placeholders2_1E - _ZN34_INTERNAL_e2a0da6b_4_k_cu_ecbedef64cuda3std6ranges3__45__cpo5cdataE)
_ZN34_INTERNAL_e2a0da6b_4_k_cu_ecbedef64cuda3std6ranges3__45__cpo5cdataE:
	.zero		1
	.type		_ZN34_INTERNAL_e2a0da6b_4_k_cu_ecbedef66thrust24THRUST_300001_SM_1000_NS12placeholders2_1E,@object
	.size		_ZN34_INTERNAL_e2a0da6b_4_k_cu_ecbedef66thrust24THRUST_300001_SM_1000_NS12placeholders2_1E,(_ZN34_INTERNAL_e2a0da6b_4_k_cu_ecbedef64cuda3std3__45__cpo3endE - _ZN34_INTERNAL_e2a0da6b_4_k_cu_ecbedef66thrust24THRUST_300001_SM_1000_NS12placeholders2_1E)
_ZN34_INTERNAL_e2a0da6b_4_k_cu_ecbedef66thrust24THRUST_300001_SM_1000_NS12placeholders2_1E:
	.zero		1
	.type		_ZN34_INTERNAL_e2a0da6b_4_k_cu_ecbedef64cuda3std3__45__cpo3endE,@object
	.size		_ZN34_INTERNAL_e2a0da6b_4_k_cu_ecbedef64cuda3std3__45__cpo3endE,(_ZN34_INTERNAL_e2a0da6b_4_k_cu_ecbedef64cuda3std6ranges3__45__cpo3endE - _ZN34_INTERNAL_e2a0da6b_4_k_cu_ecbedef64cuda3std3__45__cpo3endE)
_ZN34_INTERNAL_e2a0da6b_4_k_cu_ecbedef64cuda3std3__45__cpo3endE:
	.zero		1
	.type		_ZN34_INTERNAL_e2a0da6b_4_k_cu_ecbedef64cuda3std6ranges3__45__cpo3endE,@object
	.size		_ZN34_INTERNAL_e2a0da6b_4_k_cu_ecbedef64cuda3std6ranges3__45__cpo3endE,(_ZN34_INTERNAL_e2a0da6b_4_k_cu_ecbedef66thrust24THRUST_300001_SM_1000_NS12placeholders2_5E - _ZN34_INTERNAL_e2a0da6b_4_k_cu_ecbedef64cuda3std6ranges3__45__cpo3endE)
_ZN34_INTERNAL_e2a0da6b_4_k_cu_ecbedef64cuda3std6ranges3__45__cpo3endE:
	.zero		1
	.type		_ZN34_INTERNAL_e2a0da6b_4_k_cu_ecbedef66thrust24THRUST_300001_SM_1000_NS12placeholders2_5E,@object
	.size		_ZN34_INTERNAL_e2a0da6b_4_k_cu_ecbedef66thrust24THRUST_300001_SM_1000_NS12placeholders2_5E,(_ZN34_INTERNAL_e2a0da6b_4_k_cu_ecbedef64cuda3std3__45__cpo4rendE - _ZN34_INTERNAL_e2a0da6b_4_k_cu_ecbedef66thrust24THRUST_300001_SM_1000_NS12placeholders2_5E)
_ZN34_INTERNAL_e2a0da6b_4_k_cu_ecbedef66thrust24THRUST_300001_SM_1000_NS12placeholders2_5E:
	.zero		1
	.type		_ZN34_INTERNAL_e2a0da6b_4_k_cu_ecbedef64cuda3std3__45__cpo4rendE,@object
	.size		_ZN34_INTERNAL_e2a0da6b_4_k_cu_ecbedef64cuda3std3__45__cpo4rendE,(_ZN34_INTERNAL_e2a0da6b_4_k_cu_ecbedef64cuda3std6ranges3__45__cpo9iter_swapE - _ZN34_INTERNAL_e2a0da6b_4_k_cu_ecbedef64cuda3std3__45__cpo4rendE)
_ZN34_INTERNAL_e2a0da6b_4_k_cu_ecbedef64cuda3std3__45__cpo4rendE:
	.zero		1
	.type		_ZN34_INTERNAL_e2a0da6b_4_k_cu_ecbedef64cuda3std6ranges3__45__cpo9iter_swapE,@object
	.size		_ZN34_INTERNAL_e2a0da6b_4_k_cu_ecbedef64cuda3std6ranges3__45__cpo9iter_swapE,(_ZN34_INTERNAL_e2a0da6b_4_k_cu_ecbedef64cuda3std3__48unexpectE - _ZN34_INTERNAL_e2a0da6b_4_k_cu_ecbedef64cuda3std6ranges3__45__cpo9iter_swapE)
_ZN34_INTERNAL_e2a0da6b_4_k_cu_ecbedef64cuda3std6ranges3__45__cpo9iter_swapE:
	.zero		1
	.type		_ZN34_INTERNAL_e2a0da6b_4_k_cu_ecbedef64cuda3std3__48unexpectE,@object
	.size		_ZN34_INTERNAL_e2a0da6b_4_k_cu_ecbedef64cuda3std3__48unexpectE,(_ZN34_INTERNAL_e2a0da6b_4_k_cu_ecbedef66thrust24THRUST_300001_SM_1000_NS8cuda_cub3parE - _ZN34_INTERNAL_e2a0da6b_4_k_cu_ecbedef64cuda3std3__48unexpectE)
_ZN34_INTERNAL_e2a0da6b_4_k_cu_ecbedef64cuda3std3__48unexpectE:
	.zero		1
	.type		_ZN34_INTERNAL_e2a0da6b_4_k_cu_ecbedef66thrust24THRUST_300001_SM_1000_NS8cuda_cub3parE,@object
	.size		_ZN34_INTERNAL_e2a0da6b_4_k_cu_ecbedef66thrust24THRUST_300001_SM_1000_NS8cuda_cub3parE,(.L_29 - _ZN34_INTERNAL_e2a0da6b_4_k_cu_ecbedef66thrust24THRUST_300001_SM_1000_NS8cuda_cub3parE)
_ZN34_INTERNAL_e2a0da6b_4_k_cu_ecbedef66thrust24THRUST_300001_SM_1000_NS8cuda_cub3parE:
	.zero		1
.L_29:


//--------------------- .nv.shared._ZN6thrust24THRUST_300001_SM_1000_NS8cuda_cub4core6detail13_kernel_agentINS1_8__reduce11ReduceAgentIPN4cuda3std3__45tupleIJdlEEESC_SB_lNS1_9__extrema9arg_max_fIdl10comparatorEEEEJSC_SC_iSG_EEEvDpT0_ --------------------------
	.section	.nv.shared._ZN6thrust24THRUST_300001_SM_1000_NS8cuda_cub4core6detail13_kernel_agentINS1_8__reduce11ReduceAgentIPN4cuda3std3__45tupleIJdlEEESC_SB_lNS1_9__extrema9arg_max_fIdl10comparatorEEEEJSC_SC_iSG_EEEvDpT0_,"aw",@nobits
	.sectionflags	@""
	.align	16
	.zero		1024


//--------------------- .nv.shared._ZN6thrust24THRUST_300001_SM_1000_NS8cuda_cub4core6detail13_kernel_agentINS1_8__reduce10DrainAgentIlEEJN3cub18CUB_300001_SM_10009GridQueueIyEElEEEvDpT0_ --------------------------
	.section	.nv.shared._ZN6thrust24THRUST_300001_SM_1000_NS8cuda_cub4core6detail13_kernel_agentINS1_8__reduce10DrainAgentIlEEJN3cub18CUB_300001_SM_10009GridQueueIyEElEEEvDpT0_,"aw",@nobits
	.sectionflags	@""
	.align	16
	.zero		1024


//--------------------- .nv.shared._ZN6thrust24THRUST_300001_SM_1000_NS8cuda_cub4core6detail13_kernel_agentINS1_8__reduce11ReduceAgentINS0_12zip_iteratorIN4cuda3std3__45tupleIJNS0_10device_ptrIdEENS0_17counting_iteratorIlNS0_11use_defaultESF_SF_EEEEEEEPNSB_IJdlEEESJ_lNS1_9__extrema9arg_max_fIdl10comparatorEEEEJSI_SK_lN3cub18CUB_300001_SM_100013GridEvenShareIlEENSR_9GridQueueIyEESO_EEEvDpT0_ --------------------------
	.section	.nv.shared._ZN6thrust24THRUST_300001_SM_1000_NS8cuda_cub4core6detail13_kernel_agentINS1_8__reduce11ReduceAgentINS0_12zip_iteratorIN4cuda3std3__45tupleIJNS0_10device_ptrIdEENS0_17counting_iteratorIlNS0_11use_defaultESF_SF_EEEEEEEPNSB_IJdlEEESJ_lNS1_9__extrema9arg_max_fIdl10comparatorEEEEJSI_SK_lN3cub18CUB_300001_SM_100013GridEvenShareIlEENSR_9GridQueueIyEESO_EEEvDpT0_,"aw",@nobits
	.sectionflags	@""
	.align	16
	.zero		1024


//--------------------- .nv.shared._ZN6thrust24THRUST_300001_SM_1000_NS8cuda_cub4core6detail13_kernel_agentINS1_8__reduce11ReduceAgentINS0_12zip_iteratorIN4cuda3std3__45tupleIJNS0_10device_ptrIdEENS0_17counting_iteratorIlNS0_11use_defaultESF_SF_EEEEEEEPNSB_IJdlEEESJ_lNS1_9__extrema9arg_max_fIdl10comparatorEEEEJSI_SK_lSO_EEEvDpT0_ --------------------------
	.section	.nv.shared._ZN6thrust24THRUST_300001_SM_1000_NS8cuda_cub4core6detail13_kernel_agentINS1_8__reduce11ReduceAgentINS0_12zip_iteratorIN4cuda3std3__45tupleIJNS0_10device_ptrIdEENS0_17counting_iteratorIlNS0_11use_defaultESF_SF_EEEEEEEPNSB_IJdlEEESJ_lNS1_9__extrema9arg_max_fIdl10comparatorEEEEJSI_SK_lSO_EEEvDpT0_,"aw",@nobits
	.sectionflags	@""
	.align	16
	.zero		1024


//--------------------- .nv.shared._ZN6thrust24THRUST_300001_SM_1000_NS8cuda_cub4core6detail13_kernel_agentINS1_8__reduce11ReduceAgentIPN4cuda3std3__45tupleIJdlEEESC_SB_iNS1_9__extrema9arg_max_fIdl10comparatorEEEEJSC_SC_iSG_EEEvDpT0_ --------------------------
	.section	.nv.shared._ZN6thrust24THRUST_300001_SM_1000_NS8cuda_cub4core6detail13_kernel_agentINS1_8__reduce11ReduceAgentIPN4cuda3std3__45tupleIJdlEEESC_SB_iNS1_9__extrema9arg_max_fIdl10comparatorEEEEJSC_SC_iSG_EEEvDpT0_,"aw",@nobits
	.sectionflags	@""
	.align	16
	.zero		1024


//--------------------- .nv.shared._ZN6thrust24THRUST_300001_SM_1000_NS8cuda_cub4core6detail13_kernel_agentINS1_8__reduce10DrainAgentIiEEJN3cub18CUB_300001_SM_10009GridQueueIjEEiEEEvDpT0_ --------------------------
	.section	.nv.shared._ZN6thrust24THRUST_300001_SM_1000_NS8cuda_cub4core6detail13_kernel_agentINS1_8__reduce10DrainAgentIiEEJN3cub18CUB_300001_SM_10009GridQueueIjEEiEEEvDpT0_,"aw",@nobits
	.sectionflags	@""
	.align	16
	.zero		1024


//--------------------- .nv.shared._ZN6thrust24THRUST_300001_SM_1000_NS8cuda_cub4core6detail13_kernel_agentINS1_8__reduce11ReduceAgentINS0_12zip_iteratorIN4cuda3std3__45tupleIJNS0_10device_ptrIdEENS0_17counting_iteratorIlNS0_11use_defaultESF_SF_EEEEEEEPNSB_IJdlEEESJ_iNS1_9__extrema9arg_max_fIdl10comparatorEEEEJSI_SK_iN3cub18CUB_300001_SM_100013GridEvenShareIiEENSR_9GridQueueIjEESO_EEEvDpT0_ --------------------------
	.section	.nv.shared._ZN6thrust24THRUST_300001_SM_1000_NS8cuda_cub4core6detail13_kernel_agentINS1_8__reduce11ReduceAgentINS0_12zip_iteratorIN4cuda3std3__45tupleIJNS0_10device_ptrIdEENS0_17counting_iteratorIlNS0_11use_defaultESF_SF_EEEEEEEPNSB_IJdlEEESJ_iNS1_9__extrema9arg_max_fIdl10comparatorEEEEJSI_SK_iN3cub18CUB_300001_SM_100013GridEvenShareIiEENSR_9GridQueueIjEESO_EEEvDpT0_,"aw",@nobits
	.sectionflags	@""
	.align	16
	.zero		1024


//--------------------- .nv.shared._ZN6thrust24THRUST_300001_SM_1000_NS8cuda_cub4core6detail13_kernel_agentINS1_8__reduce11ReduceAgentINS0_12zip_iteratorIN4cuda3std3__45tupleIJNS0_10device_ptrIdEENS0_17counting_iteratorIlNS0_11use_defaultESF_SF_EEEEEEEPNSB_IJdlEEESJ_iNS1_9__extrema9arg_max_fIdl10comparatorEEEEJSI_SK_iSO_EEEvDpT0_ --------------------------
	.section	.nv.shared._ZN6thrust24THRUST_300001_SM_1000_NS8cuda_cub4core6detail13_kernel_agentINS1_8__reduce11ReduceAgentINS0_12zip_iteratorIN4cuda3std3__45tupleIJNS0_10device_ptrIdEENS0_17counting_iteratorIlNS0_11use_defaultESF_SF_EEEEEEEPNSB_IJdlEEESJ_iNS1_9__extrema9arg_max_fIdl10comparatorEEEEJSI_SK_iSO_EEEvDpT0_,"aw",@nobits
	.sectionflags	@""
	.align	16
	.zero		1024


//--------------------- .nv.shared._Z9NormalizePdi --------------------------
	.section	.nv.shared._Z9NormalizePdi,"aw",@nobits
	.sectionflags	@""
	.align	16
	.zero		1024


//--------------------- .nv.shared._Z13BackwardGaussPdii --------------------------
	.section	.nv.shared._Z13BackwardGaussPdii,"aw",@nobits
	.sectionflags	@""
	.align	16
	.zero		1024


//--------------------- .nv.shared._Z12ForwardGaussPdii --------------------------
	.section	.nv.shared._Z12ForwardGaussPdii,"aw",@nobits
	.sectionflags	@""
	.align	16
	.zero		1024


//--------------------- .nv.shared._Z8SwapRowsPdiii --------------------------
	.section	.nv.shared._Z8SwapRowsPdiii,"aw",@nobits
	.sectionflags	@""
	.align	16
	.zero		1024


//--------------------- .nv.constant0._ZN3cub18CUB_300001_SM_10006detail11EmptyKernelIvEEvv --------------------------
	.section	.nv.constant0._ZN3cub18CUB_300001_SM_10006detail11EmptyKernelIvEEvv,"a",@progbits
	.sectionflags	@""
	.align	4
.nv.constant0._ZN3cub18CUB_300001_SM_10006detail11EmptyKernelIvEEvv:
	.zero		896


//--------------------- .nv.constant0._ZN6thrust24THRUST_300001_SM_1000_NS8cuda_cub4core6detail13_kernel_agentINS1_8__reduce11ReduceAgentIPN4cuda3std3__45tupleIJdlEEESC_SB_lNS1_9__extrema9arg_max_fIdl10comparatorEEEEJSC_SC_iSG_EEEvDpT0_ --------------------------
	.section	.nv.constant0._ZN6thrust24THRUST_300001_SM_1000_NS8cuda_cub4core6detail13_kernel_agentINS1_8__reduce11ReduceAgentIPN4cuda3std3__45tupleIJdlEEESC_SB_lNS1_9__extrema9arg_max_fIdl10comparatorEEEEJSC_SC_iSG_EEEvDpT0_,"a",@progbits
	.sectionflags	@""
	.align	4
.nv.constant0._ZN6thrust24THRUST_300001_SM_1000_NS8cuda_cub4core6detail13_kernel_agentINS1_8__reduce11ReduceAgentIPN4cuda3std3__45tupleIJdlEEESC_SB_lNS1_9__extrema9arg_max_fIdl10comparatorEEEEJSC_SC_iSG_EEEvDpT0_:
	.zero		917


//--------------------- .nv.constant0._ZN6thrust24THRUST_300001_SM_1000_NS8cuda_cub4core6detail13_kernel_agentINS1_8__reduce10DrainAgentIlEEJN3cub18CUB_300001_SM_10009GridQueueIyEElEEEvDpT0_ --------------------------
	.section	.nv.constant0._ZN6thrust24THRUST_300001_SM_1000_NS8cuda_cub4core6detail13_kernel_agentINS1_8__reduce10DrainAgentIlEEJN3cub18CUB_300001_SM_10009GridQueueIyEElEEEvDpT0_,"a",@progbits
	.sectionflags	@""
	.align	4
.nv.constant0._ZN6thrust24THRUST_300001_SM_1000_NS8cuda_cub4core6detail13_kernel_agentINS1_8__reduce10DrainAgentIlEEJN3cub18CUB_300001_SM_10009GridQueueIyEElEEEvDpT0_:
	.zero		912


//--------------------- .nv.constant0._ZN6thrust24THRUST_300001_SM_1000_NS8cuda_cub4core6detail13_kernel_agentINS1_8__reduce11ReduceAgentINS0_12zip_iteratorIN4cuda3std3__45tupleIJNS0_10device_ptrIdEENS0_17counting_iteratorIlNS0_11use_defaultESF_SF_EEEEEEEPNSB_IJdlEEESJ_lNS1_9__extrema9arg_max_fIdl10comparatorEEEEJSI_SK_lN3cub18CUB_300001_SM_100013GridEvenShareIlEENSR_9GridQueueIyEESO_EEEvDpT0_ --------------------------
	.section	.nv.constant0._ZN6thrust24THRUST_300001_SM_1000_NS8cuda_cub4core6detail13_kernel_agentINS1_8__reduce11ReduceAgentINS0_12zip_iteratorIN4cuda3std3__45tupleIJNS0_10device_ptrIdEENS0_17counting_iteratorIlNS0_11use_defaultESF_SF_EEEEEEEPNSB_IJdlEEESJ_lNS1_9__extrema9arg_max_fIdl10comparatorEEEEJSI_SK_lN3cub18CUB_300001_SM_100013GridEvenShareIlEENSR_9GridQueueIyEESO_EEEvDpT0_,"a",@progbits
	.sectionflags	@""
	.align	4
.nv.constant0._ZN6thrust24THRUST_300001_SM_1000_NS8cuda_cub4core6detail13_kernel_agentINS1_8__reduce11ReduceAgentINS0_12zip_iteratorIN4cuda3std3__45tupleIJNS0_10device_ptrIdEENS0_17counting_iteratorIlNS0_11use_defaultESF_SF_EEEEEEEPNSB_IJdlEEESJ_lNS1_9__extrema9arg_max_fIdl10comparatorEEEEJSI_SK_lN3cub18CUB_300001_SM_100013GridEvenShareIlEENSR_9GridQueueIyEESO_EEEvDpT0_:
	.zero		1009


//--------------------- .nv.constant0._ZN6thrust24THRUST_300001_SM_1000_NS8cuda_cub4core6detail13_kernel_agentINS1_8__reduce11ReduceAgentINS0_12zip_iteratorIN4cuda3std3__45tupleIJNS0_10device_ptrIdEENS0_17counting_iteratorIlNS0_11use_defaultESF_SF_EEEEEEEPNSB_IJdlEEESJ_lNS1_9__extrema9arg_max_fIdl10comparatorEEEEJSI_SK_lSO_EEEvDpT0_ --------------------------
	.section	.nv.constant0._ZN6thrust24THRUST_300001_SM_1000_NS8cuda_cub4core6detail13_kernel_agentINS1_8__reduce11ReduceAgentINS0_12zip_iteratorIN4cuda3std3__45tupleIJNS0_10device_ptrIdEENS0_17counting_iteratorIlNS0_11use_defaultESF_SF_EEEEEEEPNSB_IJdlEEESJ_lNS1_9__extrema9arg_max_fIdl10comparatorEEEEJSI_SK_lSO_EEEvDpT0_,"a",@progbits
	.sectionflags	@""
	.align	4
.nv.constant0._ZN6thrust24THRUST_300001_SM_1000_NS8cuda_cub4core6detail13_kernel_agentINS1_8__reduce11ReduceAgentINS0_12zip_iteratorIN4cuda3std3__45tupleIJNS0_10device_ptrIdEENS0_17counting_iteratorIlNS0_11use_defaultESF_SF_EEEEEEEPNSB_IJdlEEESJ_lNS1_9__extrema9arg_max_fIdl10comparatorEEEEJSI_SK_lSO_EEEvDpT0_:
	.zero		929


//--------------------- .nv.constant0._ZN6thrust24THRUST_300001_SM_1000_NS8cuda_cub4core6detail13_kernel_agentINS1_8__reduce11ReduceAgentIPN4cuda3std3__45tupleIJdlEEESC_SB_iNS1_9__extrema9arg_max_fIdl10comparatorEEEEJSC_SC_iSG_EEEvDpT0_ --------------------------
	.section	.nv.constant0._ZN6thrust24THRUST_300001_SM_1000_NS8cuda_cub4core6detail13_kernel_agentINS1_8__reduce11ReduceAgentIPN4cuda3std3__45tupleIJdlEEESC_SB_iNS1_9__extrema9arg_max_fIdl10comparatorEEEEJSC_SC_iSG_EEEvDpT0_,"a",@progbits
	.sectionflags	@""
	.align	4
.nv.constant0._ZN6thrust24THRUST_300001_SM_1000_NS8cuda_cub4core6detail13_kernel_agentINS1_8__reduce11ReduceAgentIPN4cuda3std3__45tupleIJdlEEESC_SB_iNS1_9__extrema9arg_max_fIdl10comparatorEEEEJSC_SC_iSG_EEEvDpT0_:
	.zero		917


//--------------------- .nv.constant0._ZN6thrust24THRUST_300001_SM_1000_NS8cuda_cub4core6detail13_kernel_agentINS1_8__reduce10DrainAgentIiEEJN3cub18CUB_300001_SM_10009GridQueueIjEEiEEEvDpT0_ --------------------------
	.section	.nv.constant0._ZN6thrust24THRUST_300001_SM_1000_NS8cuda_cub4core6detail13_kernel_agentINS1_8__reduce10DrainAgentIiEEJN3cub18CUB_300001_SM_10009GridQueueIjEEiEEEvDpT0_,"a",@progbits
	.sectionflags	@""
	.align	4
.nv.constant0._ZN6thrust24THRUST_300001_SM_1000_NS8cuda_cub4core6detail13_kernel_agentINS1_8__reduce10DrainAgentIiEEJN3cub18CUB_300001_SM_10009GridQueueIjEEiEEEvDpT0_:
	.zero		908


//--------------------- .nv.constant0._ZN6thrust24THRUST_300001_SM_1000_NS8cuda_cub4core6detail13_kernel_agentINS1_8__reduce11ReduceAgentINS0_12zip_iteratorIN4cuda3std3__45tupleIJNS0_10device_ptrIdEENS0_17counting_iteratorIlNS0_11use_defaultESF_SF_EEEEEEEPNSB_IJdlEEESJ_iNS1_9__extrema9arg_max_fIdl10comparatorEEEEJSI_SK_iN3cub18CUB_300001_SM_100013GridEvenShareIiEENSR_9GridQueueIjEESO_EEEvDpT0_ --------------------------
	.section	.nv.constant0._ZN6thrust24THRUST_300001_SM_1000_NS8cuda_cub4core6detail13_kernel_agentINS1_8__reduce11ReduceAgentINS0_12zip_iteratorIN4cuda3std3__45tupleIJNS0_10device_ptrIdEENS0_17counting_iteratorIlNS0_11use_defaultESF_SF_EEEEEEEPNSB_IJdlEEESJ_iNS1_9__extrema9arg_max_fIdl10comparatorEEEEJSI_SK_iN3cub18CUB_300001_SM_100013GridEvenShareIiEENSR_9GridQueueIjEESO_EEEvDpT0_,"a",@progbits
	.sectionflags	@""
	.align	4
.nv.constant0._ZN6thrust24THRUST_300001_SM_1000_NS8cuda_cub4core6detail13_kernel_agentINS1_8__reduce11ReduceAgentINS0_12zip_iteratorIN4cuda3std3__45tupleIJNS0_10device_ptrIdEENS0_17counting_iteratorIlNS0_11use_defaultESF_SF_EEEEEEEPNSB_IJdlEEESJ_iNS1_9__extrema9arg_max_fIdl10comparatorEEEEJSI_SK_iN3cub18CUB_300001_SM_100013GridEvenShareIiEENSR_9GridQueueIjEESO_EEEvDpT0_:
	.zero		977


//--------------------- .nv.constant0._ZN6thrust24THRUST_300001_SM_1000_NS8cuda_cub4core6detail13_kernel_agentINS1_8__reduce11ReduceAgentINS0_12zip_iteratorIN4cuda3std3__45tupleIJNS0_10device_ptrIdEENS0_17counting_iteratorIlNS0_11use_defaultESF_SF_EEEEEEEPNSB_IJdlEEESJ_iNS1_9__extrema9arg_max_fIdl10comparatorEEEEJSI_SK_iSO_EEEvDpT0_ --------------------------
	.section	.nv.constant0._ZN6thrust24THRUST_300001_SM_1000_NS8cuda_cub4core6detail13_kernel_agentINS1_8__reduce11ReduceAgentINS0_12zip_iteratorIN4cuda3std3__45tupleIJNS0_10device_ptrIdEENS0_17counting_iteratorIlNS0_11use_defaultESF_SF_EEEEEEEPNSB_IJdlEEESJ_iNS1_9__extrema9arg_max_fIdl10comparatorEEEEJSI_SK_iSO_EEEvDpT0_,"a",@progbits
	.sectionflags	@""
	.align	4
.nv.constant0._ZN6thrust24THRUST_300001_SM_1000_NS8cuda_cub4core6detail13_kernel_agentINS1_8__reduce11ReduceAgentINS0_12zip_iteratorIN4cuda3std3__45tupleIJNS0_10device_ptrIdEENS0_17counting_iteratorIlNS0_11use_defaultESF_SF_EEEEEEEPNSB_IJdlEEESJ_iNS1_9__extrema9arg_max_fIdl10comparatorEEEEJSI_SK_iSO_EEEvDpT0_:
	.zero		925


//--------------------- .nv.constant0._Z9NormalizePdi --------------------------
	.section	.nv.constant0._Z9NormalizePdi,"a",@progbits
	.sectionflags	@""
	.align	4
.nv.constant0._Z9NormalizePdi:
	.zero		908


//--------------------- .nv.constant0._Z13BackwardGaussPdii --------------------------
	.section	.nv.constant0._Z13BackwardGaussPdii,"a",@progbits
	.sectionflags	@""
	.align	4
.nv.constant0._Z13BackwardGaussPdii:
	.zero		912


//--------------------- .nv.constant0._Z12ForwardGaussPdii --------------------------
	.section	.nv.constant0._Z12ForwardGaussPdii,"a",@progbits
	.sectionflags	@""
	.align	4
.nv.constant0._Z12ForwardGaussPdii:
	.zero		912


//--------------------- .nv.constant0._Z8SwapRowsPdiii --------------------------
	.section	.nv.constant0._Z8SwapRowsPdiii,"a",@progbits
	.sectionflags	@""
	.align	4
.nv.constant0._Z8SwapRowsPdiii:
	.zero		916


//--------------------- SYMBOLS --------------------------

	.type		.nv.reservedSmem.offset0,@object
	.size		.nv.reservedSmem.offset0,0x4
	.type		.nv.reservedSmem.cap,@object
	.size		.nv.reservedSmem.cap,0x4
